	.target	sm_90a

	.elftype	@"ET_EXEC"


//--------------------- .note.nv.tkinfo           --------------------------
	.section	.note.nv.tkinfo,"",@"SHT_NOTE"
	.sectionflags	@"SHF_NOTE_NV_TKINFO"
	.tkinfo
        /*0018*/ 	.word	0x00000002
        /*0030*/ 	.string	""
        /*0030*/ 	.string	"ptxas"
        /*0030*/ 	.string	"Cuda compilation tools, release 13.0, V13.0.88"
        /*0030*/ 	.string	"Build cuda_13.0.r13.0/compiler.36424714_0"
        /*0030*/ 	.string	"-arch sm_90a -m 64 "



//--------------------- .note.nv.cuinfo           --------------------------
	.section	.note.nv.cuinfo,"",@"SHT_NOTE"
	.sectionflags	@"SHF_NOTE_NV_CUINFO"
        /*0018*/ 	.short	0x0002
        /*001a*/ 	.short	0x005a
        /*001c*/ 	.short	0x0082
	.zero		2


//--------------------- .nv.info                  --------------------------
	.section	.nv.info,"",@"SHT_CUDA_INFO"
	.align	4


	//----- nvinfo : EIATTR_REGCOUNT
	.align		4
        /*0000*/ 	.byte	0x04, 0x2f
        /*0002*/ 	.short	(.L_12 - .L_11)
	.align		4
.L_11:
        /*0004*/ 	.word	index@(_ZN7cutlass13device_kernelINS_4gemm6kernel13GemmUniversalIN4cute5tupleIJiiiiEEENS1_10collective13CollectiveMmaINS1_37MainloopSm90TmaGmmaWarpSpecializedFP8ILi2ENS5_IJNS4_1CILi2EEENSA_ILi1EEESC_EEENS1_35KernelTmaWarpSpecializedCooperativeEEENS5_IJNSA_ILi256EEENSA_ILi512EEENSA_ILi128EEEEEENS_12float_e4m3_tENS5_IJlSC_lEEESK_SL_NS4_8TiledMMAINS4_8MMA_AtomIJNS4_4SM904GMMA31MMA_64x256x32_F32E4M3E4M3_SS_TNILNSP_7ScaleInE1ELSR_1EEEEEENS4_6LayoutISD_NS5_IJSC_NSA_ILi0EEESV_EEEEENS5_IJNS4_10UnderscoreESY_SY_EEEEENS4_13SM90_TMA_LOADENS4_14ComposedLayoutINS4_7SwizzleILi3ELi4ELi3EEENS4_18smem_ptr_flag_bitsILi8EEENSU_INS5_IJNSA_ILi8EEESI_EEENS5_IJSI_SC_EEEEEEEvNS4_8identityENS4_23SM90_TMA_LOAD_MULTICASTES1B_vS1C_EENS_8epilogue10collective6detail29Sm90TmaWarpSpecializedAdapterINS1G_15DefaultEpilogueISK_SL_SL_NS1F_6thread17LinearCombinationISK_Li1EffLNS1K_9ScaleType4KindE0ELNS_15FloatRoundStyleE2ESK_EENS1_15EpilogueDefaultEEEEEvvEEEEvNT_6ParamsE)
        /*0008*/ 	.word	0x000000a8


	//----- nvinfo : EIATTR_FRAME_SIZE
	.align		4
.L_12:
        /*000c*/ 	.byte	0x04, 0x11
        /*000e*/ 	.short	(.L_14 - .L_13)
	.align		4
.L_13:
        /*0010*/ 	.word	index@(_ZN7cutlass13device_kernelINS_4gemm6kernel13GemmUniversalIN4cute5tupleIJiiiiEEENS1_10collective13CollectiveMmaINS1_37MainloopSm90TmaGmmaWarpSpecializedFP8ILi2ENS5_IJNS4_1CILi2EEENSA_ILi1EEESC_EEENS1_35KernelTmaWarpSpecializedCooperativeEEENS5_IJNSA_ILi256EEENSA_ILi512EEENSA_ILi128EEEEEENS_12float_e4m3_tENS5_IJlSC_lEEESK_SL_NS4_8TiledMMAINS4_8MMA_AtomIJNS4_4SM904GMMA31MMA_64x256x32_F32E4M3E4M3_SS_TNILNSP_7ScaleInE1ELSR_1EEEEEENS4_6LayoutISD_NS5_IJSC_NSA_ILi0EEESV_EEEEENS5_IJNS4_10UnderscoreESY_SY_EEEEENS4_13SM90_TMA_LOADENS4_14ComposedLayoutINS4_7SwizzleILi3ELi4ELi3EEENS4_18smem_ptr_flag_bitsILi8EEENSU_INS5_IJNSA_ILi8EEESI_EEENS5_IJSI_SC_EEEEEEEvNS4_8identityENS4_23SM90_TMA_LOAD_MULTICASTES1B_vS1C_EENS_8epilogue10collective6detail29Sm90TmaWarpSpecializedAdapterINS1G_15DefaultEpilogueISK_SL_SL_NS1F_6thread17LinearCombinationISK_Li1EffLNS1K_9ScaleType4KindE0ELNS_15FloatRoundStyleE2ESK_EENS1_15EpilogueDefaultEEEEEvvEEEEvNT_6ParamsE)
        /*0014*/ 	.word	0x00002418


	//----- nvinfo : EIATTR_MIN_STACK_SIZE
	.align		4
.L_14:
        /*0018*/ 	.byte	0x04, 0x12
        /*001a*/ 	.short	(.L_16 - .L_15)
	.align		4
.L_15:
        /*001c*/ 	.word	index@(_ZN7cutlass13device_kernelINS_4gemm6kernel13GemmUniversalIN4cute5tupleIJiiiiEEENS1_10collective13CollectiveMmaINS1_37MainloopSm90TmaGmmaWarpSpecializedFP8ILi2ENS5_IJNS4_1CILi2EEENSA_ILi1EEESC_EEENS1_35KernelTmaWarpSpecializedCooperativeEEENS5_IJNSA_ILi256EEENSA_ILi512EEENSA_ILi128EEEEEENS_12float_e4m3_tENS5_IJlSC_lEEESK_SL_NS4_8TiledMMAINS4_8MMA_AtomIJNS4_4SM904GMMA31MMA_64x256x32_F32E4M3E4M3_SS_TNILNSP_7ScaleInE1ELSR_1EEEEEENS4_6LayoutISD_NS5_IJSC_NSA_ILi0EEESV_EEEEENS5_IJNS4_10UnderscoreESY_SY_EEEEENS4_13SM90_TMA_LOADENS4_14ComposedLayoutINS4_7SwizzleILi3ELi4ELi3EEENS4_18smem_ptr_flag_bitsILi8EEENSU_INS5_IJNSA_ILi8EEESI_EEENS5_IJSI_SC_EEEEEEEvNS4_8identityENS4_23SM90_TMA_LOAD_MULTICASTES1B_vS1C_EENS_8epilogue10collective6detail29Sm90TmaWarpSpecializedAdapterINS1G_15DefaultEpilogueISK_SL_SL_NS1F_6thread17LinearCombinationISK_Li1EffLNS1K_9ScaleType4KindE0ELNS_15FloatRoundStyleE2ESK_EENS1_15EpilogueDefaultEEEEEvvEEEEvNT_6ParamsE)
        /*0020*/ 	.word	0x00002418
.L_16:


//--------------------- .nv.compat                --------------------------
	.section	.nv.compat,"",@"SHT_CUDA_COMPAT_INFO"
	.align	4
        /*0000*/ 	.byte	0x02, 0x09, 0x01, 0x00, 0x02, 0x02, 0x04, 0x00, 0x02, 0x05, 0x05, 0x00, 0x03, 0x07, 0x01, 0x01
        /*0010*/ 	.byte	0x02, 0x03, 0x01, 0x00, 0x02, 0x06, 0x01, 0x00, 0x04, 0x0b, 0x08, 0x00, 0x00, 0x00, 0x00, 0x00
        /*0020*/ 	.byte	0x00, 0x00, 0x00, 0x00


//--------------------- .nv.info._ZN7cutlass13device_kernelINS_4gemm6kernel13GemmUniversalIN4cute5tupleIJiiiiEEENS1_10collective13CollectiveMmaINS1_37MainloopSm90TmaGmmaWarpSpecializedFP8ILi2ENS5_IJNS4_1CILi2EEENSA_ILi1EEESC_EEENS1_35KernelTmaWarpSpecializedCooperativeEEENS5_IJNSA_ILi256EEENSA_ILi512EEENSA_ILi128EEEEEENS_12float_e4m3_tENS5_IJlSC_lEEESK_SL_NS4_8TiledMMAINS4_8MMA_AtomIJNS4_4SM904GMMA31MMA_64x256x32_F32E4M3E4M3_SS_TNILNSP_7ScaleInE1ELSR_1EEEEEENS4_6LayoutISD_NS5_IJSC_NSA_ILi0EEESV_EEEEENS5_IJNS4_10UnderscoreESY_SY_EEEEENS4_13SM90_TMA_LOADENS4_14ComposedLayoutINS4_7SwizzleILi3ELi4ELi3EEENS4_18smem_ptr_flag_bitsILi8EEENSU_INS5_IJNSA_ILi8EEESI_EEENS5_IJSI_SC_EEEEEEEvNS4_8identityENS4_23SM90_TMA_LOAD_MULTICASTES1B_vS1C_EENS_8epilogue10collective6detail29Sm90TmaWarpSpecializedAdapterINS1G_15DefaultEpilogueISK_SL_SL_NS1F_6thread17LinearCombinationISK_Li1EffLNS1K_9ScaleType4KindE0ELNS_15FloatRoundStyleE2ESK_EENS1_15EpilogueDefaultEEEEEvvEEEEvNT_6ParamsE --------------------------
	.section	.nv.info._ZN7cutlass13device_kernelINS_4gemm6kernel13GemmUniversalIN4cute5tupleIJiiiiEEENS1_10collective13CollectiveMmaINS1_37MainloopSm90TmaGmmaWarpSpecializedFP8ILi2ENS5_IJNS4_1CILi2EEENSA_ILi1EEESC_EEENS1_35KernelTmaWarpSpecializedCooperativeEEENS5_IJNSA_ILi256EEENSA_ILi512EEENSA_ILi128EEEEEENS_12float_e4m3_tENS5_IJlSC_lEEESK_SL_NS4_8TiledMMAINS4_8MMA_AtomIJNS4_4SM904GMMA31MMA_64x256x32_F32E4M3E4M3_SS_TNILNSP_7ScaleInE1ELSR_1EEEEEENS4_6LayoutISD_NS5_IJSC_NSA_ILi0EEESV_EEEEENS5_IJNS4_10UnderscoreESY_SY_EEEEENS4_13SM90_TMA_LOADENS4_14ComposedLayoutINS4_7SwizzleILi3ELi4ELi3EEENS4_18smem_ptr_flag_bitsILi8EEENSU_INS5_IJNSA_ILi8EEESI_EEENS5_IJSI_SC_EEEEEEEvNS4_8identityENS4_23SM90_TMA_LOAD_MULTICASTES1B_vS1C_EENS_8epilogue10collective6detail29Sm90TmaWarpSpecializedAdapterINS1G_15DefaultEpilogueISK_SL_SL_NS1F_6thread17LinearCombinationISK_Li1EffLNS1K_9ScaleType4KindE0ELNS_15FloatRoundStyleE2ESK_EENS1_15EpilogueDefaultEEEEEvvEEEEvNT_6ParamsE,"",@"SHT_CUDA_INFO"
	.sectionflags	@""
	.align	4


	//----- nvinfo : EIATTR_CUDA_API_VERSION
	.align		4
        /*0000*/ 	.byte	0x04, 0x37
        /*0002*/ 	.short	(.L_18 - .L_17)
.L_17:
        /*0004*/ 	.word	0x00000082


	//----- nvinfo : EIATTR_KPARAM_INFO
	.align		4
.L_18:
        /*0008*/ 	.byte	0x04, 0x17
        /*000a*/ 	.short	(.L_20 - .L_19)
.L_19:
        /*000c*/ 	.word	0x00000000
        /*0010*/ 	.short	0x0000
        /*0012*/ 	.short	0x0070
        /*0014*/ 	.byte	0x00, 0xf0, 0x01, 0x10


	//----- nvinfo : EIATTR_SPARSE_MMA_MASK
	.align		4
.L_20:
        /*0018*/ 	.byte	0x03, 0x50
        /*001a*/ 	.short	0x0000


	//----- nvinfo : EIATTR_MAXREG_COUNT
	.align		4
        /*001c*/ 	.byte	0x03, 0x1b
        /*001e*/ 	.short	0x00a8


	//----- nvinfo : EIATTR_NUM_BARRIERS
	.align		4
        /*0020*/ 	.byte	0x02, 0x4c
        /*0022*/ 	.byte	0x01
	.zero		1


	//----- nvinfo : EIATTR_ANNOTATIONS
	.align		4
        /*0024*/ 	.byte	0x04, 0x55
        /*0026*/ 	.short	(.L_22 - .L_21)


	//   ....[0]....
.L_21:
        /*0028*/ 	.word	0x00000001
        /*002c*/ 	.byte	0xf0, 0x06, 0x00, 0x00, 0x01, 0x00, 0x00, 0x00, 0xc0, 0x07, 0x00, 0x00, 0x01, 0x00, 0x00, 0x00
        /* <DEDUP_REMOVED lines=1378> */
        /*565c*/ 	.byte	0xc0, 0xe5, 0x00, 0x00, 0x01, 0x00, 0x00, 0x00, 0xd0, 0xe5, 0x00, 0x00


	//----- nvinfo : EIATTR_MERCURY_ISA_VERSION
	.align		4
.L_22:
        /*5668*/ 	.byte	0x03, 0x5f
        /*566a*/ 	.short	0x0101


	//----- nvinfo : EIATTR_INT_WARP_WIDE_INSTR_OFFSETS
	.align		4
        /*566c*/ 	.byte	0x04, 0x31
        /*566e*/ 	.short	(.L_24 - .L_23)


	//   ....[0]....
.L_23:
        /*5670*/ 	.word	0x00000510


	//   ....[1]....
        /*5674*/ 	.word	0x00000530


	//   ....[2]....
        /*5678*/ 	.word	0x00000690


	//   ....[3]....
        /*567c*/ 	.word	0x00034820


	//----- nvinfo : EIATTR_COOP_GROUP_MASK_REGIDS
	.align		4
.L_24:
        /*5680*/ 	.byte	0x04, 0x29
        /*5682*/ 	.short	(.L_26 - .L_25)


	//   ....[0]....
.L_25:
        /*5684*/ 	.word	0xffffffff


	//   ....[1]....
        /*5688*/ 	.word	0xffffffff


	//   ....[2]....
        /*568c*/ 	.word	0xffffffff


	//   ....[3]....
        /*5690*/ 	.word	0xffffffff


	//   ....[4]....
        /*5694*/ 	.word	0xffffffff


	//   ....[5]....
        /*5698*/ 	.word	0xffffffff


	//----- nvinfo : EIATTR_COOP_GROUP_INSTR_OFFSETS
	.align		4
.L_26:
        /*569c*/ 	.byte	0x04, 0x28
        /*569e*/ 	.short	(.L_28 - .L_27)


	//   ....[0]....
.L_27:
        /*56a0*/ 	.word	0x00000070


	//   ....[1]....
        /*56a4*/ 	.word	0x00000080


	//   ....[2]....
        /*56a8*/ 	.word	0x000001a0


	//   ....[3]....
        /*56ac*/ 	.word	0x00000380


	//   ....[4]....
        /*56b0*/ 	.word	0x00000800


	//   ....[5]....
        /*56b4*/ 	.word	0x00004960


	//----- nvinfo : EIATTR_REG_RECONFIG
	.align		4
.L_28:
        /*56b8*/ 	.byte	0x01, 0x54
	.zero		2


	//----- nvinfo : EIATTR_MBARRIER_INSTR_OFFSETS
	.align		4
        /*56bc*/ 	.byte	0x04, 0x39
        /*56be*/ 	.short	(.L_30 - .L_29)


	//   ....[0]....
.L_29:
        /*56c0*/ 	.word	0x00000320
        /*56c4*/ 	.word	0x000000ff
        /*56c8*/ 	.word	0x00000000
        /*56cc*/ 	.short	0x0100
        /*56ce*/ 	.byte	0x0a
	.zero		1


	//   ....[1]....
        /*56d0*/ 	.word	0x00000330
        /*56d4*/ 	.word	0x000000ff
        /*56d8*/ 	.word	0x00000010
        /*56dc*/ 	.short	0x0100
        /*56de*/ 	.byte	0x0a
	.zero		1


	//   ....[2]....
        /*56e0*/ 	.word	0x00000340
        /*56e4*/ 	.word	0x000000ff
        /*56e8*/ 	.word	0x00000008
        /*56ec*/ 	.short	0x0100
        /*56ee*/ 	.byte	0x0a
	.zero		1


	//   ....[3]....
        /*56f0*/ 	.word	0x00000350
        /*56f4*/ 	.word	0x000000ff
        /*56f8*/ 	.word	0x00000018
        /*56fc*/ 	.short	0x0100
        /*56fe*/ 	.byte	0x0a
	.zero		1


	//   ....[4]....
        /*5700*/ 	.word	0x00000720
        /*5704*/ 	.word	0x000000ff
        /*5708*/ 	.word	0x00000030
        /*570c*/ 	.short	0x0100
        /*570e*/ 	.byte	0x08
	.zero		1


	//   ....[5]....
        /*5710*/ 	.word	0x000007a0
        /*5714*/ 	.word	0x000000ff
        /*5718*/ 	.word	0x00000038
        /*571c*/ 	.short	0x0100
        /*571e*/ 	.byte	0x08
	.zero		1


	//   ....[6]....
        /*5720*/ 	.word	0x00004d40
        /*5724*/ 	.word	0x000000ff
        /*5728*/ 	.word	0x00000000
        /*572c*/ 	.short	0x010a
        /*572e*/ 	.byte	0x06
	.zero		1


	//   ....[7]....
        /*5730*/ 	.word	0x00004d80
        /*5734*/ 	.word	0x000000ff
        /*5738*/ 	.word	0x00000000
        /*573c*/ 	.short	0x010a
        /*573e*/ 	.byte	0x06
	.zero		1


	//   ....[8]....
        /*5740*/ 	.word	0x000166b0
        /*5744*/ 	.word	0x000000ff
        /*5748*/ 	.word	0x00000000
        /*574c*/ 	.short	0x010a
        /*574e*/ 	.byte	0x12
	.zero		1


	//   ....[9]....
        /*5750*/ 	.word	0x000166f0
        /*5754*/ 	.word	0x000000ff
        /*5758*/ 	.word	0x00000000
        /*575c*/ 	.short	0x010a
        /*575e*/ 	.byte	0x12
	.zero		1


	//   ....[10]....
        /*5760*/ 	.word	0x0002cba0
        /*5764*/ 	.word	0x00000000
        /*5768*/ 	.word	0x00000000
        /*576c*/ 	.short	0x0101
        /*576e*/ 	.byte	0x3f
	.zero		1


	//   ....[11]....
        /*5770*/ 	.word	0x000348b0
        /*5774*/ 	.word	0x00000000
        /*5778*/ 	.word	0x00000000
        /*577c*/ 	.short	0x0101
        /*577e*/ 	.byte	0x3f
	.zero		1


	//   ....[12]....
        /*5780*/ 	.word	0x0005b2f0
        /*5784*/ 	.word	0x0000000f
        /*5788*/ 	.word	0x00000010
        /*578c*/ 	.short	0x010a
        /*578e*/ 	.byte	0x3f
	.zero		1


	//   ....[13]....
        /*5790*/ 	.word	0x0005b710
        /*5794*/ 	.word	0x00000002
        /*5798*/ 	.word	0x00000038
        /*579c*/ 	.short	0x0101
        /*579e*/ 	.byte	0x3f
	.zero		1


	//   ....[14]....
        /*57a0*/ 	.word	0x0005be40
        /*57a4*/ 	.word	0x00000005
        /*57a8*/ 	.word	0x00000000
        /*57ac*/ 	.short	0x010a
        /*57ae*/ 	.byte	0x3f
	.zero		1


	//   ....[15]....
        /*57b0*/ 	.word	0x0005bed0
        /*57b4*/ 	.word	0x00000003
        /*57b8*/ 	.word	0x00000000
        /*57bc*/ 	.short	0x010a
        /*57be*/ 	.byte	0x3f
	.zero		1


	//   ....[16]....
        /*57c0*/ 	.word	0x0005bf40
        /*57c4*/ 	.word	0x00000003
        /*57c8*/ 	.word	0x00000000
        /*57cc*/ 	.short	0x010a
        /*57ce*/ 	.byte	0x3f
	.zero		1


	//   ....[17]....
        /*57d0*/ 	.word	0x0005bfb0
        /*57d4*/ 	.word	0x00000002
        /*57d8*/ 	.word	0x00000000
        /*57dc*/ 	.short	0x010a
        /*57de*/ 	.byte	0x3f
	.zero		1


	//   ....[18]....
        /*57e0*/ 	.word	0x0005c090
        /*57e4*/ 	.word	0x0000000f
        /*57e8*/ 	.word	0x00000010
        /*57ec*/ 	.short	0x010a
        /*57ee*/ 	.byte	0x3f
	.zero		1


	//   ....[19]....
        /*57f0*/ 	.word	0x0005c160
        /*57f4*/ 	.word	0x00000005
        /*57f8*/ 	.word	0x00000000
        /*57fc*/ 	.short	0x010a
        /*57fe*/ 	.byte	0x3f
	.zero		1


	//----- nvinfo : EIATTR_NUM_MBARRIERS
	.align		4
.L_30:
        /*5800*/ 	.byte	0x03, 0x38
        /*5802*/ 	.short	0x0006


	//----- nvinfo : EIATTR_EXIT_INSTR_OFFSETS
	.align		4
        /*5804*/ 	.byte	0x04, 0x1c
        /*5806*/ 	.short	(.L_32 - .L_31)


	//   ....[0]....
.L_31:
        /*5808*/ 	.word	0x00000990


	//   ....[1]....
        /*580c*/ 	.word	0x00001230


	//   ....[2]....
        /*5810*/ 	.word	0x0005a9e0


	//   ....[3]....
        /*5814*/ 	.word	0x0005af80


	//   ....[4]....
        /*5818*/ 	.word	0x0005bf20


	//----- nvinfo : EIATTR_MAX_THREADS
	.align		4
.L_32:
        /*581c*/ 	.byte	0x04, 0x05
        /*581e*/ 	.short	(.L_34 - .L_33)
.L_33:
        /*5820*/ 	.word	0x00000180
        /*5824*/ 	.word	0x00000001
        /*5828*/ 	.word	0x00000001


	//----- nvinfo : EIATTR_CRS_STACK_SIZE
	.align		4
.L_34:
        /*582c*/ 	.byte	0x04, 0x1e
        /*582e*/ 	.short	(.L_36 - .L_35)
.L_35:
        /*5830*/ 	.word	0x00000000


	//----- nvinfo : EIATTR_CBANK_PARAM_SIZE
	.align		4
.L_36:
        /*5834*/ 	.byte	0x03, 0x19
        /*5836*/ 	.short	0x0470


	//----- nvinfo : EIATTR_PARAM_CBANK
	.align		4
        /*5838*/ 	.byte	0x04, 0x0a
        /*583a*/ 	.short	(.L_38 - .L_37)
	.align		4
.L_37:
        /*583c*/ 	.word	index@(.nv.constant0._ZN7cutlass13device_kernelINS_4gemm6kernel13GemmUniversalIN4cute5tupleIJiiiiEEENS1_10collective13CollectiveMmaINS1_37MainloopSm90TmaGmmaWarpSpecializedFP8ILi2ENS5_IJNS4_1CILi2EEENSA_ILi1EEESC_EEENS1_35KernelTmaWarpSpecializedCooperativeEEENS5_IJNSA_ILi256EEENSA_ILi512EEENSA_ILi128EEEEEENS_12float_e4m3_tENS5_IJlSC_lEEESK_SL_NS4_8TiledMMAINS4_8MMA_AtomIJNS4_4SM904GMMA31MMA_64x256x32_F32E4M3E4M3_SS_TNILNSP_7ScaleInE1ELSR_1EEEEEENS4_6LayoutISD_NS5_IJSC_NSA_ILi0EEESV_EEEEENS5_IJNS4_10UnderscoreESY_SY_EEEEENS4_13SM90_TMA_LOADENS4_14ComposedLayoutINS4_7SwizzleILi3ELi4ELi3EEENS4_18smem_ptr_flag_bitsILi8EEENSU_INS5_IJNSA_ILi8EEESI_EEENS5_IJSI_SC_EEEEEEEvNS4_8identityENS4_23SM90_TMA_LOAD_MULTICASTES1B_vS1C_EENS_8epilogue10collective6detail29Sm90TmaWarpSpecializedAdapterINS1G_15DefaultEpilogueISK_SL_SL_NS1F_6thread17LinearCombinationISK_Li1EffLNS1K_9ScaleType4KindE0ELNS_15FloatRoundStyleE2ESK_EENS1_15EpilogueDefaultEEEEEvvEEEEvNT_6ParamsE)
        /*5840*/ 	.short	0x0210
        /*5842*/ 	.short	0x0470


	//----- nvinfo : EIATTR_SW_WAR
	.align		4
.L_38:
        /*5844*/ 	.byte	0x04, 0x36
        /*5846*/ 	.short	(.L_40 - .L_39)
.L_39:
        /*5848*/ 	.word	0x00000008
.L_40:


//--------------------- .nv.callgraph             --------------------------
	.section	.nv.callgraph,"",@"SHT_CUDA_CALLGRAPH"
	.align	4
	.sectionentsize	8
	.align		4
        /*0000*/ 	.word	0x00000000
	.align		4
        /*0004*/ 	.word	0xffffffff
	.align		4
        /*0008*/ 	.word	0x00000000
	.align		4
        /*000c*/ 	.word	0xfffffffe
	.align		4
        /*0010*/ 	.word	0x00000000
	.align		4
        /*0014*/ 	.word	0xfffffffd
	.align		4
        /*0018*/ 	.word	0x00000000
	.align		4
        /*001c*/ 	.word	0xfffffffc


//--------------------- .nv.constant4             --------------------------
	.section	.nv.constant4,"a",@progbits
	.align	8
	.align		8
.nv.constant4:
        /*0000*/ 	.dword	_ZN39_INTERNAL_fc938294_4_k_cu_a994cd51_63974cuda3std3__45__cpo5beginE
	.align		8
        /*0008*/ 	.dword	_ZN39_INTERNAL_fc938294_4_k_cu_a994cd51_63974cuda3std3__45__cpo3endE
	.align		8
        /*0010*/ 	.dword	_ZN39_INTERNAL_fc938294_4_k_cu_a994cd51_63974cuda3std3__45__cpo6cbeginE
	.align		8
        /*0018*/ 	.dword	_ZN39_INTERNAL_fc938294_4_k_cu_a994cd51_63974cuda3std3__45__cpo4cendE
	.align		8
        /*0020*/ 	.dword	_ZN39_INTERNAL_fc938294_4_k_cu_a994cd51_63974cuda3std3__441_GLOBAL__N__fc938294_4_k_cu_a994cd51_63976ignoreE
	.align		8
        /*0028*/ 	.dword	_ZN39_INTERNAL_fc938294_4_k_cu_a994cd51_63974cuda3std3__419piecewise_constructE
	.align		8
        /*0030*/ 	.dword	_ZN39_INTERNAL_fc938294_4_k_cu_a994cd51_63974cuda3std3__48in_placeE
	.align		8
        /*0038*/ 	.dword	_ZN39_INTERNAL_fc938294_4_k_cu_a994cd51_63974cuda3std6ranges3__45__cpo4swapE
	.align		8
        /*0040*/ 	.dword	_ZN39_INTERNAL_fc938294_4_k_cu_a994cd51_63974cuda3std6ranges3__45__cpo9iter_moveE
	.align		8
        /*0048*/ 	.dword	_ZN39_INTERNAL_fc938294_4_k_cu_a994cd51_63974cute7productE
	.align		8
        /*0050*/ 	.dword	_ZN39_INTERNAL_fc938294_4_k_cu_a994cd51_63974cute1_E


//--------------------- .text._ZN7cutlass13device_kernelINS_4gemm6kernel13GemmUniversalIN4cute5tupleIJiiiiEEENS1_10collective13CollectiveMmaINS1_37MainloopSm90TmaGmmaWarpSpecializedFP8ILi2ENS5_IJNS4_1CILi2EEENSA_ILi1EEESC_EEENS1_35KernelTmaWarpSpecializedCooperativeEEENS5_IJNSA_ILi256EEENSA_ILi512EEENSA_ILi128EEEEEENS_12float_e4m3_tENS5_IJlSC_lEEESK_SL_NS4_8TiledMMAINS4_8MMA_AtomIJNS4_4SM904GMMA31MMA_64x256x32_F32E4M3E4M3_SS_TNILNSP_7ScaleInE1ELSR_1EEEEEENS4_6LayoutISD_NS5_IJSC_NSA_ILi0EEESV_EEEEENS5_IJNS4_10UnderscoreESY_SY_EEEEENS4_13SM90_TMA_LOADENS4_14ComposedLayoutINS4_7SwizzleILi3ELi4ELi3EEENS4_18smem_ptr_flag_bitsILi8EEENSU_INS5_IJNSA_ILi8EEESI_EEENS5_IJSI_SC_EEEEEEEvNS4_8identityENS4_23SM90_TMA_LOAD_MULTICASTES1B_vS1C_EENS_8epilogue10collective6detail29Sm90TmaWarpSpecializedAdapterINS1G_15DefaultEpilogueISK_SL_SL_NS1F_6thread17LinearCombinationISK_Li1EffLNS1K_9ScaleType4KindE0ELNS_15FloatRoundStyleE2ESK_EENS1_15EpilogueDefaultEEEEEvvEEEEvNT_6ParamsE --------------------------
	.section	.text._ZN7cutlass13device_kernelINS_4gemm6kernel13GemmUniversalIN4cute5tupleIJiiiiEEENS1_10collective13CollectiveMmaINS1_37MainloopSm90TmaGmmaWarpSpecializedFP8ILi2ENS5_IJNS4_1CILi2EEENSA_ILi1EEESC_EEENS1_35KernelTmaWarpSpecializedCooperativeEEENS5_IJNSA_ILi256EEENSA_ILi512EEENSA_ILi128EEEEEENS_12float_e4m3_tENS5_IJlSC_lEEESK_SL_NS4_8TiledMMAINS4_8MMA_AtomIJNS4_4SM904GMMA31MMA_64x256x32_F32E4M3E4M3_SS_TNILNSP_7ScaleInE1ELSR_1EEEEEENS4_6LayoutISD_NS5_IJSC_NSA_ILi0EEESV_EEEEENS5_IJNS4_10UnderscoreESY_SY_EEEEENS4_13SM90_TMA_LOADENS4_14ComposedLayoutINS4_7SwizzleILi3ELi4ELi3EEENS4_18smem_ptr_flag_bitsILi8EEENSU_INS5_IJNSA_ILi8EEESI_EEENS5_IJSI_SC_EEEEEEEvNS4_8identityENS4_23SM90_TMA_LOAD_MULTICASTES1B_vS1C_EENS_8epilogue10collective6detail29Sm90TmaWarpSpecializedAdapterINS1G_15DefaultEpilogueISK_SL_SL_NS1F_6thread17LinearCombinationISK_Li1EffLNS1K_9ScaleType4KindE0ELNS_15FloatRoundStyleE2ESK_EENS1_15EpilogueDefaultEEEEEvvEEEEvNT_6ParamsE,"ax",@progbits
	.align	128
.text._ZN7cutlass13device_kernelINS_4gemm6kernel13GemmUniversalIN4cute5tupleIJiiiiEEENS1_10collective13CollectiveMmaINS1_37MainloopSm90TmaGmmaWarpSpecializedFP8ILi2ENS5_IJNS4_1CILi2EEENSA_ILi1EEESC_EEENS1_35KernelTmaWarpSpecializedCooperativeEEENS5_IJNSA_ILi256EEENSA_ILi512EEENSA_ILi128EEEEEENS_12float_e4m3_tENS5_IJlSC_lEEESK_SL_NS4_8TiledMMAINS4_8MMA_AtomIJNS4_4SM904GMMA31MMA_64x256x32_F32E4M3E4M3_SS_TNILNSP_7ScaleInE1ELSR_1EEEEEENS4_6LayoutISD_NS5_IJSC_NSA_ILi0EEESV_EEEEENS5_IJNS4_10UnderscoreESY_SY_EEEEENS4_13SM90_TMA_LOADENS4_14ComposedLayoutINS4_7SwizzleILi3ELi4ELi3EEENS4_18smem_ptr_flag_bitsILi8EEENSU_INS5_IJNSA_ILi8EEESI_EEENS5_IJSI_SC_EEEEEEEvNS4_8identityENS4_23SM90_TMA_LOAD_MULTICASTES1B_vS1C_EENS_8epilogue10collective6detail29Sm90TmaWarpSpecializedAdapterINS1G_15DefaultEpilogueISK_SL_SL_NS1F_6thread17LinearCombinationISK_Li1EffLNS1K_9ScaleType4KindE0ELNS_15FloatRoundStyleE2ESK_EENS1_15EpilogueDefaultEEEEEvvEEEEvNT_6ParamsE:
        .type           _ZN7cutlass13device_kernelINS_4gemm6kernel13GemmUniversalIN4cute5tupleIJiiiiEEENS1_10collective13CollectiveMmaINS1_37MainloopSm90TmaGmmaWarpSpecializedFP8ILi2ENS5_IJNS4_1CILi2EEENSA_ILi1EEESC_EEENS1_35KernelTmaWarpSpecializedCooperativeEEENS5_IJNSA_ILi256EEENSA_ILi512EEENSA_ILi128EEEEEENS_12float_e4m3_tENS5_IJlSC_lEEESK_SL_NS4_8TiledMMAINS4_8MMA_AtomIJNS4_4SM904GMMA31MMA_64x256x32_F32E4M3E4M3_SS_TNILNSP_7ScaleInE1ELSR_1EEEEEENS4_6LayoutISD_NS5_IJSC_NSA_ILi0EEESV_EEEEENS5_IJNS4_10UnderscoreESY_SY_EEEEENS4_13SM90_TMA_LOADENS4_14ComposedLayoutINS4_7SwizzleILi3ELi4ELi3EEENS4_18smem_ptr_flag_bitsILi8EEENSU_INS5_IJNSA_ILi8EEESI_EEENS5_IJSI_SC_EEEEEEEvNS4_8identityENS4_23SM90_TMA_LOAD_MULTICASTES1B_vS1C_EENS_8epilogue10collective6detail29Sm90TmaWarpSpecializedAdapterINS1G_15DefaultEpilogueISK_SL_SL_NS1F_6thread17LinearCombinationISK_Li1EffLNS1K_9ScaleType4KindE0ELNS_15FloatRoundStyleE2ESK_EENS1_15EpilogueDefaultEEEEEvvEEEEvNT_6ParamsE,@function
        .size           _ZN7cutlass13device_kernelINS_4gemm6kernel13GemmUniversalIN4cute5tupleIJiiiiEEENS1_10collective13CollectiveMmaINS1_37MainloopSm90TmaGmmaWarpSpecializedFP8ILi2ENS5_IJNS4_1CILi2EEENSA_ILi1EEESC_EEENS1_35KernelTmaWarpSpecializedCooperativeEEENS5_IJNSA_ILi256EEENSA_ILi512EEENSA_ILi128EEEEEENS_12float_e4m3_tENS5_IJlSC_lEEESK_SL_NS4_8TiledMMAINS4_8MMA_AtomIJNS4_4SM904GMMA31MMA_64x256x32_F32E4M3E4M3_SS_TNILNSP_7ScaleInE1ELSR_1EEEEEENS4_6LayoutISD_NS5_IJSC_NSA_ILi0EEESV_EEEEENS5_IJNS4_10UnderscoreESY_SY_EEEEENS4_13SM90_TMA_LOADENS4_14ComposedLayoutINS4_7SwizzleILi3ELi4ELi3EEENS4_18smem_ptr_flag_bitsILi8EEENSU_INS5_IJNSA_ILi8EEESI_EEENS5_IJSI_SC_EEEEEEEvNS4_8identityENS4_23SM90_TMA_LOAD_MULTICASTES1B_vS1C_EENS_8epilogue10collective6detail29Sm90TmaWarpSpecializedAdapterINS1G_15DefaultEpilogueISK_SL_SL_NS1F_6thread17LinearCombinationISK_Li1EffLNS1K_9ScaleType4KindE0ELNS_15FloatRoundStyleE2ESK_EENS1_15EpilogueDefaultEEEEEvvEEEEvNT_6ParamsE,(.L_x_1096 - _ZN7cutlass13device_kernelINS_4gemm6kernel13GemmUniversalIN4cute5tupleIJiiiiEEENS1_10collective13CollectiveMmaINS1_37MainloopSm90TmaGmmaWarpSpecializedFP8ILi2ENS5_IJNS4_1CILi2EEENSA_ILi1EEESC_EEENS1_35KernelTmaWarpSpecializedCooperativeEEENS5_IJNSA_ILi256EEENSA_ILi512EEENSA_ILi128EEEEEENS_12float_e4m3_tENS5_IJlSC_lEEESK_SL_NS4_8TiledMMAINS4_8MMA_AtomIJNS4_4SM904GMMA31MMA_64x256x32_F32E4M3E4M3_SS_TNILNSP_7ScaleInE1ELSR_1EEEEEENS4_6LayoutISD_NS5_IJSC_NSA_ILi0EEESV_EEEEENS5_IJNS4_10UnderscoreESY_SY_EEEEENS4_13SM90_TMA_LOADENS4_14ComposedLayoutINS4_7SwizzleILi3ELi4ELi3EEENS4_18smem_ptr_flag_bitsILi8EEENSU_INS5_IJNSA_ILi8EEESI_EEENS5_IJSI_SC_EEEEEEEvNS4_8identityENS4_23SM90_TMA_LOAD_MULTICASTES1B_vS1C_EENS_8epilogue10collective6detail29Sm90TmaWarpSpecializedAdapterINS1G_15DefaultEpilogueISK_SL_SL_NS1F_6thread17LinearCombinationISK_Li1EffLNS1K_9ScaleType4KindE0ELNS_15FloatRoundStyleE2ESK_EENS1_15EpilogueDefaultEEEEEvvEEEEvNT_6ParamsE)
        .other          _ZN7cutlass13device_kernelINS_4gemm6kernel13GemmUniversalIN4cute5tupleIJiiiiEEENS1_10collective13CollectiveMmaINS1_37MainloopSm90TmaGmmaWarpSpecializedFP8ILi2ENS5_IJNS4_1CILi2EEENSA_ILi1EEESC_EEENS1_35KernelTmaWarpSpecializedCooperativeEEENS5_IJNSA_ILi256EEENSA_ILi512EEENSA_ILi128EEEEEENS_12float_e4m3_tENS5_IJlSC_lEEESK_SL_NS4_8TiledMMAINS4_8MMA_AtomIJNS4_4SM904GMMA31MMA_64x256x32_F32E4M3E4M3_SS_TNILNSP_7ScaleInE1ELSR_1EEEEEENS4_6LayoutISD_NS5_IJSC_NSA_ILi0EEESV_EEEEENS5_IJNS4_10UnderscoreESY_SY_EEEEENS4_13SM90_TMA_LOADENS4_14ComposedLayoutINS4_7SwizzleILi3ELi4ELi3EEENS4_18smem_ptr_flag_bitsILi8EEENSU_INS5_IJNSA_ILi8EEESI_EEENS5_IJSI_SC_EEEEEEEvNS4_8identityENS4_23SM90_TMA_LOAD_MULTICASTES1B_vS1C_EENS_8epilogue10collective6detail29Sm90TmaWarpSpecializedAdapterINS1G_15DefaultEpilogueISK_SL_SL_NS1F_6thread17LinearCombinationISK_Li1EffLNS1K_9ScaleType4KindE0ELNS_15FloatRoundStyleE2ESK_EENS1_15EpilogueDefaultEEEEEvvEEEEvNT_6ParamsE,@"STO_CUDA_ENTRY STV_DEFAULT"
_ZN7cutlass13device_kernelINS_4gemm6kernel13GemmUniversalIN4cute5tupleIJiiiiEEENS1_10collective13CollectiveMmaINS1_37MainloopSm90TmaGmmaWarpSpecializedFP8ILi2ENS5_IJNS4_1CILi2EEENSA_ILi1EEESC_EEENS1_35KernelTmaWarpSpecializedCooperativeEEENS5_IJNSA_ILi256EEENSA_ILi512EEENSA_ILi128EEEEEENS_12float_e4m3_tENS5_IJlSC_lEEESK_SL_NS4_8TiledMMAINS4_8MMA_AtomIJNS4_4SM904GMMA31MMA_64x256x32_F32E4M3E4M3_SS_TNILNSP_7ScaleInE1ELSR_1EEEEEENS4_6LayoutISD_NS5_IJSC_NSA_ILi0EEESV_EEEEENS5_IJNS4_10UnderscoreESY_SY_EEEEENS4_13SM90_TMA_LOADENS4_14ComposedLayoutINS4_7SwizzleILi3ELi4ELi3EEENS4_18smem_ptr_flag_bitsILi8EEENSU_INS5_IJNSA_ILi8EEESI_EEENS5_IJSI_SC_EEEEEEEvNS4_8identityENS4_23SM90_TMA_LOAD_MULTICASTES1B_vS1C_EENS_8epilogue10collective6detail29Sm90TmaWarpSpecializedAdapterINS1G_15DefaultEpilogueISK_SL_SL_NS1F_6thread17LinearCombinationISK_Li1EffLNS1K_9ScaleType4KindE0ELNS_15FloatRoundStyleE2ESK_EENS1_15EpilogueDefaultEEEEEvvEEEEvNT_6ParamsE:
[----:B------:R-:W0:Y:S02]  /*0000*/  LDC R1, c[0x0][0x28] ;  /* 0x00000a00ff017b82 */ /* 0x000e240000000800 */
[----:B0-----:R-:W-:Y:S01]  /*0010*/  VIADD R1, R1, 0xffffdbe8 ;  /* 0xffffdbe801017836 */ /* 0x001fe20000000000 */
[----:B------:R-:W0:Y:S01]  /*0020*/  S2R R4, SR_TID.X ;  /* 0x0000000000047919 */ /* 0x000e220000002100 */
[----:B------:R-:W-:Y:S01]  /*0030*/  ELECT P0, URZ, PT ;  /* 0x00000000003f782f */ /* 0x000fe20003800000 */
[----:B------:R-:W-:Y:S01]  /*0040*/  BSSY B0, `(.L_x_0) ;  /* 0x0000015000007945 */ /* 0x000fe20003800000 */
[--C-:B0-----:R-:W-:Y:S02]  /*0050*/  SHF.R.U32.HI R0, RZ, 0x5, R4.reuse ;  /* 0x00000005ff007819 */ /* 0x101fe40000011604 */
[----:B------:R-:W-:-:S03]  /*0060*/  SHF.R.U32.HI R2, RZ, 0x7, R4 ;  /* 0x00000007ff027819 */ /* 0x000fc60000011604 */
[----:B------:R-:W0:Y:S04]  /*0070*/  SHFL.IDX PT, R3, R0, RZ, 0x1f ;  /* 0x00001fff00037589 */ /* 0x000e2800000e0000 */
[----:B------:R-:W1:Y:S01]  /*0080*/  SHFL.IDX PT, R2, R2, RZ, 0x1f ;  /* 0x00001fff02027589 */ /* 0x000e6200000e0000 */
[----:B0-----:R-:W-:Y:S02]  /*0090*/  R2UR UR4, R3 ;  /* 0x00000000030472ca */ /* 0x001fe400000e0000 */
[----:B-1----:R-:W-:-:S11]  /*00a0*/  R2UR UR8, R2 ;  /* 0x00000000020872ca */ /* 0x002fd600000e0000 */
[----:B------:R-:W-:Y:S02]  /*00b0*/  USHF.R.S32.HI UR5, URZ, 0x1f, UR4 ;  /* 0x0000001f3f057899 */ /* 0x000fe40008011404 */
[----:B------:R-:W-:Y:S02]  /*00c0*/  ISETP.NE.OR P0, PT, RZ, UR4, !P0 ;  /* 0x00000004ff007c0c */ /* 0x000fe4000c705670 */
[----:B------:R-:W-:-:S04]  /*00d0*/  ULEA.HI UR5, UR5, UR4, URZ, 0x2 ;  /* 0x0000000405057291 */ /* 0x000fc8000f8f103f */
[----:B------:R-:W-:-:S04]  /*00e0*/  ULOP3.LUT UR5, UR5, 0xfffffffc, URZ, 0xc0, !UPT ;  /* 0xfffffffc05057892 */ /* 0x000fc8000f8ec03f */
[----:B------:R-:W-:-:S03]  /*00f0*/  UIADD3 UR6, UR4, -UR5, URZ ;  /* 0x8000000504067290 */ /* 0x000fc6000fffe03f */
[----:B------:R-:W-:Y:S09]  /*0100*/  @P0 BRA `(.L_x_1) ;  /* 0x0000000000200947 */ /* 0x000ff20003800000 */
[----:B------:R-:W-:Y:S02]  /*0110*/  ULDC.64 UR4, c[0x0][0x198] ;  /* 0x0000660000047ab9 */ /* 0x000fe40000000a00 */
[----:B------:R-:W-:Y:S02]  /*0120*/  UIADD3 UR10, UP0, UR4, 0xf0, URZ ;  /* 0x000000f0040a7890 */ /* 0x000fe4000ff1e03f */
[----:B------:R-:W-:Y:S02]  /*0130*/  UIADD3 UR4, UP1, UR4, 0x1f0, URZ ;  /* 0x000001f004047890 */ /* 0x000fe4000ff3e03f */
[----:B------:R-:W-:Y:S02]  /*0140*/  UIADD3.X UR11, URZ, UR5, URZ, UP0, !UPT ;  /* 0x000000053f0b7290 */ /* 0x000fe400087fe43f */
[----:B------:R-:W-:-:S07]  /*0150*/  UIADD3.X UR5, URZ, UR5, URZ, UP1, !UPT ;  /* 0x000000053f057290 */ /* 0x000fce0008ffe43f */
[----:B------:R0:W-:Y:S02]  /*0160*/  UTMACCTL.PF [UR10] ;  /* 0x000000000a0079b9 */ /* 0x0001e40008040000 */
[----:B------:R0:W-:Y:S02]  /*0170*/  UTMACCTL.PF [UR4] ;  /* 0x00000000040079b9 */ /* 0x0001e40008040000 */
[----:B0-----:R-:W-:Y:S01]  /*0180*/  NOP ;  /* 0x0000000000007918 */ /* 0x001fe20000000000 */
.L_x_1:
[----:B------:R-:W-:Y:S05]  /*0190*/  BSYNC B0 ;  /* 0x0000000000007941 */ /* 0x000fea0003800000 */
.L_x_0:
[----:B------:R-:W0:Y:S01]  /*01a0*/  SHFL.IDX PT, R3, R0, RZ, 0x1f ;  /* 0x00001fff00037589 */ /* 0x000e2200000e0000 */
[----:B------:R-:W-:Y:S01]  /*01b0*/  UISETP.NE.AND UP0, UPT, UR6, 0x3, UPT ;  /* 0x000000030600788c */ /* 0x000fe2000bf05270 */
[----:B------:R-:W-:Y:S01]  /*01c0*/  ISETP.NE.AND P1, PT, RZ, UR8, PT ;  /* 0x00000008ff007c0c */ /* 0x000fe2000bf25270 */
[----:B------:R-:W-:Y:S02]  /*01d0*/  UIADD3 UR11, UR8, -0x1, URZ ;  /* 0xffffffff080b7890 */ /* 0x000fe4000fffe03f */
[----:B------:R-:W-:Y:S02]  /*01e0*/  UISETP.EQ.OR UP0, UPT, UR6, URZ, !UP0 ;  /* 0x0000003f0600728c */ /* 0x000fe4000c702670 */
[----:B------:R-:W-:Y:S02]  /*01f0*/  UISETP.GE.U32.AND UP1, UPT, UR11, 0x2, UPT ;  /* 0x000000020b00788c */ /* 0x000fe4000bf26070 */
[----:B------:R-:W-:-:S04]  /*0200*/  UISETP.EQ.AND UP0, UPT, UR8, URZ, UP0 ;  /* 0x0000003f0800728c */ /* 0x000fc80008702270 */
[----:B------:R-:W-:-:S04]  /*0210*/  USEL UR7, URZ, 0x1, !UP0 ;  /* 0x000000013f077887 */ /* 0x000fc8000c000000 */
[----:B------:R-:W-:Y:S01]  /*0220*/  USEL UR7, UR7, 0x2, UP1 ;  /* 0x0000000207077887 */ /* 0x000fe20008800000 */
[----:B0-----:R-:W-:-:S13]  /*0230*/  ISETP.NE.AND P0, PT, R3, RZ, PT ;  /* 0x000000ff0300720c */ /* 0x001fda0003f05270 */
[----:B------:R-:W-:Y:S05]  /*0240*/  @P0 BRA `(.L_x_2) ;  /* 0x0000000000480947 */ /* 0x000fea0003800000 */
[----:B------:R-:W0:Y:S01]  /*0250*/  S2UR UR10, SR_CgaCtaId ;  /* 0x00000000000a79c3 */ /* 0x000e220000008800 */
[----:B------:R-:W-:Y:S01]  /*0260*/  UMOV UR4, 0x400 ;  /* 0x0000040000047882 */ /* 0x000fe20000000000 */
[----:B------:R-:W-:Y:S01]  /*0270*/  UMOV UR5, 0x1 ;  /* 0x0000000100057882 */ /* 0x000fe20000000000 */
[----:B------:R-:W-:Y:S01]  /*0280*/  UMOV UR8, 0x4 ;  /* 0x0000000400087882 */ /* 0x000fe20000000000 */
[----:B------:R-:W-:Y:S01]  /*0290*/  ELECT P0, URZ, PT ;  /* 0x00000000003f782f */ /* 0x000fe20003800000 */
[----:B------:R-:W-:-:S04]  /*02a0*/  UIADD3 UR8, -UR8, 0x100000, URZ ;  /* 0x0010000008087890 */ /* 0x000fc8000fffe13f */
[----:B------:R-:W-:Y:S02]  /*02b0*/  USHF.L.U32 UR9, UR8, 0xb, URZ ;  /* 0x0000000b08097899 */ /* 0x000fe4000800063f */
[----:B------:R-:W-:Y:S02]  /*02c0*/  USHF.L.U32 UR8, UR8, 0x1, URZ ;  /* 0x0000000108087899 */ /* 0x000fe4000800063f */
[----:B0-----:R-:W-:Y:S02]  /*02d0*/  ULEA UR10, UR10, UR4, 0x18 ;  /* 0x000000040a0a7291 */ /* 0x001fe4000f8ec03f */
[----:B------:R-:W-:-:S04]  /*02e0*/  UIADD3 UR4, -UR5, 0x100000, URZ ;  /* 0x0010000005047890 */ /* 0x000fc8000fffe13f */
[----:B------:R-:W-:Y:S02]  /*02f0*/  USHF.L.U32 UR5, UR4, 0xb, URZ ;  /* 0x0000000b04057899 */ /* 0x000fe4000800063f */
[----:B------:R-:W-:Y:S01]  /*0300*/  USHF.L.U32 UR4, UR4, 0x1, URZ ;  /* 0x0000000104047899 */ /* 0x000fe2000800063f */
[----:B------:R-:W0:Y:S11]  /*0310*/  FENCE.VIEW.ASYNC.S ;  /* 0x00000000000073c6 */ /* 0x000e360000000000 */
[----:B0-----:R0:W1:Y:S01]  /*0320*/  SYNCS.EXCH.64 URZ, [UR10], UR4 ;  /* 0x000000040a3f75b2 */ /* 0x0010620008000100 */
[----:B------:R0:W2:Y:S01]  /*0330*/  SYNCS.EXCH.64 URZ, [UR10+0x10], UR8 ;  /* 0x000010080a3f75b2 */ /* 0x0000a20008000100 */
[----:B------:R0:W3:Y:S01]  /*0340*/  SYNCS.EXCH.64 URZ, [UR10+0x8], UR4 ;  /* 0x000008040a3f75b2 */ /* 0x0000e20008000100 */
[----:B------:R0:W4:Y:S01]  /*0350*/  SYNCS.EXCH.64 URZ, [UR10+0x18], UR8 ;  /* 0x000018080a3f75b2 */ /* 0x0001220008000100 */
[----:B------:R-:W-:Y:S01]  /*0360*/  NOP ;  /* 0x0000000000007918 */ /* 0x000fe20000000000 */
.L_x_2:
[----:B------:R-:W-:Y:S01]  /*0370*/  SHF.R.S32.HI R2, RZ, 0x1f, R4 ;  /* 0x0000001fff027819 */ /* 0x000fe20000011404 */
[----:B------:R-:W5:Y:S01]  /*0380*/  SHFL.IDX PT, R0, R0, RZ, 0x1f ;  /* 0x00001fff00007589 */ /* 0x000f6200000e0000 */
[----:B0-----:R-:W0:Y:S01]  /*0390*/  S2UR UR10, SR_CTAID.X ;  /* 0x00000000000a79c3 */ /* 0x001e220000002500 */
[----:B------:R-:W-:Y:S02]  /*03a0*/  ELECT P0, URZ, PT ;  /* 0x00000000003f782f */ /* 0x000fe40003800000 */
[----:B------:R-:W-:Y:S01]  /*03b0*/  LEA.HI R2, R2, R4, RZ, 0x7 ;  /* 0x0000000402027211 */ /* 0x000fe200078f38ff */
[----:B------:R-:W-:Y:S01]  /*03c0*/  ULDC UR4, c[0x0][0x150] ;  /* 0x0000540000047ab9 */ /* 0x000fe20000000800 */
[----:B------:R-:W-:Y:S01]  /*03d0*/  SHF.R.S32.HI R6, RZ, 0x1f, R3 ;  /* 0x0000001fff067819 */ /* 0x000fe20000011403 */
[----:B------:R-:W-:Y:S01]  /*03e0*/  NOP ;  /* 0x0000000000007918 */ /* 0x000fe20000000000 */
[----:B------:R-:W-:Y:S01]  /*03f0*/  LOP3.LUT R2, R2, 0xffffff80, RZ, 0xc0, !PT ;  /* 0xffffff8002027812 */ /* 0x000fe200078ec0ff */
[----:B------:R-:W-:Y:S01]  /*0400*/  NOP ;  /* 0x0000000000007918 */ /* 0x000fe20000000000 */
[----:B------:R-:W-:Y:S01]  /*0410*/  LEA.HI R6, R6, R3, RZ, 0x2 ;  /* 0x0000000306067211 */ /* 0x000fe200078f10ff */
[----:B------:R-:W1:Y:S02]  /*0420*/  LDC R8, c[0x0][0x144] ;  /* 0x00005100ff087b82 */ /* 0x000e640000000800 */
[----:B------:R-:W-:Y:S01]  /*0430*/  IMAD.IADD R4, R4, 0x1, -R2 ;  /* 0x0000000104047824 */ /* 0x000fe200078e0a02 */
[----:B------:R-:W-:Y:S01]  /*0440*/  LOP3.LUT R6, R6, 0x3ffffffc, RZ, 0xc0, !PT ;  /* 0x3ffffffc06067812 */ /* 0x000fe200078ec0ff */
[----:B------:R-:W2:Y:S03]  /*0450*/  S2R R2, SR_CTAID.Y ;  /* 0x0000000000027919 */ /* 0x000ea60000002600 */
[----:B------:R-:W-:Y:S01]  /*0460*/  SHF.R.S32.HI R5, RZ, 0x1f, R4 ;  /* 0x0000001fff057819 */ /* 0x000fe20000011404 */
[----:B------:R-:W3:Y:S01]  /*0470*/  LDC R15, c[0x0][0x148] ;  /* 0x00005200ff0f7b82 */ /* 0x000ee20000000800 */
[----:B------:R-:W-:-:S02]  /*0480*/  IADD3 R6, R3, -R6, RZ ;  /* 0x8000000603067210 */ /* 0x000fc40007ffe0ff */
[----:B------:R-:W-:Y:S02]  /*0490*/  LEA.HI R5, R5, R4, RZ, 0x3 ;  /* 0x0000000405057211 */ /* 0x000fe400078f18ff */
[----:B-----5:R-:W-:Y:S02]  /*04a0*/  ISETP.NE.OR P0, PT, R0, RZ, !P0 ;  /* 0x000000ff0000720c */ /* 0x020fe40004705670 */
[--C-:B------:R-:W-:Y:S02]  /*04b0*/  SHF.R.S32.HI R0, RZ, 0x3, R5.reuse ;  /* 0x00000003ff007819 */ /* 0x100fe40000011405 */
[----:B------:R-:W-:Y:S02]  /*04c0*/  SHF.R.S32.HI R5, RZ, 0x1f, R5 ;  /* 0x0000001fff057819 */ /* 0x000fe40000011405 */
[----:B0-----:R-:W-:Y:S02]  /*04d0*/  I2FP.F32.U32 R7, UR10 ;  /* 0x0000000a00077c45 */ /* 0x001fe40008201000 */
[----:B------:R-:W-:-:S03]  /*04e0*/  LEA.HI R5, R5, R0, RZ, 0x2 ;  /* 0x0000000005057211 */ /* 0x000fc600078f10ff */
[----:B------:R-:W-:Y:S01]  /*04f0*/  FMUL R7, R7, UR4 ;  /* 0x0000000407077c20 */ /* 0x000fe20008400000 */
[----:B------:R-:W-:Y:S01]  /*0500*/  LOP3.LUT R5, R5, 0xfffffffc, RZ, 0xc0, !PT ;  /* 0xfffffffc05057812 */ /* 0x000fe200078ec0ff */
[----:B------:R-:W-:Y:S01]  /*0510*/  VOTEU.ALL UP0, P0 ;  /* 0x00000000003f7886 */ /* 0x000fe20000000000 */
[----:B------:R-:W-:Y:S01]  /*0520*/  ULDC UR4, c[0x0][0x154] ;  /* 0x0000550000047ab9 */ /* 0x000fe20000000800 */
[----:B------:R-:W-:Y:S02]  /*0530*/  VOTEU.ALL UP1, P0 ;  /* 0x00000000003f7886 */ /* 0x000fe40000020000 */
[----:B------:R-:W0:Y:S01]  /*0540*/  F2I.U32.TRUNC.NTZ R7, R7 ;  /* 0x0000000700077305 */ /* 0x000e22000020f000 */
[----:B------:R-:W-:Y:S01]  /*0550*/  IMAD.IADD R5, R0, 0x1, -R5 ;  /* 0x0000000100057824 */ /* 0x000fe200078e0a05 */
[----:B------:R-:W5:Y:S01]  /*0560*/  @!UP0 S2UR UR9, SR_CgaCtaId ;  /* 0x00000000000989c3 */ /* 0x000f620000008800 */
[----:B------:R-:W-:Y:S02]  /*0570*/  @!UP0 UMOV UR8, 0x400 ;  /* 0x0000040000088882 */ /* 0x000fe40000000000 */
[----:B------:R-:W-:Y:S01]  /*0580*/  IMAD R5, R6, 0x4, R5 ;  /* 0x0000000406057824 */ /* 0x000fe200078e0205 */
[----:B--2---:R-:W-:-:S04]  /*0590*/  I2FP.F32.U32 R6, R2 ;  /* 0x0000000200067245 */ /* 0x004fc80000201000 */
[----:B------:R-:W-:Y:S01]  /*05a0*/  LEA.HI R0, R5, R5, RZ, 0x1 ;  /* 0x0000000505007211 */ /* 0x000fe200078f08ff */
[----:B------:R-:W-:Y:S01]  /*05b0*/  FMUL R6, R6, UR4 ;  /* 0x0000000406067c20 */ /* 0x000fe20008400000 */
[----:B------:R-:W-:Y:S02]  /*05c0*/  UMOV UR4, 0x20 ;  /* 0x0000002000047882 */ /* 0x000fe40000000000 */
[----:B------:R-:W-:Y:S01]  /*05d0*/  LOP3.LUT R0, R0, 0xfffffffe, RZ, 0xc0, !PT ;  /* 0xfffffffe00007812 */ /* 0x000fe200078ec0ff */
[----:B0-----:R-:W-:Y:S01]  /*05e0*/  IMAD.MOV R13, RZ, RZ, -R7 ;  /* 0x000000ffff0d7224 */ /* 0x001fe200078e0a07 */
[----:B------:R-:W-:-:S04]  /*05f0*/  @!UP0 UIADD3 UR4, -UR4, 0x100000, URZ ;  /* 0x0010000004048890 */ /* 0x000fc8000fffe13f */
[----:B------:R-:W-:Y:S02]  /*0600*/  @!UP0 USHF.L.U32 UR5, UR4, 0xb, URZ ;  /* 0x0000000b04058899 */ /* 0x000fe4000800063f */
[----:B------:R-:W-:Y:S01]  /*0610*/  @!UP0 USHF.L.U32 UR4, UR4, 0x1, URZ ;  /* 0x0000000104048899 */ /* 0x000fe2000800063f */
[----:B------:R-:W0:Y:S01]  /*0620*/  F2I.U32.TRUNC.NTZ R6, R6 ;  /* 0x0000000600067305 */ /* 0x000e22000020f000 */
[----:B------:R-:W2:Y:S01]  /*0630*/  LDC R7, c[0x0][0x140] ;  /* 0x00005000ff077b82 */ /* 0x000ea20000000800 */
[----:B-1----:R-:W-:Y:S02]  /*0640*/  IMAD R13, R8, R13, UR10 ;  /* 0x0000000a080d7e24 */ /* 0x002fe4000f8e020d */
[----:B------:R-:W-:-:S05]  /*0650*/  IMAD.IADD R0, R5, 0x1, -R0 ;  /* 0x0000000105007824 */ /* 0x000fca00078e0a00 */
[----:B------:R-:W-:Y:S01]  /*0660*/  ISETP.NE.AND P2, PT, R0, R13, PT ;  /* 0x0000000d0000720c */ /* 0x000fe20003f45270 */
[----:B-----5:R-:W-:Y:S01]  /*0670*/  @!UP0 ULEA UR8, UR9, UR8, 0x18 ;  /* 0x0000000809088291 */ /* 0x020fe2000f8ec03f */
[C---:B------:R-:W-:Y:S01]  /*0680*/  SHF.L.U32 R0, R5.reuse, 0x2, RZ ;  /* 0x0000000205007819 */ /* 0x040fe200000006ff */
[----:B------:R-:W-:Y:S01]  /*0690*/  VOTEU.ALL UP0, P0 ;  /* 0x00000000003f7886 */ /* 0x000fe20000000000 */
[----:B------:R-:W-:Y:S02]  /*06a0*/  LOP3.LUT P0, RZ, R4, 0x7, RZ, 0xc0, !PT ;  /* 0x0000000704ff7812 */ /* 0x000fe4000780c0ff */
[----:B------:R-:W-:Y:S01]  /*06b0*/  LOP3.LUT R9, R5, 0xc, R0, 0x78, !PT ;  /* 0x0000000c05097812 */ /* 0x000fe200078e7800 */
[----:B0-----:R-:W-:-:S03]  /*06c0*/  IMAD.MOV R12, RZ, RZ, -R6 ;  /* 0x000000ffff0c7224 */ /* 0x001fc600078e0a06 */
[----:B------:R-:W-:Y:S01]  /*06d0*/  ISETP.LT.U32.AND P0, PT, R9, 0x2, !P0 ;  /* 0x000000020900780c */ /* 0x000fe20004701070 */
[----:B---3--:R-:W-:Y:S01]  /*06e0*/  IMAD R5, R15, R12, R2 ;  /* 0x0000000c0f057224 */ /* 0x008fe200078e0202 */
[----:B------:R0:W-:Y:S01]  /*06f0*/  STL [R1+0xc54], R9 ;  /* 0x000c540901007387 */ /* 0x0001e20000100800 */
[----:B------:R-:W-:-:S03]  /*0700*/  @P2 LEA.HI R0, R9, R9, RZ, 0x1 ;  /* 0x0000000909002211 */ /* 0x000fc600078f08ff */
[----:B------:R-:W1:Y:S02]  /*0710*/  FENCE.VIEW.ASYNC.S ;  /* 0x00000000000073c6 */ /* 0x000e640000000000 */
[----:B-1----:R0:W1:Y:S01]  /*0720*/  @!UP0 SYNCS.EXCH.64 URZ, [UR8+0x30], UR4 ;  /* 0x00003004083f85b2 */ /* 0x0020620008000100 */
[----:B--2---:R-:W-:Y:S02]  /*0730*/  ISETP.EQ.U32.AND P5, PT, R7, 0x1, PT ;  /* 0x000000010700780c */ /* 0x004fe40003fa2070 */
[----:B------:R-:W-:-:S04]  /*0740*/  @P2 SHF.R.S32.HI R0, RZ, 0x1, R0 ;  /* 0x00000001ff002819 */ /* 0x000fc80000011400 */
[----:B------:R-:W-:Y:S01]  /*0750*/  @P2 ISETP.NE.AND P3, PT, R0, R5, PT ;  /* 0x000000050000220c */ /* 0x000fe20003f65270 */
[----:B------:R-:W-:Y:S01]  /*0760*/  IMAD.MOV.U32 R0, RZ, RZ, 0x1 ;  /* 0x00000001ff007424 */ /* 0x000fe200078e00ff */
[----:B------:R-:W-:Y:S02]  /*0770*/  SEL R5, RZ, 0x1, !P0 ;  /* 0x00000001ff057807 */ /* 0x000fe40004000000 */
[----:B------:R-:W-:-:S04]  /*0780*/  @P2 SEL R0, RZ, 0x1, P3 ;  /* 0x00000001ff002807 */ /* 0x000fc80001800000 */
[----:B------:R-:W-:Y:S01]  /*0790*/  LOP3.LUT R0, R0, R5, RZ, 0xc0, !PT ;  /* 0x0000000500007212 */ /* 0x000fe200078ec0ff */
[----:B------:R0:W2:Y:S01]  /*07a0*/  @!UP1 SYNCS.EXCH.64 URZ, [UR8+0x38], UR4 ;  /* 0x00003804083f95b2 */ /* 0x0000a20008000100 */
[----:B------:R-:W-:-:S03]  /*07b0*/  NOP ;  /* 0x0000000000007918 */ /* 0x000fc60000000000 */
[----:B------:R0:W-:Y:S01]  /*07c0*/  STL [R1+0xc50], R0 ;  /* 0x000c500001007387 */ /* 0x0001e20000100800 */
[----:B-1----:R-:W-:Y:S05]  /*07d0*/  @!P5 BRA `(.L_x_3) ;  /* 0x000000000008d947 */ /* 0x002fea0003800000 */
[----:B--2-4-:R-:W-:Y:S01]  /*07e0*/  UCGABAR_ARV ;  /* 0x00000000000079c7 */ /* 0x014fe20008000000 */
[----:B------:R-:W-:Y:S05]  /*07f0*/  BRA `(.L_x_4) ;  /* 0x0000000000047947 */ /* 0x000fea0003800000 */
.L_x_3:
[----:B--2-4-:R-:W-:Y:S01]  /*0800*/  NOP ;  /* 0x0000000000007918 */ /* 0x014fe20000000000 */
.L_x_4:
[----:B0-----:R-:W0:Y:S01]  /*0810*/  LDC R0, c[0x0][0x65c] ;  /* 0x00019700ff007b82 */ /* 0x001e220000000800 */
[----:B------:R-:W-:Y:S02]  /*0820*/  MOV R4, UR10 ;  /* 0x0000000a00047c02 */ /* 0x000fe40008000f00 */
[----:B------:R-:W-:Y:S02]  /*0830*/  MOV R5, RZ ;  /* 0x000000ff00057202 */ /* 0x000fe40000000f00 */
[----:B0-----:R-:W-:-:S13]  /*0840*/  ISETP.NE.AND P4, PT, R0, 0x1, PT ;  /* 0x000000010000780c */ /* 0x001fda0003f85270 */
[----:B------:R-:W0:Y:S01]  /*0850*/  @P4 LDC R7, c[0x0][0x10] ;  /* 0x00000400ff074b82 */ /* 0x000e220000000800 */
[----:B------:R-:W-:Y:S02]  /*0860*/  @P4 IMAD.MOV.U32 R3, RZ, RZ, RZ ;  /* 0x000000ffff034224 */ /* 0x000fe400078e00ff */
[----:B------:R-:W-:-:S05]  /*0870*/  @P4 IMAD.MOV.U32 R11, RZ, RZ, RZ ;  /* 0x000000ffff0b4224 */ /* 0x000fca00078e00ff */
[----:B------:R-:W1:Y:S01]  /*0880*/  @!P4 LDC R9, c[0x0][0xc] ;  /* 0x00000300ff09cb82 */ /* 0x000e620000000800 */
[----:B0-----:R-:W-:-:S04]  /*0890*/  @P4 IMAD.WIDE.U32 R6, R7, UR10, R2 ;  /* 0x0000000a07064c25 */ /* 0x001fc8000f8e0002 */
[----:B------:R-:W-:Y:S02]  /*08a0*/  @P4 IMAD.MOV.U32 R8, RZ, RZ, R6 ;  /* 0x000000ffff084224 */ /* 0x000fe400078e0006 */
[----:B------:R-:W-:Y:S02]  /*08b0*/  @P4 IMAD.IADD R16, R7, 0x1, R11 ;  /* 0x0000000107104824 */ /* 0x000fe400078e020b */
[----:B-1----:R-:W-:-:S04]  /*08c0*/  @!P4 IMAD.WIDE.U32 R4, R2, R9, R4 ;  /* 0x000000090204c225 */ /* 0x002fc800078e0004 */
[----:B------:R-:W-:Y:S01]  /*08d0*/  @!P4 IMAD.MOV.U32 R16, RZ, RZ, R5 ;  /* 0x000000ffff10c224 */ /* 0x000fe200078e0005 */
[----:B------:R-:W-:-:S05]  /*08e0*/  @!P4 MOV R8, R4 ;  /* 0x000000040008c202 */ /* 0x000fca0000000f00 */
[----:B------:R0:W-:Y:S04]  /*08f0*/  STL [R1+0xc5c], R8 ;  /* 0x000c5c0801007387 */ /* 0x0001e80000100800 */
[----:B------:R0:W-:Y:S01]  /*0900*/  STL [R1+0xc58], R16 ;  /* 0x000c581001007387 */ /* 0x0001e20000100800 */
[----:B------:R-:W-:Y:S05]  /*0910*/  @!P5 BRA `(.L_x_5) ;  /* 0x00000000000cd947 */ /* 0x000fea0003800000 */
[----:B------:R-:W-:Y:S01]  /*0920*/  UCGABAR_WAIT ;  /* 0x0000000000007dc7 */ /* 0x000fe20008000000 */
[----:B------:R-:W-:Y:S01]  /*0930*/  CCTL.IVALL ;  /* 0x00000000ff00798f */ /* 0x000fe20002000000 */
[----:B------:R-:W-:Y:S05]  /*0940*/  BRA `(.L_x_6) ;  /* 0x0000000000047947 */ /* 0x000fea0003800000 */
.L_x_5:
[----:B------:R-:W-:Y:S06]  /*0950*/  BAR.SYNC.DEFER_BLOCKING 0x0 ;  /* 0x0000000000007b1d */ /* 0x000fec0000010000 */
.L_x_6:
[----:B------:R-:W-:Y:S05]  /*0960*/  @!P1 BRA `(.L_x_7) ;  /* 0x000005a000209947 */ /* 0x000fea0003800000 */
[----:B------:R-:W-:-:S06]  /*0970*/  UISETP.GT.U32.AND UP0, UPT, UR11, 0x1, UPT ;  /* 0x000000010b00788c */ /* 0x000fcc000bf04070 */
[----:B------:R-:W-:-:S13]  /*0980*/  PLOP3.LUT P0, PT, PT, PT, UP0, 0x80, 0x0 ;  /* 0x000000000000781c */ /* 0x000fda0003f0f008 */
[----:B------:R-:W-:Y:S05]  /*0990*/  @P0 EXIT ;  /* 0x000000000000094d */ /* 0x000fea0003800000 */
[----:B------:R-:W-:Y:S01]  /*09a0*/  IMAD.MOV.U32 R5, RZ, RZ, -0x1 ;  /* 0xffffffffff057424 */ /* 0x000fe200078e00ff */
[----:B------:R-:W-:Y:S01]  /*09b0*/  MOV R4, 0xffffffff ;  /* 0xffffffff00047802 */ /* 0x000fe20000000f00 */
[----:B------:R-:W-:Y:S01]  /*09c0*/  ULDC.64 UR4, c[0x0][0x650] ;  /* 0x0001940000047ab9 */ /* 0x000fe20000000a00 */
[----:B------:R-:W-:Y:S01]  /*09d0*/  UMOV UR27, 0xffffffff ;  /* 0xffffffff001b7882 */ /* 0x000fe20000000000 */
[----:B------:R-:W-:Y:S01]  /*09e0*/  ISETP.GE.U32.AND P0, PT, R8, UR4, PT ;  /* 0x0000000408007c0c */ /* 0x000fe2000bf06070 */
[----:B------:R1:W-:Y:S01]  /*09f0*/  STL [R1+0xc60], R5 ;  /* 0x000c600501007387 */ /* 0x0003e20000100800 */
[----:B------:R-:W-:Y:S02]  /*0a00*/  PRMT R0, RZ, 0x7610, R0 ;  /* 0x00007610ff007816 */ /* 0x000fe40000000000 */
[----:B------:R-:W-:Y:S01]  /*0a10*/  ISETP.GE.U32.AND.EX P0, PT, R16, UR5, PT, P0 ;  /* 0x0000000510007c0c */ /* 0x000fe2000bf06100 */
[----:B------:R1:W-:-:S12]  /*0a20*/  STL [R1+0xc64], R4 ;  /* 0x000c640401007387 */ /* 0x0003d80000100800 */
[----:B-1----:R-:W-:Y:S05]  /*0a30*/  @P0 BRA `(.L_x_8) ;  /* 0x00000004003c0947 */ /* 0x002fea0003800000 */
[----:B------:R-:W-:Y:S01]  /*0a40*/  ULDC.64 UR14, c[0x0][0x628] ;  /* 0x00018a00000e7ab9 */ /* 0x000fe20000000a00 */
[----:B------:R-:W1:Y:S01]  /*0a50*/  LDC.64 R6, c[0x0][0x620] ;  /* 0x00018800ff067b82 */ /* 0x000e620000000a00 */
[----:B------:R-:W-:Y:S01]  /*0a60*/  ISETP.NE.U32.AND P0, PT, RZ, UR14, PT ;  /* 0x0000000eff007c0c */ /* 0x000fe2000bf05070 */
[----:B------:R-:W-:Y:S01]  /*0a70*/  ULDC UR13, c[0x0][0x630] ;  /* 0x00018c00000d7ab9 */ /* 0x000fe20000000800 */
[----:B------:R-:W-:Y:S02]  /*0a80*/  R2UR UR4, R8 ;  /* 0x00000000080472ca */ /* 0x000fe400000e0000 */
[----:B------:R-:W-:Y:S02]  /*0a90*/  ISETP.NE.AND.EX P0, PT, RZ, UR15, PT, P0 ;  /* 0x0000000fff007c0c */ /* 0x000fe4000bf05300 */
[----:B------:R-:W-:-:S11]  /*0aa0*/  R2UR UR5, R16 ;  /* 0x00000000100572ca */ /* 0x000fd600000e0000 */
[----:B------:R-:W-:Y:S05]  /*0ab0*/  @!P0 BRA `(.L_x_9) ;  /* 0x0000000000308947 */ /* 0x000fea0003800000 */
[----:B------:R-:W-:Y:S01]  /*0ac0*/  R2UR UR4, R8 ;  /* 0x00000000080472ca */ /* 0x000fe200000e0000 */
[----:B------:R-:W-:Y:S01]  /*0ad0*/  ULDC UR6, c[0x0][0x634] ;  /* 0x00018d0000067ab9 */ /* 0x000fe20000000800 */
[----:B------:R-:W-:-:S11]  /*0ae0*/  R2UR UR12, R16 ;  /* 0x00000000100c72ca */ /* 0x000fd600000e0000 */
[----:B------:R-:W-:-:S04]  /*0af0*/  UIADD3 UR6, UP0, UR4, UR6, URZ ;  /* 0x0000000604067290 */ /* 0x000fc8000ff1e03f */
[----:B------:R-:W-:-:S04]  /*0b00*/  UIADD3.X UR12, URZ, UR12, URZ, UP0, !UPT ;  /* 0x0000000c3f0c7290 */ /* 0x000fc800087fe43f */
[----:B------:R-:W-:-:S04]  /*0b10*/  UIMAD.WIDE.U32 UR4, UR12, UR14, URZ ;  /* 0x0000000e0c0472a5 */ /* 0x000fc8000f8e003f */
[----:B------:R-:W-:Y:S02]  /*0b20*/  UIMAD.WIDE.U32 UR8, UP0, UR6, UR15, UR4 ;  /* 0x0000000f060872a5 */ /* 0x000fe4000f800004 */
[----:B------:R-:W-:Y:S02]  /*0b30*/  UIMAD.WIDE.U32 UR4, UR6, UR14, URZ ;  /* 0x0000000e060472a5 */ /* 0x000fe4000f8e003f */
[----:B------:R-:W-:Y:S02]  /*0b40*/  UIADD3.X UR11, URZ, URZ, URZ, UP0, !UPT ;  /* 0x0000003f3f0b7290 */ /* 0x000fe400087fe43f */
[----:B------:R-:W-:Y:S01]  /*0b50*/  UIADD3 URZ, UP0, UR5, UR8, URZ ;  /* 0x00000008053f7290 */ /* 0x000fe2000ff1e03f */
[----:B------:R-:W-:-:S03]  /*0b60*/  UMOV UR10, UR9 ;  /* 0x00000009000a7c82 */ /* 0x000fc60008000000 */
[----:B------:R-:W-:-:S12]  /*0b70*/  UIMAD.WIDE.U32.X UR4, UR12, UR15, UR10, UP0 ;  /* 0x0000000f0c0472a5 */ /* 0x000fd800080e040a */
.L_x_9:
[----:B------:R-:W-:Y:S01]  /*0b80*/  USHF.R.U64 UR27, UR4, UR13, UR5 ;  /* 0x0000000d041b7299 */ /* 0x000fe20008001205 */
[----:B------:R-:W2:Y:S01]  /*0b90*/  LDC.64 R20, c[0x0][0x640] ;  /* 0x00019000ff147b82 */ /* 0x000ea20000000a00 */
[----:B------:R-:W-:Y:S01]  /*0ba0*/  USHF.R.U32.HI UR4, URZ, UR13, UR5 ;  /* 0x0000000d3f047299 */ /* 0x000fe20008011605 */
[----:B------:R-:W-:Y:S02]  /*0bb0*/  IMAD.MOV.U32 R4, RZ, RZ, R8 ;  /* 0x000000ffff047224 */ /* 0x000fe400078e0008 */
[----:B------:R-:W-:Y:S01]  /*0bc0*/  IMAD R12, R15, R12, R2 ;  /* 0x0000000c0f0c7224 */ /* 0x000fe200078e0202 */
[----:B------:R-:W-:Y:S02]  /*0bd0*/  IADD3 R3, P0, RZ, -UR27, RZ ;  /* 0x8000001bff037c10 */ /* 0x000fe4000ff1e0ff */
[----:B------:R-:W-:Y:S01]  /*0be0*/  MOV R15, 0x1 ;  /* 0x00000001000f7802 */ /* 0x000fe20000000f00 */
[----:B------:R-:W3:Y:S02]  /*0bf0*/  LDC R10, c[0x0][0x618] ;  /* 0x00018600ff0a7b82 */ /* 0x000ee40000000800 */
[----:B------:R-:W-:-:S04]  /*0c00*/  IMAD.X R5, RZ, RZ, ~UR4, P0 ;  /* 0x80000004ff057e24 */ /* 0x000fc800080e06ff */
[----:B-1----:R-:W-:Y:S01]  /*0c10*/  IMAD R0, R5, R6, RZ ;  /* 0x0000000605007224 */ /* 0x002fe200078e02ff */
[----:B------:R-:W-:Y:S01]  /*0c20*/  MOV R5, R16 ;  /* 0x0000001000057202 */ /* 0x000fe20000000f00 */
[----:B------:R-:W1:Y:S02]  /*0c30*/  LDC R14, c[0x0][0x608] ;  /* 0x00018200ff0e7b82 */ /* 0x000e640000000800 */
[----:B------:R-:W-:-:S06]  /*0c40*/  IMAD.WIDE.U32 R4, R3, R6, R4 ;  /* 0x0000000603047225 */ /* 0x000fcc00078e0004 */
[----:B------:R-:W4:Y:S01]  /*0c50*/  LDC R18, c[0x0][0x658] ;  /* 0x00019600ff127b82 */ /* 0x000f220000000800 */
[----:B------:R-:W-:Y:S01]  /*0c60*/  IMAD R3, R3, R7, R0 ;  /* 0x0000000703037224 */ /* 0x000fe200078e0200 */
[----:B--2---:R-:W-:-:S03]  /*0c70*/  ISETP.NE.U32.AND P0, PT, R20, RZ, PT ;  /* 0x000000ff1400720c */ /* 0x004fc60003f05070 */
[----:B------:R-:W-:Y:S01]  /*0c80*/  IMAD.IADD R3, R5, 0x1, R3 ;  /* 0x0000000105037824 */ /* 0x000fe200078e0203 */
[----:B------:R-:W-:Y:S01]  /*0c90*/  ISETP.NE.AND.EX P0, PT, R21, RZ, PT, P0 ;  /* 0x000000ff1500720c */ /* 0x000fe20003f05300 */
[----:B------:R-:W-:Y:S01]  /*0ca0*/  IMAD.MOV.U32 R5, RZ, RZ, -0x1 ;  /* 0xffffffffff057424 */ /* 0x000fe200078e00ff */
[----:B0-----:R-:W0:Y:S02]  /*0cb0*/  LDC R16, c[0x0][0x600] ;  /* 0x00018000ff107b82 */ /* 0x001e240000000800 */
[-CC-:B---3--:R-:W-:Y:S02]  /*0cc0*/  SHF.R.U64 R8, R4, R10.reuse, R3.reuse ;  /* 0x0000000a04087219 */ /* 0x188fe40000001203 */
[----:B------:R-:W-:-:S04]  /*0cd0*/  SHF.R.U32.HI R3, RZ, R10, R3 ;  /* 0x0000000aff037219 */ /* 0x000fc80000011603 */
[----:B------:R-:W2:Y:S01]  /*0ce0*/  LDC R11, c[0x0][0x648] ;  /* 0x00019200ff0b7b82 */ /* 0x000ea20000000800 */
[-CC-:B-1----:R-:W-:Y:S02]  /*0cf0*/  SHF.R.U64 R23, R8, R14.reuse, R3.reuse ;  /* 0x0000000e08177219 */ /* 0x182fe40000001203 */
[----:B------:R-:W-:-:S05]  /*0d00*/  SHF.R.U32.HI R3, RZ, R14, R3 ;  /* 0x0000000eff037219 */ /* 0x000fca0000011603 */
[----:B------:R-:W1:Y:S01]  /*0d10*/  LDC R17, c[0x0][0x638] ;  /* 0x00018e00ff117b82 */ /* 0x000e620000000800 */
[-CC-:B----4-:R-:W-:Y:S02]  /*0d20*/  SHF.R.U64 R10, R23, R18.reuse, R3.reuse ;  /* 0x00000012170a7219 */ /* 0x190fe40000001203 */
[-C--:B------:R-:W-:Y:S02]  /*0d30*/  SHF.L.U32 R0, R5, R18.reuse, RZ ;  /* 0x0000001205007219 */ /* 0x080fe400000006ff */
[----:B------:R-:W-:Y:S01]  /*0d40*/  SHF.R.U32.HI R3, RZ, R18, R3 ;  /* 0x00000012ff037219 */ /* 0x000fe20000011603 */
[----:B------:R-:W-:Y:S01]  /*0d50*/  IMAD.MOV.U32 R2, RZ, RZ, R10 ;  /* 0x000000ffff027224 */ /* 0x000fe200078e000a */
[----:B------:R-:W-:Y:S01]  /*0d60*/  LOP3.LUT R0, RZ, R0, RZ, 0x33, !PT ;  /* 0x00000000ff007212 */ /* 0x000fe200078e33ff */
[----:B------:R-:W3:Y:S01]  /*0d70*/  LDC R19, c[0x0][0x610] ;  /* 0x00018400ff137b82 */ /* 0x000ee20000000800 */
[----:B------:R-:W-:Y:S05]  /*0d80*/  @!P0 BRA `(.L_x_10) ;  /* 0x0000000000288947 */ /* 0x000fea0003800000 */
[----:B------:R-:W4:Y:S02]  /*0d90*/  LDC R7, c[0x0][0x64c] ;  /* 0x00019300ff077b82 */ /* 0x000f240000000800 */
[----:B----4-:R-:W-:-:S05]  /*0da0*/  IADD3 R7, P0, R10, R7, RZ ;  /* 0x000000070a077210 */ /* 0x010fca0007f1e0ff */
[----:B------:R-:W-:-:S04]  /*0db0*/  IMAD.X R9, RZ, RZ, R3, P0 ;  /* 0x000000ffff097224 */ /* 0x000fc800000e0603 */
[----:B------:R-:W-:-:S04]  /*0dc0*/  IMAD.WIDE.U32 R2, R9, R20, RZ ;  /* 0x0000001409027225 */ /* 0x000fc800078e00ff */
[----:B------:R-:W-:-:S04]  /*0dd0*/  IMAD.WIDE.U32 R4, P0, R7, R21, R2 ;  /* 0x0000001507047225 */ /* 0x000fc80007800002 */
[----:B------:R-:W-:Y:S01]  /*0de0*/  IMAD.WIDE.U32 R2, R7, R20, RZ ;  /* 0x0000001407027225 */ /* 0x000fe200078e00ff */
[----:B------:R-:W-:-:S03]  /*0df0*/  IADD3.X R7, RZ, RZ, RZ, P0, !PT ;  /* 0x000000ffff077210 */ /* 0x000fc600007fe4ff */
[----:B------:R-:W-:Y:S01]  /*0e00*/  IMAD.MOV.U32 R6, RZ, RZ, R5 ;  /* 0x000000ffff067224 */ /* 0x000fe200078e0005 */
[----:B------:R-:W-:-:S05]  /*0e10*/  IADD3 RZ, P0, R3, R4, RZ ;  /* 0x0000000403ff7210 */ /* 0x000fca0007f1e0ff */
[----:B------:R-:W-:-:S08]  /*0e20*/  IMAD.WIDE.U32.X R2, R9, R21, R6, P0 ;  /* 0x0000001509027225 */ /* 0x000fd000000e0406 */
.L_x_10:
[----:B--2---:R-:W-:Y:S01]  /*0e30*/  SHF.R.U64 R4, R2, R11, R3 ;  /* 0x0000000b02047219 */ /* 0x004fe20000001203 */
[----:B0-----:R-:W-:Y:S01]  /*0e40*/  VIADD R5, R16, 0xffffffff ;  /* 0xffffffff10057836 */ /* 0x001fe20000000000 */
[----:B------:R-:W-:Y:S02]  /*0e50*/  SHF.L.U32 R2, R15, R18, RZ ;  /* 0x000000120f027219 */ /* 0x000fe400000006ff */
[----:B------:R-:W-:Y:S02]  /*0e60*/  LOP3.LUT R3, R23, R0, RZ, 0xc0, !PT ;  /* 0x0000000017037212 */ /* 0x000fe400078ec0ff */
[----:B------:R-:W-:Y:S02]  /*0e70*/  IADD3 R6, -R4, RZ, RZ ;  /* 0x000000ff04067210 */ /* 0x000fe40007ffe1ff */
[----:B------:R-:W-:Y:S01]  /*0e80*/  SEL R0, R13, R12, !P4 ;  /* 0x0000000c0d007207 */ /* 0x000fe20006000000 */
[----:B------:R-:W-:Y:S01]  /*0e90*/  IMAD R7, R2, R4, R3 ;  /* 0x0000000402077224 */ /* 0x000fe200078e0203 */
[----:B------:R-:W-:Y:S01]  /*0ea0*/  LOP3.LUT R5, R8, R5, RZ, 0xc0, !PT ;  /* 0x0000000508057212 */ /* 0x000fe200078ec0ff */
[----:B-1----:R-:W-:-:S02]  /*0eb0*/  IMAD R3, R6, R17, R10 ;  /* 0x0000001106037224 */ /* 0x002fc400078e020a */
[----:B---3--:R-:W-:Y:S02]  /*0ec0*/  IMAD R2, R7, R19, R0 ;  /* 0x0000001307027224 */ /* 0x008fe400078e0200 */
[----:B------:R-:W-:Y:S02]  /*0ed0*/  IMAD R3, R3, R16, R5 ;  /* 0x0000001003037224 */ /* 0x000fe400078e0205 */
[----:B------:R-:W-:-:S03]  /*0ee0*/  IMAD.MOV.U32 R0, RZ, RZ, 0x1 ;  /* 0x00000001ff007424 */ /* 0x000fc600078e00ff */
[----:B------:R-:W-:Y:S02]  /*0ef0*/  SEL R4, R3, R2, !P4 ;  /* 0x0000000203047207 */ /* 0x000fe40006000000 */
[----:B------:R-:W-:-:S03]  /*0f00*/  SEL R2, R2, R3, !P4 ;  /* 0x0000000302027207 */ /* 0x000fc60006000000 */
[----:B------:R1:W-:Y:S04]  /*0f10*/  STL [R1+0xc64], R4 ;  /* 0x000c640401007387 */ /* 0x0003e80000100800 */
[----:B------:R1:W-:Y:S02]  /*0f20*/  STL [R1+0xc60], R2 ;  /* 0x000c600201007387 */ /* 0x0003e40000100800 */
.L_x_8:
[----:B------:R-:W-:-:S08]  /*0f30*/  NOP ;  /* 0x0000000000007918 */ /* 0x000fd00000000000 */
[----:B------:R-:W2:Y:S02]  /*0f40*/  USETMAXREG.TRY_ALLOC.CTAPOOL UP0, 0xf0 ;  /* 0x000000f0000079c8 */ /* 0x000ea40008000600 */
[----:B--2---:R-:W-:-:S13]  /*0f50*/  PLOP3.LUT P0, PT, PT, PT, UP0, 0x80, 0x0 ;  /* 0x000000000000781c */ /* 0x004fda0003f0f008 */
[----:B------:R-:W-:Y:S05]  /*0f60*/  @!P0 BRA `(.L_x_8) ;  /* 0xfffffffc00f08947 */ /* 0x000fea000383ffff */
[----:B------:R-:W-:Y:S01]  /*0f70*/  ULDC.64 UR4, c[0x0][0x598] ;  /* 0x0001660000047ab9 */ /* 0x000fe20000000a00 */
[----:B------:R-:W-:Y:S01]  /*0f80*/  ULDC.64 UR30, c[0x0][0x208] ;  /* 0x00008200001e7ab9 */ /* 0x000fe20000000a00 */
[----:B------:R-:W-:-:S04]  /*0f90*/  ISETP.NE.U32.AND P0, PT, RZ, UR4, PT ;  /* 0x00000004ff007c0c */ /* 0x000fc8000bf05070 */
[----:B------:R-:W-:-:S13]  /*0fa0*/  ISETP.NE.AND.EX P0, PT, RZ, UR5, PT, P0 ;  /* 0x00000005ff007c0c */ /* 0x000fda000bf05300 */
[----:B------:R-:W-:Y:S05]  /*0fb0*/  @!P0 BRA `(.L_x_11) ;  /* 0x0000000000208947 */ /* 0x000fea0003800000 */
[----:B-1----:R-:W1:Y:S02]  /*0fc0*/  LDC.64 R2, c[0x0][0x598] ;  /* 0x00016600ff027b82 */ /* 0x002e640000000a00 */
[----:B-1----:R-:W2:Y:S02]  /*0fd0*/  LDG.E.64 R2, desc[UR30][R2.64] ;  /* 0x0000001e02027981 */ /* 0x002ea4000c1e1b00 */
[----:B--2---:R-:W-:-:S04]  /*0fe0*/  ISETP.NE.U32.AND P0, PT, R2, RZ, PT ;  /* 0x000000ff0200720c */ /* 0x004fc80003f05070 */
[----:B------:R-:W-:-:S13]  /*0ff0*/  ISETP.NE.AND.EX P0, PT, R3, RZ, PT, P0 ;  /* 0x000000ff0300720c */ /* 0x000fda0003f05300 */
[----:B------:R-:W-:Y:S05]  /*1000*/  @!P0 BRA `(.L_x_11) ;  /* 0x00000000000c8947 */ /* 0x000fea0003800000 */
[----:B------:R-:W2:Y:S02]  /*1010*/  LD.E R2, desc[UR30][R2.64] ;  /* 0x0000001e02027980 */ /* 0x000ea4000c101900 */
[----:B--2---:R-:W-:Y:S01]  /*1020*/  R2UR UR26, R2 ;  /* 0x00000000021a72ca */ /* 0x004fe200000e0000 */
[----:B------:R-:W-:-:S14]  /*1030*/  BRA `(.L_x_12) ;  /* 0x0000000000247947 */ /* 0x000fdc0003800000 */
.L_x_11:
[----:B------:R-:W-:Y:S02]  /*1040*/  ULDC.64 UR4, c[0x0][0x588] ;  /* 0x0001620000047ab9 */ /* 0x000fe40000000a00 */
[----:B------:R-:W-:-:S04]  /*1050*/  ISETP.NE.U32.AND P0, PT, RZ, UR4, PT ;  /* 0x00000004ff007c0c */ /* 0x000fc8000bf05070 */
[----:B------:R-:W-:-:S13]  /*1060*/  ISETP.NE.AND.EX P0, PT, RZ, UR5, PT, P0 ;  /* 0x00000005ff007c0c */ /* 0x000fda000bf05300 */
[----:B------:R-:W-:Y:S05]  /*1070*/  @!P0 BRA `(.L_x_13) ;  /* 0x0000000000108947 */ /* 0x000fea0003800000 */
[----:B-1----:R-:W1:Y:S02]  /*1080*/  LDC.64 R2, c[0x0][0x588] ;  /* 0x00016200ff027b82 */ /* 0x002e640000000a00 */
[----:B-1----:R-:W2:Y:S02]  /*1090*/  LDG.E R2, desc[UR30][R2.64] ;  /* 0x0000001e02027981 */ /* 0x002ea4000c1e1900 */
[----:B--2---:R-:W-:Y:S01]  /*10a0*/  R2UR UR26, R2 ;  /* 0x00000000021a72ca */ /* 0x004fe200000e0000 */
[----:B------:R-:W-:-:S14]  /*10b0*/  BRA `(.L_x_12) ;  /* 0x0000000000047947 */ /* 0x000fdc0003800000 */
.L_x_13:
[----:B------:R-:W-:-:S05]  /*10c0*/  ULDC UR26, c[0x0][0x580] ;  /* 0x00016000001a7ab9 */ /* 0x000fca0000000800 */
.L_x_12:
[----:B------:R-:W-:Y:S02]  /*10d0*/  ULDC.64 UR4, c[0x0][0x5a0] ;  /* 0x0001680000047ab9 */ /* 0x000fe40000000a00 */
        /* <DEDUP_REMOVED lines=11> */
.L_x_14:
        /* <DEDUP_REMOVED lines=8> */
.L_x_16:
[----:B------:R-:W-:-:S05]  /*1210*/  ULDC UR25, c[0x0][0x584] ;  /* 0x0001610000197ab9 */ /* 0x000fca0000000800 */
.L_x_15:
[----:B------:R-:W-:-:S13]  /*1220*/  LOP3.LUT P0, RZ, R0, 0xff, RZ, 0xc0, !PT ;  /* 0x000000ff00ff7812 */ /* 0x000fda000780c0ff */
[----:B------:R-:W-:Y:S05]  /*1230*/  @!P0 EXIT ;  /* 0x000000000000894d */ /* 0x000fea0003800000 */
[----:B------:R-:W-:Y:S01]  /*1240*/  ULDC UR4, c[0x0][0x28c] ;  /* 0x0000a30000047ab9 */ /* 0x000fe20000000800 */
[----:B------:R-:W-:Y:S02]  /*1250*/  ULOP3.LUT UR8, UR7, 0x1, URZ, 0xfc, !UPT ;  /* 0x0000000107087892 */ /* 0x000fe4000f8efc3f */
[----:B------:R-:W-:-:S04]  /*1260*/  UIADD3 UR4, UR4, 0x7f, URZ ;  /* 0x0000007f04047890 */ /* 0x000fc8000fffe03f */
[----:B------:R-:W-:-:S04]  /*1270*/  USHF.R.S32.HI UR5, URZ, 0x1f, UR4 ;  /* 0x0000001f3f057899 */ /* 0x000fc80008011404 */
[----:B------:R-:W-:-:S03]  /*1280*/  ULEA.HI UR5, UR5, UR4, URZ, 0x7 ;  /* 0x0000000405057291 */ /* 0x000fc6000f8f383f */
[----:B------:R-:W-:Y:S01]  /*1290*/  UMOV UR4, URZ ;  /* 0x0000003f00047c82 */ /* 0x000fe20008000000 */
[----:B------:R-:W-:-:S03]  /*12a0*/  USHF.R.S32.HI UR24, URZ, 0x7, UR5 ;  /* 0x000000073f187899 */ /* 0x000fc60008011405 */
[----:B------:R-:W-:-:S09]  /*12b0*/  UMOV UR5, URZ ;  /* 0x0000003f00057c82 */ /* 0x000fd20008000000 */
.L_x_1065:
[----:B------:R-:W-:Y:S01]  /*12c0*/  STL [R1+0xc4c], RZ ;  /* 0x000c4cff01007387 */ /* 0x000fe20000100800 */
[----:B------:R-:W2:Y:S01]  /*12d0*/  S2UR UR13, SR_CgaCtaId ;  /* 0x00000000000d79c3 */ /* 0x000ea20000008800 */
[----:B------:R-:W-:Y:S01]  /*12e0*/  UMOV UR12, 0x400 ;  /* 0x00000400000c7882 */ /* 0x000fe20000000000 */
[----:B------:R-:W-:Y:S01]  /*12f0*/  UMOV UR6, URZ ;  /* 0x0000003f00067c82 */ /* 0x000fe20008000000 */
[----:B------:R-:W-:Y:S01]  /*1300*/  STL [R1+0xc48], RZ ;  /* 0x000c48ff01007387 */ /* 0x000fe20000100800 */
[----:B------:R-:W-:Y:S01]  /*1310*/  UMOV UR16, URZ ;  /* 0x0000003f00107c82 */ /* 0x000fe20008000000 */
[----:B------:R-:W-:Y:S01]  /*1320*/  UMOV UR17, URZ ;  /* 0x0000003f00117c82 */ /* 0x000fe20008000000 */
[----:B------:R-:W-:Y:S01]  /*1330*/  UMOV UR11, UR5 ;  /* 0x00000005000b7c82 */ /* 0x000fe20008000000 */
[----:B------:R-:W-:Y:S01]  /*1340*/  STL [R1+0xc44], RZ ;  /* 0x000c44ff01007387 */ /* 0x000fe20000100800 */
[----:B01----:R-:W1:Y:S01]  /*1350*/  LDC R2, c[0x0][0x28c] ;  /* 0x0000a300ff027b82 */ /* 0x003e620000000800 */
[----:B------:R-:W-:Y:S01]  /*1360*/  UMOV UR14, UR4 ;  /* 0x00000004000e7c82 */ /* 0x000fe20008000000 */
[----:B------:R-:W-:Y:S01]  /*1370*/  CS2R R236, SRZ ;  /* 0x0000000000ec7805 */ /* 0x000fe2000001ff00 */
[----:B------:R-:W-:Y:S01]  /*1380*/  STL [R1+0xc40], RZ ;  /* 0x000c40ff01007387 */ /* 0x000fe20000100800 */
[----:B------:R-:W-:-:S02]  /*1390*/  CS2R R234, SRZ ;  /* 0x0000000000ea7805 */ /* 0x000fc4000001ff00 */
[----:B------:R-:W-:Y:S02]  /*13a0*/  CS2R R232, SRZ ;  /* 0x0000000000e87805 */ /* 0x000fe4000001ff00 */
[----:B------:R-:W-:Y:S01]  /*13b0*/  CS2R R230, SRZ ;  /* 0x0000000000e67805 */ /* 0x000fe2000001ff00 */
[----:B------:R-:W-:Y:S01]  /*13c0*/  STL [R1+0xc3c], RZ ;  /* 0x000c3cff01007387 */ /* 0x000fe20000100800 */
[----:B------:R-:W-:Y:S02]  /*13d0*/  CS2R R228, SRZ ;  /* 0x0000000000e47805 */ /* 0x000fe4000001ff00 */
[----:B------:R-:W-:Y:S02]  /*13e0*/  CS2R R226, SRZ ;  /* 0x0000000000e27805 */ /* 0x000fe4000001ff00 */
[----:B------:R-:W-:Y:S01]  /*13f0*/  CS2R R224, SRZ ;  /* 0x0000000000e07805 */ /* 0x000fe2000001ff00 */
[----:B------:R-:W-:Y:S01]  /*1400*/  STL [R1+0xc38], RZ ;  /* 0x000c38ff01007387 */ /* 0x000fe20000100800 */
[----:B------:R-:W-:-:S02]  /*1410*/  CS2R R222, SRZ ;  /* 0x0000000000de7805 */ /* 0x000fc4000001ff00 */
[----:B------:R-:W-:Y:S02]  /*1420*/  CS2R R220, SRZ ;  /* 0x0000000000dc7805 */ /* 0x000fe4000001ff00 */
[----:B------:R-:W-:Y:S01]  /*1430*/  CS2R R218, SRZ ;  /* 0x0000000000da7805 */ /* 0x000fe2000001ff00 */
[----:B------:R-:W-:Y:S01]  /*1440*/  STL [R1+0xc34], RZ ;  /* 0x000c34ff01007387 */ /* 0x000fe20000100800 */
[----:B--2---:R-:W-:Y:S01]  /*1450*/  ULEA UR12, UR13, UR12, 0x18 ;  /* 0x0000000c0d0c7291 */ /* 0x004fe2000f8ec03f */
[----:B------:R-:W-:Y:S02]  /*1460*/  CS2R R216, SRZ ;  /* 0x0000000000d87805 */ /* 0x000fe4000001ff00 */
[----:B------:R-:W-:Y:S01]  /*1470*/  CS2R R214, SRZ ;  /* 0x0000000000d67805 */ /* 0x000fe2000001ff00 */
[----:B------:R-:W-:Y:S01]  /*1480*/  STL [R1+0xc30], RZ ;  /* 0x000c30ff01007387 */ /* 0x000fe20000100800 */
[----:B------:R-:W-:Y:S02]  /*1490*/  CS2R R212, SRZ ;  /* 0x0000000000d47805 */ /* 0x000fe4000001ff00 */
[----:B------:R-:W-:-:S02]  /*14a0*/  CS2R R210, SRZ ;  /* 0x0000000000d27805 */ /* 0x000fc4000001ff00 */
[----:B------:R-:W-:Y:S01]  /*14b0*/  CS2R R208, SRZ ;  /* 0x0000000000d07805 */ /* 0x000fe2000001ff00 */
[----:B------:R-:W-:Y:S01]  /*14c0*/  STL [R1+0xc2c], RZ ;  /* 0x000c2cff01007387 */ /* 0x000fe20000100800 */
[----:B-1----:R-:W-:Y:S02]  /*14d0*/  ISETP.GE.AND P0, PT, R2, 0x1, PT ;  /* 0x000000010200780c */ /* 0x002fe40003f06270 */
[----:B------:R-:W-:Y:S02]  /*14e0*/  CS2R R206, SRZ ;  /* 0x0000000000ce7805 */ /* 0x000fe4000001ff00 */
[----:B------:R-:W-:Y:S01]  /*14f0*/  CS2R R204, SRZ ;  /* 0x0000000000cc7805 */ /* 0x000fe2000001ff00 */
[----:B------:R-:W-:Y:S01]  /*1500*/  STL [R1+0xc28], RZ ;  /* 0x000c28ff01007387 */ /* 0x000fe20000100800 */
[----:B------:R-:W-:Y:S02]  /*1510*/  CS2R R202, SRZ ;  /* 0x0000000000ca7805 */ /* 0x000fe4000001ff00 */
[----:B------:R-:W-:-:S02]  /*1520*/  CS2R R200, SRZ ;  /* 0x0000000000c87805 */ /* 0x000fc4000001ff00 */
[----:B------:R-:W-:Y:S01]  /*1530*/  CS2R R198, SRZ ;  /* 0x0000000000c67805 */ /* 0x000fe2000001ff00 */
[----:B------:R-:W-:Y:S01]  /*1540*/  STL [R1+0xc24], RZ ;  /* 0x000c24ff01007387 */ /* 0x000fe20000100800 */
[----:B------:R-:W-:Y:S02]  /*1550*/  CS2R R196, SRZ ;  /* 0x0000000000c47805 */ /* 0x000fe4000001ff00 */
        /* <DEDUP_REMOVED lines=33> */
[----:B0-----:R-:W-:Y:S01]  /*1770*/  CS2R R16, SRZ ;  /* 0x0000000000107805 */ /* 0x001fe2000001ff00 */
[----:B------:R-:W-:Y:S01]  /*1780*/  STL [R1+0xc00], RZ ;  /* 0x000c00ff01007387 */ /* 0x000fe20000100800 */
[----:B------:R-:W-:Y:S02]  /*1790*/  CS2R R14, SRZ ;  /* 0x00000000000e7805 */ /* 0x000fe4000001ff00 */
[----:B------:R-:W-:-:S02]  /*17a0*/  CS2R R12, SRZ ;  /* 0x00000000000c7805 */ /* 0x000fc4000001ff00 */
[----:B------:R-:W-:Y:S01]  /*17b0*/  CS2R R10, SRZ ;  /* 0x00000000000a7805 */ /* 0x000fe2000001ff00 */
[----:B------:R-:W-:Y:S01]  /*17c0*/  STL [R1+0xbfc], RZ ;  /* 0x000bfcff01007387 */ /* 0x000fe20000100800 */
[----:B------:R-:W-:Y:S02]  /*17d0*/  CS2R R8, SRZ ;  /* 0x0000000000087805 */ /* 0x000fe4000001ff00 */
[----:B---3--:R-:W-:Y:S02]  /*17e0*/  CS2R R6, SRZ ;  /* 0x0000000000067805 */ /* 0x008fe4000001ff00 */
        /* <DEDUP_REMOVED lines=87> */
[----:B------:R-:W-:Y:S01]  /*1d60*/  CS2R R150, SRZ ;  /* 0x0000000000967805 */ /* 0x000fe2000001ff00 */
[----:B------:R-:W-:Y:S04]  /*1d70*/  STL [R1+0xba0], RZ ;  /* 0x000ba0ff01007387 */ /* 0x000fe80000100800 */
        /* <DEDUP_REMOVED lines=616> */
[----:B------:R-:W-:Y:S04]  /*4400*/  STL [R1], RZ ;  /* 0x000000ff01007387 */ /* 0x000fe80000100800 */
        /* <DEDUP_REMOVED lines=39> */
[----:B------:R-:W-:Y:S01]  /*4680*/  STL [R1+0xa0], RZ ;  /* 0x0000a0ff01007387 */ /* 0x000fe20000100800 */
[----:B------:R-:W0:Y:S03]  /*4690*/  S2R R0, SR_TID.X ;  /* 0x0000000000007919 */ /* 0x000e260000002100 */
        /* <DEDUP_REMOVED lines=8> */
[----:B0-----:R-:W-:-:S03]  /*4720*/  LOP3.LUT R0, R0, 0x80, RZ, 0xc0, !PT ;  /* 0x0000008000007812 */ /* 0x001fc600078ec0ff */
[----:B------:R-:W-:Y:S01]  /*4730*/  STL [R1+0xc4], RZ ;  /* 0x0000c4ff01007387 */ /* 0x000fe20000100800 */
[----:B------:R-:W-:-:S03]  /*4740*/  SHF.R.U32.HI R0, RZ, 0x7, R0 ;  /* 0x00000007ff007819 */ /* 0x000fc60000011600 */
        /* <DEDUP_REMOVED lines=33> */
[----:B------:R-:W0:Y:S04]  /*4960*/  SHFL.IDX PT, R0, R0, RZ, 0x1f ;  /* 0x00001fff00007589 */ /* 0x000e2800000e0000 */
[----:B------:R1:W-:Y:S04]  /*4970*/  STL [R1+0x14c], RZ ;  /* 0x00014cff01007387 */ /* 0x0003e80000100800 */
[----:B------:R1:W-:Y:S04]  /*4980*/  STL [R1+0x150], RZ ;  /* 0x000150ff01007387 */ /* 0x0003e80000100800 */
[----:B------:R1:W-:Y:S04]  /*4990*/  STL [R1+0x154], RZ ;  /* 0x000154ff01007387 */ /* 0x0003e80000100800 */
[----:B------:R1:W-:Y:S04]  /*49a0*/  STL [R1+0x158], RZ ;  /* 0x000158ff01007387 */ /* 0x0003e80000100800 */
[----:B------:R1:W-:Y:S04]  /*49b0*/  STL [R1+0x15c], RZ ;  /* 0x00015cff01007387 */ /* 0x0003e80000100800 */
[----:B------:R1:W-:Y:S01]  /*49c0*/  STL [R1+0x160], RZ ;  /* 0x000160ff01007387 */ /* 0x0003e20000100800 */
[----:B0-----:R-:W-:-:S03]  /*49d0*/  R2UR UR9, R0 ;  /* 0x00000000000972ca */ /* 0x001fc600000e0000 */
[----:B------:R1:W-:Y:S04]  /*49e0*/  STL [R1+0x164], RZ ;  /* 0x000164ff01007387 */ /* 0x0003e80000100800 */
[----:B------:R1:W-:Y:S04]  /*49f0*/  STL [R1+0x168], RZ ;  /* 0x000168ff01007387 */ /* 0x0003e80000100800 */
[----:B------:R1:W-:Y:S02]  /*4a00*/  STL [R1+0x16c], RZ ;  /* 0x00016cff01007387 */ /* 0x0003e40000100800 */
[----:B------:R-:W-:-:S02]  /*4a10*/  ULEA.HI UR10, UR9, UR9, URZ, 0x1 ;  /* 0x00000009090a7291 */ /* 0x000fc4000f8f083f */
[----:B------:R1:W-:Y:S02]  /*4a20*/  STL [R1+0x170], RZ ;  /* 0x000170ff01007387 */ /* 0x0003e40000100800 */
[----:B------:R-:W-:Y:S02]  /*4a30*/  ULOP3.LUT UR10, UR10, 0x7fffe, URZ, 0xc0, !UPT ;  /* 0x0007fffe0a0a7892 */ /* 0x000fe4000f8ec03f */
[----:B------:R1:W-:Y:S02]  /*4a40*/  STL [R1+0x174], RZ ;  /* 0x000174ff01007387 */ /* 0x0003e40000100800 */
[----:B------:R-:W-:Y:S02]  /*4a50*/  UIADD3 UR10, UR9, -UR10, URZ ;  /* 0x8000000a090a7290 */ /* 0x000fe4000fffe03f */
[----:B------:R1:W-:Y:S02]  /*4a60*/  STL [R1+0x178], RZ ;  /* 0x000178ff01007387 */ /* 0x0003e40000100800 */
[----:B------:R-:W-:-:S02]  /*4a70*/  ULEA UR10, UR10, UR12, 0xd ;  /* 0x0000000c0a0a7291 */ /* 0x000fc4000f8e683f */
[----:B------:R1:W-:Y:S02]  /*4a80*/  STL [R1+0x17c], RZ ;  /* 0x00017cff01007387 */ /* 0x0003e40000100800 */
[----:B------:R-:W-:Y:S02]  /*4a90*/  UIADD3 UR10, UR10, 0x100, URZ ;  /* 0x000001000a0a7890 */ /* 0x000fe4000fffe03f */
[----:B------:R1:W-:Y:S02]  /*4aa0*/  STL [R1+0x180], RZ ;  /* 0x000180ff01007387 */ /* 0x0003e40000100800 */
[----:B------:R-:W-:Y:S02]  /*4ab0*/  USHF.R.U32.HI UR10, URZ, 0x4, UR10 ;  /* 0x000000043f0a7899 */ /* 0x000fe4000801160a */
[----:B------:R1:W-:Y:S02]  /*4ac0*/  STL [R1+0x184], RZ ;  /* 0x000184ff01007387 */ /* 0x0003e40000100800 */
[----:B------:R-:W-:-:S02]  /*4ad0*/  ULOP3.LUT UR13, UR10, 0x3fff, URZ, 0xc0, !UPT ;  /* 0x00003fff0a0d7892 */ /* 0x000fc4000f8ec03f */
[----:B------:R1:W-:Y:S04]  /*4ae0*/  STL [R1+0x188], RZ ;  /* 0x000188ff01007387 */ /* 0x0003e80000100800 */
        /* <DEDUP_REMOVED lines=28> */
[----:B------:R1:W-:Y:S01]  /*4cb0*/  STL [R1+0x1fc], RZ ;  /* 0x0001fcff01007387 */ /* 0x0003e20000100800 */
[----:B------:R-:W-:Y:S05]  /*4cc0*/  @!P0 BRA `(.L_x_17) ;  /* 0x0000011800308947 */ /* 0x000fea0003800000 */
[----:B------:R-:W-:-:S06]  /*4cd0*/  UISETP.NE.AND UP0, UPT, UR8, 0x3, UPT ;  /* 0x000000030800788c */ /* 0x000fcc000bf05270 */
[----:B------:R-:W-:-:S13]  /*4ce0*/  PLOP3.LUT P1, PT, PT, PT, UP0, 0x80, 0x0 ;  /* 0x000000000000781c */ /* 0x000fda0003f2f008 */
[----:B------:R-:W-:Y:S05]  /*4cf0*/  @!P1 BRA `(.L_x_18) ;  /* 0x0000000000049947 */ /* 0x000fea0003800000 */
[----:B------:R-:W-:Y:S01]  /*4d00*/  BPT.TRAP 0x1 ;  /* 0x000000040000795c */ /* 0x000fe20000300000 */
.L_x_18:
[----:B------:R-:W-:Y:S01]  /*4d10*/  ULEA UR6, UR5, UR12, 0x3 ;  /* 0x0000000c05067291 */ /* 0x000fe2000f8e183f */
[----:B------:R-:W-:-:S05]  /*4d20*/  IMAD.U32 R0, RZ, RZ, UR4 ;  /* 0x00000004ff007e24 */ /* 0x000fca000f8e00ff */
[----:B------:R-:W-:-:S04]  /*4d30*/  SHF.L.U32 R0, R0, 0x1f, RZ ;  /* 0x0000001f00007819 */ /* 0x000fc800000006ff */
[----:B------:R0:W2:Y:S01]  /*4d40*/  SYNCS.PHASECHK.TRANS64.TRYWAIT P0, [UR6], R0 ;  /* 0x00000000ff0075a7 */ /* 0x0000a20008000146 */
[----:B------:R-:W-:Y:S05]  /*4d50*/  @!P1 BRA `(.L_x_19) ;  /* 0x0000000000049947 */ /* 0x000fea0003800000 */
[----:B------:R-:W-:Y:S01]  /*4d60*/  BPT.TRAP 0x1 ;  /* 0x000000040000795c */ /* 0x000fe20000300000 */
.L_x_19:
[----:B--2---:R-:W-:Y:S05]  /*4d70*/  @P0 BRA `(.L_x_20) ;  /* 0x0000000000080947 */ /* 0x004fea0003800000 */
[----:B------:R-:W2:Y:S02]  /*4d80*/  SYNCS.PHASECHK.TRANS64.TRYWAIT P0, [UR6], R0 ;  /* 0x00000000ff0075a7 */ /* 0x000ea40008000146 */
[----:B--2---:R-:W-:Y:S05]  /*4d90*/  @!P0 BRA `(.L_x_21) ;  /* 0x0000057000648947 */ /* 0x004fea0003800000 */
.L_x_20:
[----:B------:R-:W-:Y:S01]  /*4da0*/  UIADD3 UR6, UR12, 0x10100, URZ ;  /* 0x000101000c067890 */ /* 0x000fe2000fffe03f */
[----:B------:R-:W-:Y:S01]  /*4db0*/  WARPGROUP.ARRIVE ;  /* 0x00000000000079c5 */ /* 0x000fe20000000000 */
[----:B------:R-:W-:Y:S02]  /*4dc0*/  ULOP3.LUT UR9, UR13, 0x10000, URZ, 0xfc, !UPT ;  /* 0x000100000d097892 */ /* 0x000fe4000f8efc3f */
[----:B------:R-:W-:Y:S02]  /*4dd0*/  USHF.R.U32.HI UR6, URZ, 0x4, UR6 ;  /* 0x000000043f067899 */ /* 0x000fe40008011606 */
[----:B------:R-:W-:Y:S02]  /*4de0*/  ULEA UR9, UR5, UR9, 0xb ;  /* 0x0000000905097291 */ /* 0x000fe4000f8e583f */
[----:B------:R-:W-:Y:S01]  /*4df0*/  ULOP3.LUT UR6, UR6, 0x3fff, URZ, 0xc0, !UPT ;  /* 0x00003fff06067892 */ /* 0x000fe2000f8ec03f */
[----:B------:R-:W-:Y:S01]  /*4e00*/  UMOV UR21, 0x40000040 ;  /* 0x4000004000157882 */ /* 0x000fe20000000000 */
[----:B------:R-:W-:-:S02]  /*4e10*/  UMOV UR23, 0x40000040 ;  /* 0x4000004000177882 */ /* 0x000fc40000000000 */
[----:B------:R-:W-:Y:S01]  /*4e20*/  ULOP3.LUT UR6, UR6, 0x10000, URZ, 0xfc, !UPT ;  /* 0x0001000006067892 */ /* 0x000fe2000f8efc3f */
[----:B------:R-:W-:Y:S01]  /*4e30*/  UMOV UR20, UR9 ;  /* 0x0000000900147c82 */ /* 0x000fe20008000000 */
[----:B------:R-:W-:Y:S02]  /*4e40*/  UMOV UR17, UR21 ;  /* 0x0000001500117c82 */ /* 0x000fe40008000000 */
[----:B------:R-:W-:Y:S01]  /*4e50*/  ULEA UR10, UR5, UR6, 0xc ;  /* 0x00000006050a7291 */ /* 0x000fe2000f8e603f */
[----:B------:R-:W-:Y:S01]  /*4e60*/  UMOV UR16, UR20 ;  /* 0x0000001400107c82 */ /* 0x000fe20008000000 */
[----:B------:R-:W-:Y:S02]  /*4e70*/  UMOV UR19, 0x40000040 ;  /* 0x4000004000137882 */ /* 0x000fe40000000000 */
[----:B------:R-:W-:-:S03]  /*4e80*/  UIADD3 UR18, UR10, 0x800, URZ ;  /* 0x000008000a127890 */ /* 0x000fc6000fffe03f */
[----:B------:R-:W-:Y:S02]  /*4e90*/  UMOV UR22, UR10 ;  /* 0x0000000a00167c82 */ /* 0x000fe40008000000 */
[----:B------:R-:W-:Y:S03]  /*4ea0*/  QGMMA.64x256x32.F32.E4M3.E4M3 R24, gdesc[UR20], RZ, !UPT, gsb0 ;  /* 0x03e00000141879f3 */ /* 0x000fe6000c0008ff */
[----:B------:R-:W-:Y:S02]  /*4eb0*/  WARPGROUP.DEPBAR.LE gsb0, 0x0 ;  /* 0x00008000000079c5 */ /* 0x000fe40000010000 */
[----:B------:R-:W-:Y:S01]  /*4ec0*/  STL.64 [R1+0x400], R24 ;  /* 0x0004001801007387 */ /* 0x000fe20000100a00 */
[----:B------:R-:W-:Y:S01]  /*4ed0*/  MOV R235, R45 ;  /* 0x0000002d00eb7202 */ /* 0x000fe20000000f00 */
[----:B------:R-:W-:Y:S01]  /*4ee0*/  IMAD.MOV.U32 R234, RZ, RZ, R46 ;  /* 0x000000ffffea7224 */ /* 0x000fe200078e002e */
[----:B------:R-:W-:Y:S01]  /*4ef0*/  MOV R232, R48 ;  /* 0x0000003000e87202 */ /* 0x000fe20000000f00 */
[----:B------:R-:W-:Y:S01]  /*4f00*/  STL.64 [R1+0x408], R26 ;  /* 0x0004081a01007387 */ /* 0x000fe20000100a00 */
[----:B------:R-:W-:Y:S01]  /*4f10*/  IMAD.MOV.U32 R233, RZ, RZ, R47 ;  /* 0x000000ffffe97224 */ /* 0x000fe200078e002f */
[----:B------:R-:W-:Y:S01]  /*4f20*/  MOV R229, R51 ;  /* 0x0000003300e57202 */ /* 0x000fe20000000f00 */
[----:B------:R-:W-:Y:S01]  /*4f30*/  IMAD.MOV.U32 R231, RZ, RZ, R49 ;  /* 0x000000ffffe77224 */ /* 0x000fe200078e0031 */
        /* <DEDUP_REMOVED lines=82> */
[----:B------:R3:W-:Y:S01]  /*5460*/  STL [R1+0x450], R44 ;  /* 0x0004502c01007387 */ /* 0x0007e20000100800 */
[----:B------:R-:W-:-:S02]  /*5470*/  IMAD.MOV.U32 R196, RZ, RZ, R112 ;  /* 0x000000ffffc47224 */ /* 0x000fc400078e0070 */
[----:B------:R-:W-:Y:S02]  /*5480*/  IMAD.MOV.U32 R197, RZ, RZ, R113 ;  /* 0x000000ffffc57224 */ /* 0x000fe400078e0071 */
[----:B------:R-:W-:Y:S02]  /*5490*/  IMAD.MOV.U32 R199, RZ, RZ, R115 ;  /* 0x000000ffffc77224 */ /* 0x000fe400078e0073 */
[----:B------:R-:W-:Y:S02]  /*54a0*/  IMAD.MOV.U32 R200, RZ, RZ, R116 ;  /* 0x000000ffffc87224 */ /* 0x000fe400078e0074 */
[----:B------:R-:W-:Y:S02]  /*54b0*/  IMAD.MOV.U32 R202, RZ, RZ, R118 ;  /* 0x000000ffffca7224 */ /* 0x000fe400078e0076 */
[----:B------:R-:W-:Y:S02]  /*54c0*/  IMAD.MOV.U32 R203, RZ, RZ, R119 ;  /* 0x000000ffffcb7224 */ /* 0x000fe400078e0077 */
        /* <DEDUP_REMOVED lines=19> */
[----:B--2---:R-:W-:Y:S02]  /*5600*/  IMAD.MOV.U32 R3, RZ, RZ, R149 ;  /* 0x000000ffff037224 */ /* 0x004fe400078e0095 */
[----:B0-----:R-:W-:Y:S02]  /*5610*/  IMAD.MOV.U32 R0, RZ, RZ, R151 ;  /* 0x000000ffff007224 */ /* 0x001fe400078e0097 */
[----:B---3--:R-:W-:-:S06]  /*5620*/  WARPGROUP.ARRIVE ;  /* 0x00000000000079c5 */ /* 0x008fcc0000000000 */
[----:B------:R-:W-:Y:S01]  /*5630*/  QGMMA.64x256x32.F32.E4M3.E4M3 R24, gdesc[UR16], RZ, !UPT, gsb0 ;  /* 0x03e00000101879f3 */ /* 0x000fe2000c0008ff */
[----:B------:R-:W-:Y:S01]  /*5640*/  UIADD3 UR16, UR9, 0x400, URZ ;  /* 0x0000040009107890 */ /* 0x000fe2000fffe03f */
[----:B------:R-:W-:Y:S01]  /*5650*/  UMOV UR17, 0x40000040 ;  /* 0x4000004000117882 */ /* 0x000fe20000000000 */
[----:B------:R-:W-:Y:S02]  /*5660*/  WARPGROUP.DEPBAR.LE gsb0, 0x0 ;  /* 0x00008000000079c5 */ /* 0x000fe40000010000 */
[----:B------:R-:W-:Y:S04]  /*5670*/  STL.64 [R1], R24 ;  /* 0x0000001801007387 */ /* 0x000fe80000100a00 */
[----:B------:R-:W-:Y:S04]  /*5680*/  STL.64 [R1+0x8], R26 ;  /* 0x0000081a01007387 */ /* 0x000fe80000100a00 */
        /* <DEDUP_REMOVED lines=61> */
[----:B------:R0:W-:Y:S02]  /*5a60*/  STL.64 [R1+0x1f8], R150 ;  /* 0x0001f89601007387 */ /* 0x0001e40000100a00 */
[----:B0-----:R-:W-:-:S06]  /*5a70*/  WARPGROUP.ARRIVE ;  /* 0x00000000000079c5 */ /* 0x001fcc0000000000 */
[----:B------:R-:W-:Y:S03]  /*5a80*/  QGMMA.64x256x32.F32.E4M3.E4M3 R24, gdesc[UR16], RZ, !UPT, gsb0 ;  /* 0x03e00000101879f3 */ /* 0x000fe6000c0008ff */
[----:B------:R-:W-:Y:S02]  /*5a90*/  WARPGROUP.DEPBAR.LE gsb0, 0x0 ;  /* 0x00008000000079c5 */ /* 0x000fe40000010000 */
        /* <DEDUP_REMOVED lines=63> */
[----:B------:R0:W-:Y:S04]  /*5e90*/  STL.64 [R1+0x14d0], R24 ;  /* 0x0014d01801007387 */ /* 0x0001e80000100a00 */
[----:B0-----:R-:W2:Y:S04]  /*5ea0*/  LDL.LU.64 R24, [R1] ;  /* 0x0000000001187983 */ /* 0x001ea80000300a00 */
[----:B------:R-:W3:Y:S04]  /*5eb0*/  LDL.LU.64 R26, [R1+0x8] ;  /* 0x00000800011a7983 */ /* 0x000ee80000300a00 */
[----:B------:R-:W4:Y:S04]  /*5ec0*/  LDL.LU.64 R28, [R1+0x10] ;  /* 0x00001000011c7983 */ /* 0x000f280000300a00 */
[----:B------:R-:W2:Y:S04]  /*5ed0*/  LDL.LU.64 R30, [R1+0x18] ;  /* 0x00001800011e7983 */ /* 0x000ea80000300a00 */
        /* <DEDUP_REMOVED lines=60> */
[----:B--2---:R-:W-:Y:S04]  /*62a0*/  STL.64 [R1+0x18c8], R150 ;  /* 0x0018c89601007387 */ /* 0x004fe80000100a00 */
[----:B----4-:R-:W-:Y:S04]  /*62b0*/  STL.64 [R1+0x18c0], R148 ;  /* 0x0018c09401007387 */ /* 0x010fe80000100a00 */
[----:B---3--:R-:W-:Y:S04]  /*62c0*/  STL.64 [R1+0x18b8], R146 ;  /* 0x0018b89201007387 */ /* 0x008fe80000100a00 */
        /* <DEDUP_REMOVED lines=19> */
[----:B0-----:R-:W2:Y:S04]  /*6400*/  LDL.LU R108, [R1+0x400] ;  /* 0x00040000016c7983 */ /* 0x001ea80000300800 */
[----:B------:R-:W2:Y:S04]  /*6410*/  LDL.LU R109, [R1+0x404] ;  /* 0x00040400016d7983 */ /* 0x000ea80000300800 */
[----:B------:R-:W3:Y:S04]  /*6420*/  LDL.LU R110, [R1+0x408] ;  /* 0x00040800016e7983 */ /* 0x000ee80000300800 */
[----:B------:R-:W3:Y:S04]  /*6430*/  LDL.LU R111, [R1+0x40c] ;  /* 0x00040c00016f7983 */ /* 0x000ee80000300800 */
[----:B------:R-:W4:Y:S04]  /*6440*/  LDL.LU R112, [R1+0x410] ;  /* 0x0004100001707983 */ /* 0x000f280000300800 */
[----:B------:R-:W4:Y:S04]  /*6450*/  LDL.LU R113, [R1+0x414] ;  /* 0x0004140001717983 */ /* 0x000f280000300800 */
[----:B------:R-:W2:Y:S04]  /*6460*/  LDL.LU R114, [R1+0x418] ;  /* 0x0004180001727983 */ /* 0x000ea80000300800 */
        /* <DEDUP_REMOVED lines=13> */
[----:B------:R-:W3:Y:S01]  /*6540*/  LDL.LU R128, [R1+0x450] ;  /* 0x0004500001807983 */ /* 0x000ee20000300800 */
        /* <DEDUP_REMOVED lines=15> */
[----:B------:R0:W-:Y:S01]  /*6640*/  STL.64 [R1+0x1ac8], R234 ;  /* 0x001ac8ea01007387 */ /* 0x0001e20000100a00 */
        /* <DEDUP_REMOVED lines=23> */
[----:B------:R-:W-:Y:S01]  /*67c0*/  UMOV UR18, UR22 ;  /* 0x0000001600127c82 */ /* 0x000fe20008000000 */
[----:B------:R-:W-:Y:S01]  /*67d0*/  IMAD.MOV.U32 R223, RZ, RZ, R13 ;  /* 0x000000ffffdf7224 */ /* 0x000fe200078e000d */
[----:B------:R-:W-:Y:S01]  /*67e0*/  UMOV UR19, UR23 ;  /* 0x0000001700137c82 */ /* 0x000fe20008000000 */
[----:B------:R-:W-:Y:S01]  /*67f0*/  IMAD.MOV.U32 R146, RZ, RZ, R218 ;  /* 0x000000ffff927224 */ /* 0x000fe200078e00da */
[----:B------:R-:W-:Y:S01]  /*6800*/  MOV R218, R18 ;  /* 0x0000001200da7202 */ /* 0x000fe20000000f00 */
[----:B------:R-:W-:Y:S01]  /*6810*/  IMAD.MOV.U32 R220, RZ, RZ, R16 ;  /* 0x000000ffffdc7224 */ /* 0x000fe200078e0010 */
[----:B------:R-:W-:Y:S01]  /*6820*/  STL.64 [R1+0x1a98], R222 ;  /* 0x001a98de01007387 */ /* 0x000fe20000100a00 */
[----:B------:R-:W-:-:S02]  /*6830*/  IMAD.MOV.U32 R147, RZ, RZ, R217 ;  /* 0x000000ffff937224 */ /* 0x000fc400078e00d9 */
[----:B------:R-:W-:Y:S01]  /*6840*/  IMAD.MOV.U32 R219, RZ, RZ, R17 ;  /* 0x000000ffffdb7224 */ /* 0x000fe200078e0011 */
[----:B------:R-:W-:Y:S01]  /*6850*/  STL.64 [R1+0x1a90], R220 ;  /* 0x001a90dc01007387 */ /* 0x000fe20000100a00 */
[----:B------:R-:W-:Y:S01]  /*6860*/  IMAD.MOV.U32 R149, RZ, RZ, R215 ;  /* 0x000000ffff957224 */ /* 0x000fe200078e00d7 */
[----:B------:R-:W-:Y:S01]  /*6870*/  MOV R215, R21 ;  /* 0x0000001500d77202 */ /* 0x000fe20000000f00 */
[----:B------:R-:W-:Y:S01]  /*6880*/  IMAD.MOV.U32 R150, RZ, RZ, R214 ;  /* 0x000000ffff967224 */ /* 0x000fe200078e00d6 */
[----:B------:R-:W-:Y:S01]  /*6890*/  STL.64 [R1+0x1a88], R218 ;  /* 0x001a88da01007387 */ /* 0x000fe20000100a00 */
[----:B------:R-:W-:Y:S02]  /*68a0*/  IMAD.MOV.U32 R216, RZ, RZ, R20 ;  /* 0x000000ffffd87224 */ /* 0x000fe400078e0014 */
[----:B------:R-:W-:Y:S02]  /*68b0*/  IMAD.MOV.U32 R217, RZ, RZ, R19 ;  /* 0x000000ffffd97224 */ /* 0x000fe400078e0013 */
[----:B------:R-:W-:-:S02]  /*68c0*/  IMAD.MOV.U32 R214, RZ, RZ, R22 ;  /* 0x000000ffffd67224 */ /* 0x000fc400078e0016 */
[----:B------:R-:W-:Y:S01]  /*68d0*/  IMAD.MOV.U32 R213, RZ, RZ, R23 ;  /* 0x000000ffffd57224 */ /* 0x000fe200078e0017 */
        /* <DEDUP_REMOVED lines=44> */
[----:B---3--:R-:W-:Y:S04]  /*6ba0*/  STL.64 [R1+0x1920], R128 ;  /* 0x0019208001007387 */ /* 0x008fe80000100a00 */
[----:B--2---:R-:W-:Y:S04]  /*6bb0*/  STL.64 [R1+0x1918], R126 ;  /* 0x0019187e01007387 */ /* 0x004fe80000100a00 */
[----:B----4-:R-:W-:Y:S04]  /*6bc0*/  STL.64 [R1+0x1910], R124 ;  /* 0x0019107c01007387 */ /* 0x010fe80000100a00 */
        /* <DEDUP_REMOVED lines=50> */
[----:B0-----:R-:W3:Y:S04]  /*6ef0*/  LDL.LU.64 R234, [R1+0x1ac8] ;  /* 0x001ac80001ea7983 */ /* 0x001ee80000300a00 */
[----:B-1----:R-:W3:Y:S01]  /*6f00*/  LDL.LU.64 R232, [R1+0x1ac0] ;  /* 0x001ac00001e87983 */ /* 0x002ee20000300a00 */
[----:B--2---:R-:W-:-:S06]  /*6f10*/  WARPGROUP.ARRIVE ;  /* 0x00000000000079c5 */ /* 0x004fcc0000000000 */
        /* <DEDUP_REMOVED lines=66> */
[----:B------:R-:W3:Y:S04]  /*7340*/  LDL.LU.64 R230, [R1+0x1ab8] ;  /* 0x001ab80001e67983 */ /* 0x000ee80000300a00 */
        /* <DEDUP_REMOVED lines=39> */
[----:B0-----:R-:W3:Y:S04]  /*75c0*/  LDL.LU.64 R150, [R1+0x1978] ;  /* 0x0019780001967983 */ /* 0x001ee80000300a00 */
        /* <DEDUP_REMOVED lines=20> */
[----:B------:R-:W3:Y:S01]  /*7710*/  LDL.LU.64 R108, [R1+0x18d0] ;  /* 0x0018d000016c7983 */ /* 0x000ee20000300a00 */
[----:B------:R-:W-:-:S02]  /*7720*/  UIADD3 UR16, UR9, 0x2, URZ ;  /* 0x0000000209107890 */ /* 0x000fc4000fffe03f */
[----:B------:R-:W-:Y:S01]  /*7730*/  UIADD3 UR18, UR10, 0x2, URZ ;  /* 0x000000020a127890 */ /* 0x000fe2000fffe03f */
[----:B------:R-:W-:Y:S01]  /*7740*/  UMOV UR17, 0x40000040 ;  /* 0x4000004000117882 */ /* 0x000fe20000000000 */
[----:B------:R-:W-:Y:S01]  /*7750*/  UMOV UR19, 0x40000040 ;  /* 0x4000004000137882 */ /* 0x000fe20000000000 */
[----:B---3--:R-:W-:-:S06]  /*7760*/  WARPGROUP.ARRIVE ;  /* 0x00000000000079c5 */ /* 0x008fcc0000000000 */
[----:B------:R-:W-:Y:S03]  /*7770*/  QGMMA.64x256x32.F32.E4M3.E4M3 R108, gdesc[UR16], R108, gsb0 ;  /* 0x03e00000106c79f3 */ /* 0x000fe6000800086c */
        /* <DEDUP_REMOVED lines=64> */
[----:B------:R2:W-:Y:S04]  /*7b80*/  STL.64 [R1+0x5f8], R234 ;  /* 0x0005f8ea01007387 */ /* 0x0005e80000100a00 */
        /* <DEDUP_REMOVED lines=64> */
[----:B------:R-:W-:Y:S01]  /*7f90*/  UIADD3 UR22, UR10, 0x802, URZ ;  /* 0x000008020a167890 */ /* 0x000fe2000fffe03f */
[----:B------:R-:W-:Y:S01]  /*7fa0*/  UMOV UR20, UR16 ;  /* 0x0000001000147c82 */ /* 0x000fe20008000000 */
[----:B------:R-:W-:Y:S01]  /*7fb0*/  UMOV UR21, UR17 ;  /* 0x0000001100157c82 */ /* 0x000fe20008000000 */
[----:B------:R-:W-:Y:S01]  /*7fc0*/  UMOV UR23, 0x40000040 ;  /* 0x4000004000177882 */ /* 0x000fe20000000000 */
        /* <DEDUP_REMOVED lines=14> */
[----:B---3--:R-:W-:-:S06]  /*80b0*/  WARPGROUP.ARRIVE ;  /* 0x00000000000079c5 */ /* 0x008fcc0000000000 */
[----:B------:R-:W-:Y:S03]  /*80c0*/  QGMMA.64x256x32.F32.E4M3.E4M3 R24, gdesc[UR20], R24, gsb0 ;  /* 0x03e00000141879f3 */ /* 0x000fe60008000818 */
[----:B------:R-:W-:Y:S02]  /*80d0*/  WARPGROUP.DEPBAR.LE gsb0, 0x0 ;  /* 0x00008000000079c5 */ /* 0x000fe40000010000 */
[----:B------:R-:W-:Y:S04]  /*80e0*/  STL.64 [R1], R24 ;  /* 0x0000001801007387 */ /* 0x000fe80000100a00 */
[----:B------:R-:W-:Y:S04]  /*80f0*/  STL.64 [R1+0x8], R26 ;  /* 0x0000081a01007387 */ /* 0x000fe80000100a00 */
[----:B------:R-:W-:Y:S04]  /*8100*/  STL.64 [R1+0x60], R48 ;  /* 0x0000603001007387 */ /* 0x000fe80000100a00 */
[----:B------:R-:W-:Y:S04]  /*8110*/  STL.64 [R1+0x68], R50 ;  /* 0x0000683201007387 */ /* 0x000fe80000100a00 */
[----:B------:R-:W-:Y:S04]  /*8120*/  STL.64 [R1+0x70], R52 ;  /* 0x0000703401007387 */ /* 0x000fe80000100a00 */
[----:B------:R-:W-:Y:S04]  /*8130*/  STL.64 [R1+0x78], R54 ;  /* 0x0000783601007387 */ /* 0x000fe80000100a00 */
[----:B------:R-:W-:Y:S01]  /*8140*/  STL.64 [R1+0x80], R56 ;  /* 0x0000803801007387 */ /* 0x000fe20000100a00 */
[----:B------:R-:W-:-:S03]  /*8150*/  MOV R2, R150 ;  /* 0x0000009600027202 */ /* 0x000fc60000000f00 */
[----:B------:R-:W-:Y:S01]  /*8160*/  STL.64 [R1+0x88], R58 ;  /* 0x0000883a01007387 */ /* 0x000fe20000100a00 */
[----:B------:R-:W-:-:S03]  /*8170*/  IMAD.MOV.U32 R0, RZ, RZ, R151 ;  /* 0x000000ffff007224 */ /* 0x000fc600078e0097 */
[----:B------:R-:W-:Y:S01]  /*8180*/  STL.64 [R1+0x90], R60 ;  /* 0x0000903c01007387 */ /* 0x000fe20000100a00 */
[----:B-1----:R-:W-:-:S03]  /*8190*/  IMAD.MOV.U32 R232, RZ, RZ, R148 ;  /* 0x000000ffffe87224 */ /* 0x002fc600078e0094 */
[----:B------:R-:W-:Y:S01]  /*81a0*/  STL.64 [R1+0x98], R62 ;  /* 0x0000983e01007387 */ /* 0x000fe20000100a00 */
[----:B------:R-:W-:Y:S01]  /*81b0*/  IMAD.MOV.U32 R3, RZ, RZ, R149 ;  /* 0x000000ffff037224 */ /* 0x000fe200078e0095 */
[----:B------:R-:W-:Y:S02]  /*81c0*/  MOV R231, R147 ;  /* 0x0000009300e77202 */ /* 0x000fe40000000f00 */
[----:B------:R0:W-:Y:S01]  /*81d0*/  STL [R1+0xa0], R64 ;  /* 0x0000a04001007387 */ /* 0x0001e20000100800 */
[----:B------:R-:W-:Y:S01]  /*81e0*/  IMAD.MOV.U32 R230, RZ, RZ, R146 ;  /* 0x000000ffffe67224 */ /* 0x000fe200078e0092 */
[----:B------:R-:W-:Y:S02]  /*81f0*/  MOV R228, R144 ;  /* 0x0000009000e47202 */ /* 0x000fe40000000f00 */
[----:B------:R-:W3:Y:S01]  /*8200*/  LDL.LU.64 R150, [R1+0x16c8] ;  /* 0x0016c80001967983 */ /* 0x000ee20000300a00 */
[----:B------:R-:W-:-:S03]  /*8210*/  IMAD.MOV.U32 R229, RZ, RZ, R145 ;  /* 0x000000ffffe57224 */ /* 0x000fc600078e0091 */
[----:B------:R-:W3:Y:S01]  /*8220*/  LDL.LU.64 R148, [R1+0x16c0] ;  /* 0x0016c00001947983 */ /* 0x000ee20000300a00 */
[----:B------:R-:W-:Y:S01]  /*8230*/  IMAD.MOV.U32 R226, RZ, RZ, R142 ;  /* 0x000000ffffe27224 */ /* 0x000fe200078e008e */
[----:B------:R-:W-:Y:S01]  /*8240*/  MOV R225, R141 ;  /* 0x0000008d00e17202 */ /* 0x000fe20000000f00 */
[----:B------:R-:W-:Y:S01]  /*8250*/  IMAD.MOV.U32 R227, RZ, RZ, R143 ;  /* 0x000000ffffe37224 */ /* 0x000fe200078e008f */
[----:B------:R-:W3:Y:S01]  /*8260*/  LDL.LU.64 R146, [R1+0x16b8] ;  /* 0x0016b80001927983 */ /* 0x000ee20000300a00 */
        /* <DEDUP_REMOVED lines=109> */
[----:B--2---:R-:W-:Y:S02]  /*8940*/  MOV R234, R66 ;  /* 0x0000004200ea7202 */ /* 0x004fe40000000f00 */
[----:B------:R-:W3:Y:S01]  /*8950*/  LDL.LU.64 R72, [R1+0x1590] ;  /* 0x0015900001487983 */ /* 0x000ee20000300a00 */
[----:B------:R-:W-:-:S03]  /*8960*/  IMAD.MOV.U32 R233, RZ, RZ, R67 ;  /* 0x000000ffffe97224 */ /* 0x000fc600078e0043 */
[----:B------:R-:W3:Y:S01]  /*8970*/  LDL.LU.64 R70, [R1+0x1588] ;  /* 0x0015880001467983 */ /* 0x000ee20000300a00 */
[----:B------:R-:W-:-:S03]  /*8980*/  IMAD.MOV.U32 R235, RZ, RZ, R65 ;  /* 0x000000ffffeb7224 */ /* 0x000fc600078e0041 */
[----:B------:R-:W3:Y:S04]  /*8990*/  LDL.LU.64 R68, [R1+0x1580] ;  /* 0x0015800001447983 */ /* 0x000ee80000300a00 */
[----:B------:R-:W3:Y:S04]  /*89a0*/  LDL.LU.64 R66, [R1+0x1578] ;  /* 0x0015780001427983 */ /* 0x000ee80000300a00 */
[----:B0-----:R-:W3:Y:S04]  /*89b0*/  LDL.LU.64 R64, [R1+0x1570] ;  /* 0x0015700001407983 */ /* 0x001ee80000300a00 */
[----:B------:R-:W3:Y:S04]  /*89c0*/  LDL.LU.64 R62, [R1+0x1568] ;  /* 0x00156800013e7983 */ /* 0x000ee80000300a00 */
[----:B------:R-:W3:Y:S04]  /*89d0*/  LDL.LU.64 R60, [R1+0x1560] ;  /* 0x00156000013c7983 */ /* 0x000ee80000300a00 */
[----:B------:R-:W3:Y:S04]  /*89e0*/  LDL.LU.64 R58, [R1+0x1558] ;  /* 0x00155800013a7983 */ /* 0x000ee80000300a00 */
[----:B------:R-:W3:Y:S01]  /*89f0*/  LDL.LU.64 R56, [R1+0x1550] ;  /* 0x0015500001387983 */ /* 0x000ee20000300a00 */
[----:B------:R-:W-:-:S03]  /*8a00*/  MOV R5, R46 ;  /* 0x0000002e00057202 */ /* 0x000fc60000000f00 */
[----:B------:R-:W3:Y:S01]  /*8a10*/  LDL.LU.64 R54, [R1+0x1548] ;  /* 0x0015480001367983 */ /* 0x000ee20000300a00 */
[----:B------:R-:W-:-:S03]  /*8a20*/  IMAD.MOV.U32 R4, RZ, RZ, R47 ;  /* 0x000000ffff047224 */ /* 0x000fc600078e002f */
[----:B------:R-:W3:Y:S01]  /*8a30*/  LDL.LU.64 R52, [R1+0x1540] ;  /* 0x0015400001347983 */ /* 0x000ee20000300a00 */
[----:B------:R-:W-:-:S03]  /*8a40*/  IMAD.MOV.U32 R7, RZ, RZ, R44 ;  /* 0x000000ffff077224 */ /* 0x000fc600078e002c */
[----:B------:R-:W3:Y:S01]  /*8a50*/  LDL.LU.64 R50, [R1+0x1538] ;  /* 0x0015380001327983 */ /* 0x000ee20000300a00 */
[----:B------:R-:W-:Y:S01]  /*8a60*/  IMAD.MOV.U32 R6, RZ, RZ, R45 ;  /* 0x000000ffff067224 */ /* 0x000fe200078e002d */
[----:B------:R-:W-:Y:S02]  /*8a70*/  MOV R8, R43 ;  /* 0x0000002b00087202 */ /* 0x000fe40000000f00 */
        /* <DEDUP_REMOVED lines=23> */
[----:B------:R-:W3:Y:S04]  /*8bf0*/  LDL.LU.64 R32, [R1+0x14f0] ;  /* 0x0014f00001207983 */ /* 0x000ee80000300a00 */
[----:B------:R-:W3:Y:S04]  /*8c00*/  LDL.LU.64 R30, [R1+0x14e8] ;  /* 0x0014e800011e7983 */ /* 0x000ee80000300a00 */
[----:B------:R-:W3:Y:S04]  /*8c10*/  LDL.LU.64 R28, [R1+0x14e0] ;  /* 0x0014e000011c7983 */ /* 0x000ee80000300a00 */
[----:B------:R-:W3:Y:S04]  /*8c20*/  LDL.LU.64 R26, [R1+0x14d8] ;  /* 0x0014d800011a7983 */ /* 0x000ee80000300a00 */
[----:B------:R-:W3:Y:S01]  /*8c30*/  LDL.LU.64 R24, [R1+0x14d0] ;  /* 0x0014d00001187983 */ /* 0x000ee20000300a00 */
[----:B------:R-:W-:Y:S01]  /*8c40*/  UIADD3 UR20, UR9, 0x402, URZ ;  /* 0x0000040209147890 */ /* 0x000fe2000fffe03f */
[----:B------:R-:W-:-:S02]  /*8c50*/  UMOV UR21, 0x40000040 ;  /* 0x4000004000157882 */ /* 0x000fc40000000000 */
        /* <DEDUP_REMOVED lines=218> */
[----:B------:R-:W2:Y:S01]  /*9a00*/  LDL.LU R151, [R1+0x3fc] ;  /* 0x0003fc0001977983 */ /* 0x000ea20000300800 */
[----:B------:R-:W-:Y:S01]  /*9a10*/  UMOV UR16, UR20 ;  /* 0x0000001400107c82 */ /* 0x000fe20008000000 */
[----:B------:R-:W-:-:S02]  /*9a20*/  UMOV UR17, UR21 ;  /* 0x0000001500117c82 */ /* 0x000fc40008000000 */
        /* <DEDUP_REMOVED lines=25> */
[----:B--2---:R-:W-:-:S06]  /*9bc0*/  WARPGROUP.ARRIVE ;  /* 0x00000000000079c5 */ /* 0x004fcc0000000000 */
        /* <DEDUP_REMOVED lines=66> */
[----:B0-----:R-:W4:Y:S04]  /*9ff0*/  LDL.LU.64 R106, [R1+0x14c8] ;  /* 0x0014c800016a7983 */ /* 0x001f280000300a00 */
[----:B------:R-:W4:Y:S04]  /*a000*/  LDL.LU.64 R104, [R1+0x14c0] ;  /* 0x0014c00001687983 */ /* 0x000f280000300a00 */
        /* <DEDUP_REMOVED lines=123> */
[----:B-1----:R-:W4:Y:S04]  /*a7c0*/  LDL.LU R108, [R1] ;  /* 0x00000000016c7983 */ /* 0x002f280000300800 */
[----:B------:R-:W4:Y:S04]  /*a7d0*/  LDL.LU R109, [R1+0x4] ;  /* 0x00000400016d7983 */ /* 0x000f280000300800 */
[----:B--2---:R-:W2:Y:S04]  /*a7e0*/  LDL.LU R110, [R1+0x8] ;  /* 0x00000800016e7983 */ /* 0x004ea80000300800 */
[----:B------:R-:W2:Y:S01]  /*a7f0*/  LDL.LU R111, [R1+0xc] ;  /* 0x00000c00016f7983 */ /* 0x000ea20000300800 */
[----:B---3--:R-:W-:Y:S01]  /*a800*/  IMAD.MOV.U32 R130, RZ, RZ, R5 ;  /* 0x000000ffff827224 */ /* 0x008fe200078e0005 */
        /* <DEDUP_REMOVED lines=73> */
[----:B------:R-:W2:Y:S04]  /*aca0*/  LDL.LU.64 R4, [R1+0x400] ;  /* 0x0004000001047983 */ /* 0x000ea80000300a00 */
        /* <DEDUP_REMOVED lines=9> */
[----:B0-----:R-:W2:Y:S04]  /*ad40*/  LDL.LU.64 R24, [R1+0x450] ;  /* 0x0004500001187983 */ /* 0x001ea80000300a00 */
        /* <DEDUP_REMOVED lines=52> */
[----:B------:R-:W2:Y:S01]  /*b090*/  LDL.LU.64 R130, [R1+0x5f8] ;  /* 0x0005f80001827983 */ /* 0x000ea20000300a00 */
[----:B------:R-:W-:-:S02]  /*b0a0*/  UIADD3 UR16, UR9, 0x4, URZ ;  /* 0x0000000409107890 */ /* 0x000fc4000fffe03f */
[----:B------:R-:W-:Y:S01]  /*b0b0*/  UIADD3 UR18, UR10, 0x4, URZ ;  /* 0x000000040a127890 */ /* 0x000fe2000fffe03f */
[----:B------:R-:W3:Y:S01]  /*b0c0*/  LDL.LU R132, [R1+0x60] ;  /* 0x0000600001847983 */ /* 0x000ee20000300800 */
[----:B------:R-:W-:Y:S01]  /*b0d0*/  UMOV UR17, 0x40000040 ;  /* 0x4000004000117882 */ /* 0x000fe20000000000 */
[----:B------:R-:W-:Y:S02]  /*b0e0*/  UMOV UR19, 0x40000040 ;  /* 0x4000004000137882 */ /* 0x000fe40000000000 */
[----:B------:R-:W3:Y:S04]  /*b0f0*/  LDL.LU R133, [R1+0x64] ;  /* 0x0000640001857983 */ /* 0x000ee80000300800 */
        /* <DEDUP_REMOVED lines=14> */
[----:B------:R-:W3:Y:S01]  /*b1e0*/  LDL.LU R148, [R1+0xa0] ;  /* 0x0000a00001947983 */ /* 0x000ee20000300800 */
[----:B--2---:R-:W-:-:S06]  /*b1f0*/  WARPGROUP.ARRIVE ;  /* 0x00000000000079c5 */ /* 0x004fcc0000000000 */
[----:B------:R-:W-:Y:S01]  /*b200*/  QGMMA.64x256x32.F32.E4M3.E4M3 R4, gdesc[UR16], R4, gsb0 ;  /* 0x03e00000100479f3 */ /* 0x000fe20008000804 */
[----:B------:R-:W-:Y:S01]  /*b210*/  IMAD.MOV.U32 R149, RZ, RZ, R235 ;  /* 0x000000ffff957224 */ /* 0x000fe200078e00eb */
[----:B------:R-:W-:Y:S01]  /*b220*/  MOV R235, R0 ;  /* 0x0000000000eb7202 */ /* 0x000fe20000000f00 */
        /* <DEDUP_REMOVED lines=60> */
[----:B------:R-:W-:Y:S01]  /*b5f0*/  STL.64 [R1+0x5d8], R122 ;  /* 0x0005d87a01007387 */ /* 0x000fe20000100a00 */
[----:B------:R-:W-:-:S03]  /*b600*/  IMAD.MOV.U32 R0, RZ, RZ, R131 ;  /* 0x000000ffff007224 */ /* 0x000fc600078e0083 */
[----:B------:R-:W-:Y:S04]  /*b610*/  STL.64 [R1+0x5e0], R124 ;  /* 0x0005e07c01007387 */ /* 0x000fe80000100a00 */
[----:B------:R-:W-:Y:S04]  /*b620*/  STL.64 [R1+0x5e8], R126 ;  /* 0x0005e87e01007387 */ /* 0x000fe80000100a00 */
[----:B------:R-:W-:Y:S04]  /*b630*/  STL.64 [R1+0x5f0], R128 ;  /* 0x0005f08001007387 */ /* 0x000fe80000100a00 */
[----:B------:R0:W-:Y:S04]  /*b640*/  STL [R1+0x5f8], R130 ;  /* 0x0005f88201007387 */ /* 0x0001e80000100800 */
        /* <DEDUP_REMOVED lines=12> */
[----:B------:R-:W-:Y:S01]  /*b710*/  IMAD.MOV.U32 R150, RZ, RZ, R234 ;  /* 0x000000ffff967224 */ /* 0x000fe200078e00ea */
[----:B------:R-:W-:Y:S01]  /*b720*/  MOV R151, R233 ;  /* 0x000000e900977202 */ /* 0x000fe20000000f00 */
[----:B------:R-:W-:Y:S01]  /*b730*/  IMAD.MOV.U32 R233, RZ, RZ, R3 ;  /* 0x000000ffffe97224 */ /* 0x000fe200078e0003 */
[----:B------:R-:W-:Y:S01]  /*b740*/  UIADD3 UR22, UR10, 0x804, URZ ;  /* 0x000008040a167890 */ /* 0x000fe2000fffe03f */
[----:B------:R-:W-:Y:S01]  /*b750*/  IMAD.MOV.U32 R234, RZ, RZ, R2 ;  /* 0x000000ffffea7224 */ /* 0x000fe200078e0002 */
[----:B------:R-:W-:Y:S01]  /*b760*/  UMOV UR20, UR16 ;  /* 0x0000001000147c82 */ /* 0x000fe20008000000 */
[----:B------:R-:W-:Y:S01]  /*b770*/  UMOV UR21, UR17 ;  /* 0x0000001100157c82 */ /* 0x000fe20008000000 */
[----:B------:R-:W-:Y:S01]  /*b780*/  UMOV UR23, 0x40000040 ;  /* 0x4000004000177882 */ /* 0x000fe20000000000 */
        /* <DEDUP_REMOVED lines=42> */
[----:B---3--:R-:W-:-:S06]  /*ba30*/  WARPGROUP.ARRIVE ;  /* 0x00000000000079c5 */ /* 0x008fcc0000000000 */
[----:B------:R-:W-:Y:S01]  /*ba40*/  QGMMA.64x256x32.F32.E4M3.E4M3 R108, gdesc[UR20], R108, gsb0 ;  /* 0x03e00000146c79f3 */ /* 0x000fe2000800086c */
        /* <DEDUP_REMOVED lines=24> */
[----:B------:R-:W-:-:S03]  /*bbd0*/  WARPGROUP.DEPBAR.LE gsb0, 0x0 ;  /* 0x00008000000079c5 */ /* 0x000fc60000010000 */
        /* <DEDUP_REMOVED lines=273> */
[----:B------:R0:W-:Y:S04]  /*ccf0*/  STL.64 [R1+0x200], R24 ;  /* 0x0002001801007387 */ /* 0x0001e80000100a00 */
        /* <DEDUP_REMOVED lines=93> */
[----:B0-----:R-:W4:Y:S04]  /*d2d0*/  LDL.LU.64 R24, [R1] ;  /* 0x0000000001187983 */ /* 0x001f280000300a00 */
[----:B-1----:R-:W4:Y:S04]  /*d2e0*/  LDL.LU.64 R26, [R1+0x8] ;  /* 0x00000800011a7983 */ /* 0x002f280000300a00 */
[----:B--2---:R-:W2:Y:S04]  /*d2f0*/  LDL.LU.64 R28, [R1+0x10] ;  /* 0x00001000011c7983 */ /* 0x004ea80000300a00 */
[----:B---3--:R-:W3:Y:S04]  /*d300*/  LDL.LU.64 R30, [R1+0x18] ;  /* 0x00001800011e7983 */ /* 0x008ee80000300a00 */
[----:B----4-:R-:W4:Y:S04]  /*d310*/  LDL.LU.64 R32, [R1+0x20] ;  /* 0x0000200001207983 */ /* 0x010f280000300a00 */
[----:B------:R-:W2:Y:S04]  /*d320*/  LDL.LU.64 R34, [R1+0x28] ;  /* 0x0000280001227983 */ /* 0x000ea80000300a00 */
[----:B------:R-:W3:Y:S01]  /*d330*/  LDL.LU.64 R36, [R1+0x30] ;  /* 0x0000300001247983 */ /* 0x000ee20000300a00 */
[----:B------:R-:W-:-:S03]  /*d340*/  IMAD.MOV.U32 R235, RZ, RZ, R46 ;  /* 0x000000ffffeb7224 */ /* 0x000fc600078e002e */
[----:B------:R-:W4:Y:S01]  /*d350*/  LDL.LU.64 R38, [R1+0x38] ;  /* 0x0000380001267983 */ /* 0x000f220000300a00 */
[----:B------:R-:W-:-:S03]  /*d360*/  MOV R234, R47 ;  /* 0x0000002f00ea7202 */ /* 0x000fc60000000f00 */
[----:B------:R-:W2:Y:S01]  /*d370*/  LDL.LU.64 R40, [R1+0x40] ;  /* 0x0000400001287983 */ /* 0x000ea20000300a00 */
[----:B------:R-:W-:-:S03]  /*d380*/  IMAD.MOV.U32 R233, RZ, RZ, R48 ;  /* 0x000000ffffe97224 */ /* 0x000fc600078e0030 */
[----:B------:R-:W3:Y:S01]  /*d390*/  LDL.LU.64 R42, [R1+0x48] ;  /* 0x00004800012a7983 */ /* 0x000ee20000300a00 */
[----:B------:R-:W-:Y:S01]  /*d3a0*/  IMAD.MOV.U32 R232, RZ, RZ, R49 ;  /* 0x000000ffffe87224 */ /* 0x000fe200078e0031 */
[----:B------:R-:W-:Y:S02]  /*d3b0*/  MOV R231, R50 ;  /* 0x0000003200e77202 */ /* 0x000fe40000000f00 */
[----:B------:R-:W4:Y:S01]  /*d3c0*/  LDL.LU.64 R44, [R1+0x50] ;  /* 0x00005000012c7983 */ /* 0x000f220000300a00 */
[----:B------:R-:W-:Y:S01]  /*d3d0*/  IMAD.MOV.U32 R230, RZ, RZ, R51 ;  /* 0x000000ffffe67224 */ /* 0x000fe200078e0033 */
[----:B------:R-:W-:Y:S02]  /*d3e0*/  MOV R228, R53 ;  /* 0x0000003500e47202 */ /* 0x000fe40000000f00 */
[----:B------:R-:W2:Y:S01]  /*d3f0*/  LDL.LU.64 R46, [R1+0x58] ;  /* 0x00005800012e7983 */ /* 0x000ea20000300a00 */
[----:B------:R-:W-:-:S03]  /*d400*/  IMAD.MOV.U32 R229, RZ, RZ, R52 ;  /* 0x000000ffffe57224 */ /* 0x000fc600078e0034 */
[----:B------:R-:W3:Y:S01]  /*d410*/  LDL.LU.64 R48, [R1+0x60] ;  /* 0x0000600001307983 */ /* 0x000ee20000300a00 */
[----:B------:R-:W-:Y:S01]  /*d420*/  IMAD.MOV.U32 R227, RZ, RZ, R54 ;  /* 0x000000ffffe37224 */ /* 0x000fe200078e0036 */
[----:B------:R-:W-:Y:S01]  /*d430*/  MOV R225, R56 ;  /* 0x0000003800e17202 */ /* 0x000fe20000000f00 */
[----:B------:R-:W-:Y:S01]  /*d440*/  IMAD.MOV.U32 R226, RZ, RZ, R55 ;  /* 0x000000ffffe27224 */ /* 0x000fe200078e0037 */
        /* <DEDUP_REMOVED lines=141> */
[----:B------:R-:W-:Y:S02]  /*dd20*/  IMAD.MOV.U32 R3, RZ, RZ, R150 ;  /* 0x000000ffff037224 */ /* 0x000fe400078e0096 */
[----:B------:R-:W-:Y:S01]  /*dd30*/  IMAD.MOV.U32 R2, RZ, RZ, R151 ;  /* 0x000000ffff027224 */ /* 0x000fe200078e0097 */
[----:B------:R-:W4:Y:S04]  /*dd40*/  LDL.LU.64 R146, [R1+0x1e8] ;  /* 0x0001e80001927983 */ /* 0x000f280000300a00 */
[----:B------:R-:W2:Y:S04]  /*dd50*/  LDL.LU.64 R148, [R1+0x1f0] ;  /* 0x0001f00001947983 */ /* 0x000ea80000300a00 */
[----:B------:R-:W3:Y:S04]  /*dd60*/  LDL.LU.64 R150, [R1+0x1f8] ;  /* 0x0001f80001967983 */ /* 0x000ee80000300a00 */
        /* <DEDUP_REMOVED lines=191> */
[----:B------:R-:W-:Y:S01]  /*e960*/  MOV R151, R0 ;  /* 0x0000000000977202 */ /* 0x000fe20000000f00 */
[----:B------:R-:W-:-:S02]  /*e970*/  UIADD3 UR16, UR9, 0x6, URZ ;  /* 0x0000000609107890 */ /* 0x000fc4000fffe03f */
[----:B------:R-:W-:Y:S01]  /*e980*/  UIADD3 UR18, UR10, 0x6, URZ ;  /* 0x000000060a127890 */ /* 0x000fe2000fffe03f */
[----:B------:R-:W-:Y:S01]  /*e990*/  UMOV UR17, 0x40000040 ;  /* 0x4000004000117882 */ /* 0x000fe20000000000 */
[----:B------:R-:W-:Y:S01]  /*e9a0*/  UMOV UR19, 0x40000040 ;  /* 0x4000004000137882 */ /* 0x000fe20000000000 */
        /* <DEDUP_REMOVED lines=293> */
[----:B------:R-:W-:Y:S01]  /*fc00*/  STL [R1+0x734], RZ ;  /* 0x000734ff01007387 */ /* 0x000fe20000100800 */
[----:B------:R-:W-:-:S03]  /*fc10*/  ULDC UR9, c[0x0][0x50c] ;  /* 0x0001430000097ab9 */ /* 0x000fc60000000800 */
        /* <DEDUP_REMOVED lines=113> */
[----:B------:R-:W-:Y:S01]  /*10330*/  IMAD.MOV.U32 R234, RZ, RZ, R3 ;  /* 0x000000ffffea7224 */ /* 0x000fe200078e0003 */
[----:B------:R-:W-:Y:S01]  /*10340*/  UMOV UR16, UR20 ;  /* 0x0000001400107c82 */ /* 0x000fe20008000000 */
[----:B------:R-:W-:Y:S01]  /*10350*/  UMOV UR17, UR21 ;  /* 0x0000001500117c82 */ /* 0x000fe20008000000 */
        /* <DEDUP_REMOVED lines=19> */
[----:B------:R-:W-:Y:S01]  /*10490*/  QGMMA.64x256x32.F32.E4M3.E4M3 R108, gdesc[UR16], R108, gsb0 ;  /* 0x03e00000106c79f3 */ /* 0x000fe2000800086c */
[----:B------:R-:W-:Y:S04]  /*104a0*/  STL [R1+0x68c], RZ ;  /* 0x00068cff01007387 */ /* 0x000fe80000100800 */
[----:B------:R-:W-:Y:S04]  /*104b0*/  STL [R1+0x688], RZ ;  /* 0x000688ff01007387 */ /* 0x000fe80000100800 */
[----:B------:R-:W-:Y:S04]  /*104c0*/  STL [R1+0x684], RZ ;  /* 0x000684ff01007387 */ /* 0x000fe80000100800 */
[----:B------:R-:W-:Y:S04]  /*104d0*/  STL [R1+0x680], RZ ;  /* 0x000680ff01007387 */ /* 0x000fe80000100800 */
[----:B------:R-:W-:Y:S04]  /*104e0*/  STL [R1+0x67c], RZ ;  /* 0x00067cff01007387 */ /* 0x000fe80000100800 */
[----:B------:R-:W-:Y:S04]  /*104f0*/  STL [R1+0x678], RZ ;  /* 0x000678ff01007387 */ /* 0x000fe80000100800 */
[----:B------:R-:W-:Y:S01]  /*10500*/  STL [R1+0x674], RZ ;  /* 0x000674ff01007387 */ /* 0x000fe20000100800 */
[----:B------:R-:W-:-:S04]  /*10510*/  UISETP.NE.AND UP0, UPT, UR9, 0x4, UPT ;  /* 0x000000040900788c */ /* 0x000fc8000bf05270 */
[----:B------:R-:W-:-:S06]  /*10520*/  USEL UR16, URZ, 0x1, UP0 ;  /* 0x000000013f107887 */ /* 0x000fcc0008000000 */
[----:B------:R-:W-:Y:S01]  /*10530*/  ISETP.NE.AND P0, PT, RZ, UR16, PT ;  /* 0x00000010ff007c0c */ /* 0x000fe2000bf05270 */
[----:B------:R-:W-:Y:S01]  /*10540*/  UMOV UR6, 0x4 ;  /* 0x0000000400067882 */ /* 0x000fe20000000000 */
[----:B------:R-:W-:Y:S02]  /*10550*/  CS2R R236, SRZ ;  /* 0x0000000000ec7805 */ /* 0x000fe4000001ff00 */
[----:B------:R-:W-:Y:S02]  /*10560*/  CS2R R22, SRZ ;  /* 0x0000000000167805 */ /* 0x000fe4000001ff00 */
[----:B------:R-:W-:Y:S02]  /*10570*/  CS2R R20, SRZ ;  /* 0x0000000000147805 */ /* 0x000fe4000001ff00 */
[----:B------:R-:W-:Y:S02]  /*10580*/  CS2R R18, SRZ ;  /* 0x0000000000127805 */ /* 0x000fe4000001ff00 */
[----:B------:R-:W-:-:S02]  /*10590*/  CS2R R16, SRZ ;  /* 0x0000000000107805 */ /* 0x000fc4000001ff00 */
[----:B------:R-:W-:Y:S02]  /*105a0*/  CS2R R14, SRZ ;  /* 0x00000000000e7805 */ /* 0x000fe4000001ff00 */
[----:B------:R-:W-:Y:S02]  /*105b0*/  CS2R R12, SRZ ;  /* 0x00000000000c7805 */ /* 0x000fe4000001ff00 */
[----:B------:R-:W-:Y:S02]  /*105c0*/  CS2R R10, SRZ ;  /* 0x00000000000a7805 */ /* 0x000fe4000001ff00 */
[----:B------:R-:W-:Y:S02]  /*105d0*/  CS2R R8, SRZ ;  /* 0x0000000000087805 */ /* 0x000fe4000001ff00 */
[----:B------:R-:W-:Y:S02]  /*105e0*/  CS2R R6, SRZ ;  /* 0x0000000000067805 */ /* 0x000fe4000001ff00 */
[----:B------:R-:W-:-:S02]  /*105f0*/  CS2R R4, SRZ ;  /* 0x0000000000047805 */ /* 0x000fc4000001ff00 */
[----:B------:R-:W-:Y:S01]  /*10600*/  CS2R R2, SRZ ;  /* 0x0000000000027805 */ /* 0x000fe2000001ff00 */
        /* <DEDUP_REMOVED lines=65> */
[----:B0-----:R0:W5:Y:S04]  /*10a20*/  LDL.LU.64 R150, [R1+0xd18] ;  /* 0x000d180001967983 */ /* 0x0011680000300a00 */
[----:B------:R0:W5:Y:S04]  /*10a30*/  LDL.LU.64 R148, [R1+0xd10] ;  /* 0x000d100001947983 */ /* 0x0001680000300a00 */
        /* <DEDUP_REMOVED lines=49> */
[----:B-1----:R-:W-:-:S02]  /*10d50*/  CS2R R234, SRZ ;  /* 0x0000000000ea7805 */ /* 0x002fc4000001ff00 */
[----:B------:R-:W-:Y:S02]  /*10d60*/  CS2R R232, SRZ ;  /* 0x0000000000e87805 */ /* 0x000fe4000001ff00 */
        /* <DEDUP_REMOVED lines=39> */
[----:B------:R-:W-:Y:S01]  /*10fe0*/  CS2R R152, SRZ ;  /* 0x0000000000987805 */ /* 0x000fe2000001ff00 */
[----:B0-----:R-:W-:Y:S06]  /*10ff0*/  @!P0 BRA `(.L_x_22) ;  /* 0x00000054004c8947 */ /* 0x001fec0003800000 */
[----:B-----5:R0:W-:Y:S04]  /*11000*/  STL [R1+0xce8], R121 ;  /* 0x000ce87901007387 */ /* 0x0201e80000100800 */
[----:B------:R-:W2:Y:S04]  /*11010*/  LDL R2, [R1+0x400] ;  /* 0x0004000001027983 */ /* 0x000ea80000100800 */
[----:B------:R-:W3:Y:S04]  /*11020*/  LDL R3, [R1+0x404] ;  /* 0x0004040001037983 */ /* 0x000ee80000100800 */
[----:B0-----:R-:W4:Y:S04]  /*11030*/  LDL R121, [R1+0x21c] ;  /* 0x00021c0001797983 */ /* 0x001f280000100800 */
[----:B------:R-:W3:Y:S04]  /*11040*/  LDL R4, [R1+0x408] ;  /* 0x0004080001047983 */ /* 0x000ee80000100800 */
        /* <DEDUP_REMOVED lines=103> */
[----:B------:R0:W-:Y:S04]  /*116c0*/  STL [R1+0xce4], R122 ;  /* 0x000ce47a01007387 */ /* 0x0001e80000100800 */
[----:B0-----:R-:W2:Y:S04]  /*116d0*/  LDL R122, [R1+0x218] ;  /* 0x00021800017a7983 */ /* 0x001ea80000100800 */
[----:B------:R0:W-:Y:S04]  /*116e0*/  STL [R1+0xce0], R123 ;  /* 0x000ce07b01007387 */ /* 0x0001e80000100800 */
[----:B0-----:R-:W4:Y:S04]  /*116f0*/  LDL R123, [R1+0x214] ;  /* 0x00021400017b7983 */ /* 0x001f280000100800 */
[----:B------:R0:W-:Y:S04]  /*11700*/  STL [R1+0xcdc], R124 ;  /* 0x000cdc7c01007387 */ /* 0x0001e80000100800 */
[----:B0-----:R-:W3:Y:S04]  /*11710*/  LDL R124, [R1+0x210] ;  /* 0x00021000017c7983 */ /* 0x001ee80000100800 */
        /* <DEDUP_REMOVED lines=52> */
[----:B------:R-:W-:Y:S01]  /*11a60*/  STL [R1+0xc70], R151 ;  /* 0x000c709701007387 */ /* 0x000fe20000100800 */
[----:B--2---:R-:W-:-:S01]  /*11a70*/  FADD R128, RZ, R128 ;  /* 0x00000080ff807221 */ /* 0x004fc20000000000 */
[----:B----4-:R-:W-:Y:S01]  /*11a80*/  FADD R129, RZ, R129 ;  /* 0x00000081ff817221 */ /* 0x010fe20000000000 */
[----:B---3--:R-:W-:-:S01]  /*11a90*/  FADD R127, RZ, R127 ;  /* 0x0000007fff7f7221 */ /* 0x008fc20000000000 */
[----:B------:R-:W-:Y:S01]  /*11aa0*/  FADD R126, RZ, R126 ;  /* 0x0000007eff7e7221 */ /* 0x000fe20000000000 */
[----:B------:R-:W-:-:S01]  /*11ab0*/  FADD R125, RZ, R125 ;  /* 0x0000007dff7d7221 */ /* 0x000fc20000000000 */
        /* <DEDUP_REMOVED lines=21> */
[----:B------:R-:W-:-:S05]  /*11c10*/  FADD R148, RZ, R148 ;  /* 0x00000094ff947221 */ /* 0x000fca0000000000 */
[----:B------:R0:W-:Y:S04]  /*11c20*/  STL [R1+0x600], R148 ;  /* 0x0006009401007387 */ /* 0x0001e80000100800 */
        /* <DEDUP_REMOVED lines=20> */
[----:B------:R4:W-:Y:S01]  /*11d70*/  STL [R1+0x654], R127 ;  /* 0x0006547f01007387 */ /* 0x0009e20000100800 */
[----:B------:R-:W-:-:S03]  /*11d80*/  FADD R236, RZ, R150 ;  /* 0x00000096ffec7221 */ /* 0x000fc60000000000 */
[----:B------:R4:W-:Y:S04]  /*11d90*/  STL [R1+0x658], R126 ;  /* 0x0006587e01007387 */ /* 0x0009e80000100800 */
[----:B------:R4:W-:Y:S01]  /*11da0*/  STL [R1+0x65c], R125 ;  /* 0x00065c7d01007387 */ /* 0x0009e20000100800 */
[----:B------:R-:W-:-:S03]  /*11db0*/  FADD R237, RZ, R149 ;  /* 0x00000095ffed7221 */ /* 0x000fc60000000000 */
[----:B------:R4:W-:Y:S04]  /*11dc0*/  STL [R1+0x660], R124 ;  /* 0x0006607c01007387 */ /* 0x0009e80000100800 */
[----:B------:R4:W-:Y:S04]  /*11dd0*/  STL [R1+0x664], R123 ;  /* 0x0006647b01007387 */ /* 0x0009e80000100800 */
[----:B------:R-:W4:Y:S04]  /*11de0*/  LDL R150, [R1+0x220] ;  /* 0x0002200001967983 */ /* 0x000f280000100800 */
[----:B------:R4:W-:Y:S04]  /*11df0*/  STL [R1+0x668], R122 ;  /* 0x0006687a01007387 */ /* 0x0009e80000100800 */
[----:B------:R-:W4:Y:S04]  /*11e00*/  LDL R149, [R1+0x224] ;  /* 0x0002240001957983 */ /* 0x000f280000100800 */
[----:B0-----:R-:W4:Y:S04]  /*11e10*/  LDL R148, [R1+0x228] ;  /* 0x0002280001947983 */ /* 0x001f280000100800 */
[----:B-1----:R-:W4:Y:S04]  /*11e20*/  LDL R147, [R1+0x22c] ;  /* 0x00022c0001937983 */ /* 0x002f280000100800 */
[----:B--2---:R-:W2:Y:S04]  /*11e30*/  LDL R146, [R1+0x230] ;  /* 0x0002300001927983 */ /* 0x004ea80000100800 */
[----:B---3--:R-:W3:Y:S04]  /*11e40*/  LDL R145, [R1+0x234] ;  /* 0x0002340001917983 */ /* 0x008ee80000100800 */
[----:B----4-:R-:W4:Y:S04]  /*11e50*/  LDL R144, [R1+0x238] ;  /* 0x0002380001907983 */ /* 0x010f280000100800 */
[----:B------:R-:W4:Y:S04]  /*11e60*/  LDL R143, [R1+0x23c] ;  /* 0x00023c00018f7983 */ /* 0x000f280000100800 */
        /* <DEDUP_REMOVED lines=18> */
[----:B------:R-:W4:Y:S01]  /*11f90*/  LDL R124, [R1+0x288] ;  /* 0x00028800017c7983 */ /* 0x000f220000100800 */
[----:B------:R-:W-:-:S03]  /*11fa0*/  IMAD.MOV.U32 R151, RZ, RZ, R121 ;  /* 0x000000ffff977224 */ /* 0x000fc600078e0079 */
[----:B------:R-:W4:Y:S04]  /*11fb0*/  LDL R123, [R1+0x28c] ;  /* 0x00028c00017b7983 */ /* 0x000f280000100800 */
[----:B------:R-:W4:Y:S04]  /*11fc0*/  LDL R122, [R1+0x290] ;  /* 0x00029000017a7983 */ /* 0x000f280000100800 */
[----:B------:R-:W4:Y:S01]  /*11fd0*/  LDL R121, [R1+0x294] ;  /* 0x0002940001797983 */ /* 0x000f220000100800 */
[----:B------:R-:W-:-:S05]  /*11fe0*/  FADD R151, RZ, R151 ;  /* 0x00000097ff977221 */ /* 0x000fca0000000000 */
[----:B------:R0:W-:Y:S01]  /*11ff0*/  STL [R1+0x66c], R151 ;  /* 0x00066c9701007387 */ /* 0x0001e20000100800 */
[----:B------:R-:W-:-:S01]  /*12000*/  FADD R150, RZ, R150 ;  /* 0x00000096ff967221 */ /* 0x000fc20000000000 */
[----:B------:R-:W-:-:S04]  /*12010*/  FADD R149, RZ, R149 ;  /* 0x00000095ff957221 */ /* 0x000fc80000000000 */
[----:B------:R1:W-:Y:S01]  /*12020*/  STL [R1+0x670], R150 ;  /* 0x0006709601007387 */ /* 0x0003e20000100800 */
[----:B------:R-:W-:-:S03]  /*12030*/  FADD R148, RZ, R148 ;  /* 0x00000094ff947221 */ /* 0x000fc60000000000 */
[----:B------:R1:W-:Y:S01]  /*12040*/  STL [R1+0x674], R149 ;  /* 0x0006749501007387 */ /* 0x0003e20000100800 */
[----:B------:R-:W-:-:S03]  /*12050*/  FADD R147, RZ, R147 ;  /* 0x00000093ff937221 */ /* 0x000fc60000000000 */
[----:B------:R1:W-:Y:S01]  /*12060*/  STL [R1+0x678], R148 ;  /* 0x0006789401007387 */ /* 0x0003e20000100800 */
[----:B--2---:R-:W-:-:S03]  /*12070*/  FADD R146, RZ, R146 ;  /* 0x00000092ff927221 */ /* 0x004fc60000000000 */
[----:B------:R2:W-:Y:S01]  /*12080*/  STL [R1+0x67c], R147 ;  /* 0x00067c9301007387 */ /* 0x0005e20000100800 */
[----:B---3--:R-:W-:-:S03]  /*12090*/  FADD R145, RZ, R145 ;  /* 0x00000091ff917221 */ /* 0x008fc60000000000 */
[----:B------:R3:W-:Y:S01]  /*120a0*/  STL [R1+0x680], R146 ;  /* 0x0006809201007387 */ /* 0x0007e20000100800 */
[----:B----4-:R-:W-:-:S03]  /*120b0*/  FADD R144, RZ, R144 ;  /* 0x00000090ff907221 */ /* 0x010fc60000000000 */
[----:B------:R4:W-:Y:S01]  /*120c0*/  STL [R1+0x684], R145 ;  /* 0x0006849101007387 */ /* 0x0009e20000100800 */
[----:B------:R-:W-:-:S03]  /*120d0*/  FADD R143, RZ, R143 ;  /* 0x0000008fff8f7221 */ /* 0x000fc60000000000 */
        /* <DEDUP_REMOVED lines=44> */
[----:B0-----:R-:W4:Y:S04]  /*123a0*/  LDL R151, [R1+0x298] ;  /* 0x0002980001977983 */ /* 0x001f280000100800 */
[----:B------:R0:W-:Y:S04]  /*123b0*/  STL [R1+0x6e0], R122 ;  /* 0x0006e07a01007387 */ /* 0x0001e80000100800 */
[----:B-1----:R-:W4:Y:S04]  /*123c0*/  LDL R150, [R1+0x29c] ;  /* 0x00029c0001967983 */ /* 0x002f280000100800 */
[----:B------:R1:W-:Y:S04]  /*123d0*/  STL [R1+0x6e4], R121 ;  /* 0x0006e47901007387 */ /* 0x0003e80000100800 */
[----:B------:R-:W4:Y:S04]  /*123e0*/  LDL R149, [R1+0x2a0] ;  /* 0x0002a00001957983 */ /* 0x000f280000100800 */
[----:B------:R-:W4:Y:S04]  /*123f0*/  LDL R148, [R1+0x2a4] ;  /* 0x0002a40001947983 */ /* 0x000f280000100800 */
        /* <DEDUP_REMOVED lines=25> */
[----:B0-----:R-:W4:Y:S04]  /*12590*/  LDL R122, [R1+0x30c] ;  /* 0x00030c00017a7983 */ /* 0x001f280000100800 */
[----:B-1----:R-:W4:Y:S01]  /*125a0*/  LDL R121, [R1+0x310] ;  /* 0x0003100001797983 */ /* 0x002f220000100800 */
        /* <DEDUP_REMOVED lines=183> */
[----:B------:R-:W4:Y:S04]  /*13120*/  LDL R123, [R1] ;  /* 0x00000000017b7983 */ /* 0x000f280000100800 */
[----:B0-----:R-:W4:Y:S04]  /*13130*/  LDL R122, [R1+0x4] ;  /* 0x00000400017a7983 */ /* 0x001f280000100800 */
[----:B-1----:R-:W4:Y:S01]  /*13140*/  LDL R121, [R1+0x8] ;  /* 0x0000080001797983 */ /* 0x002f220000100800 */
[----:B------:R-:W-:-:S01]  /*13150*/  FADD R151, RZ, R151 ;  /* 0x00000097ff977221 */ /* 0x000fc20000000000 */
[----:B------:R-:W-:-:S04]  /*13160*/  FADD R150, RZ, R150 ;  /* 0x00000096ff967221 */ /* 0x000fc80000000000 */
        /* <DEDUP_REMOVED lines=277> */
[----:B------:R-:W-:-:S05]  /*142c0*/  FADD R151, RZ, R151 ;  /* 0x00000097ff977221 */ /* 0x000fca0000000000 */
[----:B------:R0:W-:Y:S02]  /*142d0*/  STL [R1+0x954], R151 ;  /* 0x0009549701007387 */ /* 0x0001e40000100800 */
[----:B0-----:R-:W-:-:S01]  /*142e0*/  FADD R151, RZ, R150 ;  /* 0x00000096ff977221 */ /* 0x001fc20000000000 */
[----:B--2---:R-:W-:Y:S01]  /*142f0*/  FADD R150, RZ, R149 ;  /* 0x00000095ff967221 */ /* 0x004fe20000000000 */
[----:B---3--:R-:W-:-:S03]  /*14300*/  FADD R149, RZ, R148 ;  /* 0x00000094ff957221 */ /* 0x008fc60000000000 */
[----:B------:R-:W-:Y:S01]  /*14310*/  STL [R1+0x958], R151 ;  /* 0x0009589701007387 */ /* 0x000fe20000100800 */
[----:B----4-:R-:W-:-:S03]  /*14320*/  FADD R148, RZ, R147 ;  /* 0x00000093ff947221 */ /* 0x010fc60000000000 */
[----:B------:R-:W-:Y:S01]  /*14330*/  STL [R1+0x95c], R150 ;  /* 0x00095c9601007387 */ /* 0x000fe20000100800 */
[----:B------:R-:W-:-:S03]  /*14340*/  FADD R147, RZ, R146 ;  /* 0x00000092ff937221 */ /* 0x000fc60000000000 */
        /* <DEDUP_REMOVED lines=50> */
[----:B------:R-:W-:Y:S04]  /*14670*/  STL [R1+0x9c4], R124 ;  /* 0x0009c47c01007387 */ /* 0x000fe80000100800 */
[----:B------:R-:W2:Y:S04]  /*14680*/  LDL R121, [R1+0x180] ;  /* 0x0001800001797983 */ /* 0x000ea80000100800 */
[----:B------:R0:W-:Y:S04]  /*14690*/  STL [R1+0x9c8], R122 ;  /* 0x0009c87a01007387 */ /* 0x0001e80000100800 */
[----:B0-----:R-:W3:Y:S04]  /*146a0*/  LDL R122, [R1+0x184] ;  /* 0x00018400017a7983 */ /* 0x001ee80000100800 */
[----:B------:R0:W-:Y:S04]  /*146b0*/  STL [R1+0x9cc], R123 ;  /* 0x0009cc7b01007387 */ /* 0x0001e80000100800 */
[----:B------:R-:W4:Y:S04]  /*146c0*/  LDL R124, [R1+0x18c] ;  /* 0x00018c00017c7983 */ /* 0x000f280000100800 */
[----:B------:R-:W4:Y:S04]  /*146d0*/  LDL R125, [R1+0x190] ;  /* 0x00019000017d7983 */ /* 0x000f280000100800 */
[----:B0-----:R-:W4:Y:S04]  /*146e0*/  LDL R123, [R1+0x188] ;  /* 0x00018800017b7983 */ /* 0x001f280000100800 */
        /* <DEDUP_REMOVED lines=26> */
[----:B------:R-:W-:-:S01]  /*14890*/  FADD R0, RZ, R0 ;  /* 0x00000000ff007221 */ /* 0x000fc20000000000 */
[----:B--2---:R-:W-:-:S05]  /*148a0*/  FADD R121, RZ, R121 ;  /* 0x00000079ff797221 */ /* 0x004fca0000000000 */
[----:B------:R0:W-:Y:S01]  /*148b0*/  STL [R1+0x9d0], R121 ;  /* 0x0009d07901007387 */ /* 0x0001e20000100800 */
[----:B---3--:R-:W-:-:S03]  /*148c0*/  FADD R122, RZ, R122 ;  /* 0x0000007aff7a7221 */ /* 0x008fc60000000000 */
[----:B0-----:R-:W2:Y:S04]  /*148d0*/  LDL.LU R121, [R1+0xce8] ;  /* 0x000ce80001797983 */ /* 0x001ea80000300800 */
[----:B------:R0:W-:Y:S01]  /*148e0*/  STL [R1+0x9d4], R122 ;  /* 0x0009d47a01007387 */ /* 0x0001e20000100800 */
[----:B----4-:R-:W-:-:S01]  /*148f0*/  FADD R124, RZ, R124 ;  /* 0x0000007cff7c7221 */ /* 0x010fc20000000000 */
[----:B------:R-:W-:Y:S02]  /*14900*/  FADD R125, RZ, R125 ;  /* 0x0000007dff7d7221 */ /* 0x000fe40000000000 */
[----:B0-----:R-:W3:Y:S01]  /*14910*/  LDL.LU R122, [R1+0xce4] ;  /* 0x000ce400017a7983 */ /* 0x001ee20000300800 */
[----:B------:R-:W-:-:S01]  /*14920*/  FADD R123, RZ, R123 ;  /* 0x0000007bff7b7221 */ /* 0x000fc20000000000 */
[----:B------:R-:W-:-:S04]  /*14930*/  FADD R126, RZ, R126 ;  /* 0x0000007eff7e7221 */ /* 0x000fc80000000000 */
[----:B------:R0:W-:Y:S01]  /*14940*/  STL [R1+0x9d8], R123 ;  /* 0x0009d87b01007387 */ /* 0x0001e20000100800 */
[----:B------:R-:W-:-:S03]  /*14950*/  FADD R127, RZ, R127 ;  /* 0x0000007fff7f7221 */ /* 0x000fc60000000000 */
[----:B0-----:R-:W4:Y:S01]  /*14960*/  LDL.LU R123, [R1+0xce0] ;  /* 0x000ce000017b7983 */ /* 0x001f220000300800 */
[----:B------:R-:W-:-:S03]  /*14970*/  FADD R128, RZ, R128 ;  /* 0x00000080ff807221 */ /* 0x000fc60000000000 */
[----:B------:R0:W-:Y:S01]  /*14980*/  STL [R1+0x9dc], R124 ;  /* 0x0009dc7c01007387 */ /* 0x0001e20000100800 */
[----:B------:R-:W-:-:S01]  /*14990*/  FADD R129, RZ, R129 ;  /* 0x00000081ff817221 */ /* 0x000fc20000000000 */
[----:B------:R-:W-:Y:S02]  /*149a0*/  FADD R130, RZ, R130 ;  /* 0x00000082ff827221 */ /* 0x000fe40000000000 */
[----:B0-----:R-:W4:Y:S04]  /*149b0*/  LDL.LU R124, [R1+0xcdc] ;  /* 0x000cdc00017c7983 */ /* 0x001f280000300800 */
[----:B------:R0:W-:Y:S01]  /*149c0*/  STL [R1+0x9e0], R125 ;  /* 0x0009e07d01007387 */ /* 0x0001e20000100800 */
[----:B------:R-:W-:-:S01]  /*149d0*/  FADD R131, RZ, R131 ;  /* 0x00000083ff837221 */ /* 0x000fc20000000000 */
[----:B------:R-:W-:-:S02]  /*149e0*/  FADD R132, RZ, R132 ;  /* 0x00000084ff847221 */ /* 0x000fc40000000000 */
[----:B0-----:R-:W4:Y:S04]  /*149f0*/  LDL.LU R125, [R1+0xcd8] ;  /* 0x000cd800017d7983 */ /* 0x001f280000300800 */
[----:B------:R0:W-:Y:S01]  /*14a00*/  STL [R1+0x9e4], R126 ;  /* 0x0009e47e01007387 */ /* 0x0001e20000100800 */
[----:B------:R-:W-:-:S03]  /*14a10*/  FADD R133, RZ, R133 ;  /* 0x00000085ff857221 */ /* 0x000fc60000000000 */
        /* <DEDUP_REMOVED lines=55> */
[----:B------:R0:W-:Y:S04]  /*14d90*/  STL [R1+0xa30], R145 ;  /* 0x000a309101007387 */ /* 0x0001e80000100800 */
        /* <DEDUP_REMOVED lines=13> */
[----:B------:R0:W-:Y:S02]  /*14e70*/  STL [R1+0xa4c], R0 ;  /* 0x000a4c0001007387 */ /* 0x0001e40000100800 */
[----:B0-----:R-:W-:-:S05]  /*14e80*/  FADD R0, RZ, R24 ;  /* 0x00000018ff007221 */ /* 0x001fca0000000000 */
        /* <DEDUP_REMOVED lines=193> */
[----:B--2---:R-:W-:-:S05]  /*15aa0*/  FADD R0, RZ, R121 ;  /* 0x00000079ff007221 */ /* 0x004fca0000000000 */
[----:B------:R3:W-:Y:S02]  /*15ab0*/  STL [R1+0xbd4], R0 ;  /* 0x000bd40001007387 */ /* 0x0007e40000100800 */
[----:B---3--:R-:W-:-:S05]  /*15ac0*/  FADD R0, RZ, R122 ;  /* 0x0000007aff007221 */ /* 0x008fca0000000000 */
[----:B------:R4:W-:Y:S02]  /*15ad0*/  STL [R1+0xbd8], R0 ;  /* 0x000bd80001007387 */ /* 0x0009e40000100800 */
[----:B----4-:R-:W-:-:S05]  /*15ae0*/  FADD R0, RZ, R123 ;  /* 0x0000007bff007221 */ /* 0x010fca0000000000 */
        /* <DEDUP_REMOVED lines=56> */
[----:B------:R0:W-:Y:S01]  /*15e70*/  STL [R1+0xc4c], R0 ;  /* 0x000c4c0001007387 */ /* 0x0001e20000100800 */
        /* <DEDUP_REMOVED lines=106> */
[----:B0-----:R-:W-:-:S06]  /*16520*/  UMOV UR6, URZ ;  /* 0x0000003f00067c82 */ /* 0x001fcc0008000000 */
.L_x_22:
[----:B------:R-:W-:Y:S01]  /*16530*/  UIADD3 UR11, UR5, 0x1, URZ ;  /* 0x00000001050b7890 */ /* 0x000fe2000fffe03f */
[----:B------:R-:W-:-:S03]  /*16540*/  UMOV UR17, 0x1 ;  /* 0x0000000100117882 */ /* 0x000fc60000000000 */
[----:B------:R-:W-:-:S04]  /*16550*/  UISETP.NE.AND UP0, UPT, UR11, 0x2, UPT ;  /* 0x000000020b00788c */ /* 0x000fc8000bf05270 */
[----:B------:R-:W-:Y:S02]  /*16560*/  USEL UR14, URZ, 0x1, UP0 ;  /* 0x000000013f0e7887 */ /* 0x000fe40008000000 */
[----:B------:R-:W-:Y:S02]  /*16570*/  USEL UR11, UR11, URZ, UP0 ;  /* 0x0000003f0b0b7287 */ /* 0x000fe40008000000 */
[----:B------:R-:W-:-:S12]  /*16580*/  ULOP3.LUT UR14, UR4, UR14, URZ, 0x3c, !UPT ;  /* 0x0000000e040e7292 */ /* 0x000fd8000f8e3c3f */
.L_x_17:
[----:B------:R-:W-:-:S04]  /*16590*/  UISETP.LT.AND UP0, UPT, UR24, 0x1, UPT ;  /* 0x000000011800788c */ /* 0x000fc8000bf01270 */
[----:B------:R-:W-:-:S04]  /*165a0*/  USEL UR9, UR24, 0x1, UP0 ;  /* 0x0000000118097887 */ /* 0x000fc80008000000 */
[----:B------:R-:W-:-:S04]  /*165b0*/  UIADD3 UR15, UR24, -UR9, URZ ;  /* 0x80000009180f7290 */ /* 0x000fc8000fffe03f */
[----:B------:R-:W-:-:S06]  /*165c0*/  UISETP.GE.AND UP0, UPT, UR15, 0x1, UPT ;  /* 0x000000010f00788c */ /* 0x000fcc000bf06270 */
[----:B------:R-:W-:-:S13]  /*165d0*/  PLOP3.LUT P0, PT, PT, PT, UP0, 0x80, 0x0 ;  /* 0x000000000000781c */ /* 0x000fda0003f0f008 */
[----:B------:R-:W-:Y:S05]  /*165e0*/  @!P0 BRA `(.L_x_23) ;  /* 0x0000016400b48947 */ /* 0x000fea0003800000 */
[----:B------:R-:W-:Y:S01]  /*165f0*/  UMOV UR9, UR5 ;  /* 0x0000000500097c82 */ /* 0x000fe20008000000 */
[----:B------:R-:W-:-:S05]  /*16600*/  ULDC UR10, c[0x0][0x50c] ;  /* 0x00014300000a7ab9 */ /* 0x000fca0000000800 */
.L_x_31:
[----:B------:R-:W-:-:S06]  /*16610*/  UISETP.NE.AND UP0, UPT, UR8, 0x3, UPT ;  /* 0x000000030800788c */ /* 0x000fcc000bf05270 */
[----:B------:R-:W-:-:S13]  /*16620*/  PLOP3.LUT P1, PT, PT, PT, UP0, 0x80, 0x0 ;  /* 0x000000000000781c */ /* 0x000fda0003f2f008 */
[----:B-----5:R-:W-:Y:S05]  /*16630*/  @!P1 BRA `(.L_x_24) ;  /* 0x0000000000049947 */ /* 0x020fea0003800000 */
[----:B------:R-:W-:Y:S01]  /*16640*/  BPT.TRAP 0x1 ;  /* 0x000000040000795c */ /* 0x000fe20000300000 */
.L_x_24:
[----:B------:R-:W0:Y:S01]  /*16650*/  S2UR UR18, SR_CgaCtaId ;  /* 0x00000000001279c3 */ /* 0x000e220000008800 */
[----:B------:R-:W-:Y:S01]  /*16660*/  UMOV UR12, 0x400 ;  /* 0x00000400000c7882 */ /* 0x000fe20000000000 */
[----:B------:R-:W-:-:S05]  /*16670*/  IMAD.U32 R0, RZ, RZ, UR14 ;  /* 0x0000000eff007e24 */ /* 0x000fca000f8e00ff */
[----:B------:R-:W-:Y:S01]  /*16680*/  SHF.L.U32 R0, R0, 0x1f, RZ ;  /* 0x0000001f00007819 */ /* 0x000fe200000006ff */
[----:B0-----:R-:W-:-:S04]  /*16690*/  ULEA UR12, UR18, UR12, 0x18 ;  /* 0x0000000c120c7291 */ /* 0x001fc8000f8ec03f */
[----:B------:R-:W-:-:S09]  /*166a0*/  ULEA UR18, UR11, UR12, 0x3 ;  /* 0x0000000c0b127291 */ /* 0x000fd2000f8e183f */
[----:B------:R0:W2:Y:S01]  /*166b0*/  SYNCS.PHASECHK.TRANS64.TRYWAIT P0, [UR18], R0 ;  /* 0x00000000ff0075a7 */ /* 0x0000a20008000152 */
[----:B------:R-:W-:Y:S05]  /*166c0*/  @!P1 BRA `(.L_x_25) ;  /* 0x0000000000049947 */ /* 0x000fea0003800000 */
[----:B------:R-:W-:Y:S01]  /*166d0*/  BPT.TRAP 0x1 ;  /* 0x000000040000795c */ /* 0x000fe20000300000 */
.L_x_25:
[----:B--2---:R-:W-:Y:S05]  /*166e0*/  @P0 BRA `(.L_x_26) ;  /* 0x0000000000080947 */ /* 0x004fea0003800000 */
[----:B------:R-:W2:Y:S02]  /*166f0*/  SYNCS.PHASECHK.TRANS64.TRYWAIT P0, [UR18], R0 ;  /* 0x00000000ff0075a7 */ /* 0x000ea40008000152 */
[----:B--2---:R-:W-:Y:S05]  /*16700*/  @!P0 BRA `(.L_x_27) ;  /* 0x0000045800208947 */ /* 0x004fea0003800000 */
.L_x_26:
[----:B-----5:R-:W-:Y:S04]  /*16710*/  STL.64 [R1+0x2210], R150 ;  /* 0x0022109601007387 */ /* 0x020fe80000100a00 */
        /* <DEDUP_REMOVED lines=63> */
[----:B--2---:R-:W2:Y:S04]  /*16b10*/  LDL.LU.64 R24, [R1] ;  /* 0x0000000001187983 */ /* 0x004ea80000300a00 */
        /* <DEDUP_REMOVED lines=127> */
[----:B--2---:R-:W2:Y:S04]  /*17310*/  LDL.LU.64 R24, [R1+0x400] ;  /* 0x0004000001187983 */ /* 0x004ea80000300a00 */
        /* <DEDUP_REMOVED lines=64> */
[----:B------:R-:W-:Y:S01]  /*17720*/  UISETP.NE.AND UP0, UPT, UR16, URZ, UPT ;  /* 0x0000003f1000728c */ /* 0x000fe2000bf05270 */
[----:B------:R-:W-:Y:S01]  /*17730*/  STL [R1+0x1c14], R234 ;  /* 0x001c14ea01007387 */ /* 0x000fe20000100800 */
[----:B------:R-:W-:Y:S02]  /*17740*/  USHF.R.U32.HI UR18, URZ, 0x4, UR18 ;  /* 0x000000043f127899 */ /* 0x000fe40008011612 */
[----:B------:R-:W-:Y:S01]  /*17750*/  USEL UR17, UR17, URZ, !UP0 ;  /* 0x0000003f11117287 */ /* 0x000fe2000c000000 */
[----:B------:R-:W-:Y:S01]  /*17760*/  STL [R1+0x1c10], R235 ;  /* 0x001c10eb01007387 */ /* 0x000fe20000100800 */
[----:B------:R-:W-:Y:S02]  /*17770*/  ULOP3.LUT UR18, UR18, 0x3fff, URZ, 0xc0, !UPT ;  /* 0x00003fff12127892 */ /* 0x000fe4000f8ec03f */
[----:B------:R-:W-:Y:S01]  /*17780*/  ULOP3.LUT UR28, UR13, 0x10000, URZ, 0xfc, !UPT ;  /* 0x000100000d1c7892 */ /* 0x000fe2000f8efc3f */
[----:B------:R-:W-:Y:S01]  /*17790*/  STL [R1+0x1c0c], R232 ;  /* 0x001c0ce801007387 */ /* 0x000fe20000100800 */
[----:B------:R-:W-:-:S02]  /*177a0*/  ULOP3.LUT UR18, UR18, 0x10000, URZ, 0xfc, !UPT ;  /* 0x0001000012127892 */ /* 0x000fc4000f8efc3f */
[----:B------:R-:W-:Y:S01]  /*177b0*/  UISETP.NE.U32.AND UP0, UPT, UR17, URZ, UPT ;  /* 0x0000003f1100728c */ /* 0x000fe2000bf05070 */
[----:B------:R-:W-:Y:S01]  /*177c0*/  STL [R1+0x1c08], R233 ;  /* 0x001c08e901007387 */ /* 0x000fe20000100800 */
[----:B------:R-:W-:Y:S02]  /*177d0*/  ULEA UR28, UR11, UR28, 0xb ;  /* 0x0000001c0b1c7291 */ /* 0x000fe4000f8e583f */
[----:B------:R-:W-:Y:S01]  /*177e0*/  ULEA UR29, UR11, UR18, 0xc ;  /* 0x000000120b1d7291 */ /* 0x000fe2000f8e603f */
[----:B------:R-:W-:Y:S01]  /*177f0*/  STL [R1+0x1c04], R230 ;  /* 0x001c04e601007387 */ /* 0x000fe20000100800 */
[----:B------:R-:W-:Y:S01]  /*17800*/  UMOV UR17, 0x40000040 ;  /* 0x4000004000117882 */ /* 0x000fe20000000000 */
[----:B------:R-:W-:Y:S02]  /*17810*/  UMOV UR19, 0x40000040 ;  /* 0x4000004000137882 */ /* 0x000fe40000000000 */
[----:B------:R-:W-:Y:S01]  /*17820*/  UMOV UR16, UR28 ;  /* 0x0000001c00107c82 */ /* 0x000fe20008000000 */
[----:B------:R-:W-:Y:S01]  /*17830*/  STL [R1+0x1c00], R231 ;  /* 0x001c00e701007387 */ /* 0x000fe20000100800 */
[----:B------:R-:W-:-:S03]  /*17840*/  UMOV UR18, UR29 ;  /* 0x0000001d00127c82 */ /* 0x000fc60008000000 */
[----:B------:R-:W-:Y:S04]  /*17850*/  STL [R1+0x1bfc], R228 ;  /* 0x001bfce401007387 */ /* 0x000fe80000100800 */
        /* <DEDUP_REMOVED lines=66> */
[----:B------:R-:W-:Y:S01]  /*17c80*/  STL [R1+0x14f0], R163 ;  /* 0x0014f0a301007387 */ /* 0x000fe20000100800 */
[----:B--2---:R-:W-:-:S03]  /*17c90*/  WARPGROUP.ARRIVE ;  /* 0x00000000000079c5 */ /* 0x004fc60000000000 */
[----:B------:R-:W-:Y:S04]  /*17ca0*/  STL [R1+0x14ec], R160 ;  /* 0x0014eca001007387 */ /* 0x000fe80000100800 */
[----:B------:R-:W-:Y:S01]  /*17cb0*/  STL [R1+0x14e8], R161 ;  /* 0x0014e8a101007387 */ /* 0x000fe20000100800 */
[----:B------:R-:W-:Y:S03]  /*17cc0*/  QGMMA.64x256x32.F32.E4M3.E4M3 R24, gdesc[UR16], R24, UP0, gsb0 ;  /* 0x03e00000101879f3 */ /* 0x000fe6000b800818 */
        /* <DEDUP_REMOVED lines=30> */
[----:B------:R-:W-:-:S03]  /*17eb0*/  WARPGROUP.DEPBAR.LE gsb0, 0x0 ;  /* 0x00008000000079c5 */ /* 0x000fc60000010000 */
        /* <DEDUP_REMOVED lines=132> */
[----:B--2---:R-:W-:-:S06]  /*18700*/  WARPGROUP.ARRIVE ;  /* 0x00000000000079c5 */ /* 0x004fcc0000000000 */
[----:B------:R-:W-:Y:S03]  /*18710*/  QGMMA.64x256x32.F32.E4M3.E4M3 R24, gdesc[UR20], R24, UP0, gsb0 ;  /* 0x03e00000141879f3 */ /* 0x000fe6000b800818 */
[----:B------:R-:W-:Y:S02]  /*18720*/  WARPGROUP.DEPBAR.LE gsb0, 0x0 ;  /* 0x00008000000079c5 */ /* 0x000fe40000010000 */
[----:B------:R-:W-:Y:S01]  /*18730*/  STL.64 [R1], R24 ;  /* 0x0000001801007387 */ /* 0x000fe20000100a00 */
        /* <DEDUP_REMOVED lines=123> */
[----:B--2---:R-:W3:Y:S04]  /*18ef0*/  LDL.LU.64 R90, [R1+0x2120] ;  /* 0x00212000015a7983 */ /* 0x004ee80000300a00 */
        /* <DEDUP_REMOVED lines=34> */
[----:B------:R-:W-:Y:S01]  /*19120*/  UMOV UR21, 0x40000040 ;  /* 0x4000004000157882 */ /* 0x000fe20000000000 */
[----:B---3--:R-:W-:-:S07]  /*19130*/  WARPGROUP.ARRIVE ;  /* 0x00000000000079c5 */ /* 0x008fce0000000000 */
[----:B------:R-:W-:Y:S03]  /*19140*/  QGMMA.64x256x32.F32.E4M3.E4M3 R24, gdesc[UR20], R24, UP0, gsb0 ;  /* 0x03e00000141879f3 */ /* 0x000fe6000b800818 */
        /* <DEDUP_REMOVED lines=130> */
[----:B------:R-:W-:Y:S01]  /*19970*/  UMOV UR23, UR19 ;  /* 0x0000001300177c82 */ /* 0x000fe20008000000 */
[----:B--2---:R-:W-:-:S06]  /*19980*/  WARPGROUP.ARRIVE ;  /* 0x00000000000079c5 */ /* 0x004fcc0000000000 */
[----:B------:R-:W-:Y:S03]  /*19990*/  QGMMA.64x256x32.F32.E4M3.E4M3 R24, gdesc[UR20], R24, UP0, gsb0 ;  /* 0x03e00000141879f3 */ /* 0x000fe6000b800818 */
[----:B------:R-:W-:Y:S02]  /*199a0*/  WARPGROUP.DEPBAR.LE gsb0, 0x0 ;  /* 0x00008000000079c5 */ /* 0x000fe40000010000 */
[----:B------:R2:W-:Y:S01]  /*199b0*/  STL.64 [R1+0x200], R24 ;  /* 0x0002001801007387 */ /* 0x0005e20000100a00 */
[----:B------:R-:W-:Y:S01]  /*199c0*/  IMAD.MOV.U32 R22, RZ, RZ, R130 ;  /* 0x000000ffff167224 */ /* 0x000fe200078e0082 */
[----:B------:R-:W-:Y:S01]  /*199d0*/  MOV R23, R129 ;  /* 0x0000008100177202 */ /* 0x000fe20000000f00 */
[----:B------:R-:W-:Y:S01]  /*199e0*/  IMAD.MOV.U32 R21, RZ, RZ, R131 ;  /* 0x000000ffff157224 */ /* 0x000fe200078e0083 */
        /* <DEDUP_REMOVED lines=33> */
[----:B------:R-:W-:Y:S01]  /*19c00*/  MOV R20, R132 ;  /* 0x0000008400147202 */ /* 0x000fe20000000f00 */
[----:B------:R-:W-:Y:S01]  /*19c10*/  IMAD.MOV.U32 R19, RZ, RZ, R133 ;  /* 0x000000ffff137224 */ /* 0x000fe200078e0085 */
[----:B------:R-:W-:Y:S01]  /*19c20*/  MOV R17, R135 ;  /* 0x0000008700117202 */ /* 0x000fe20000000f00 */
        /* <DEDUP_REMOVED lines=18> */
[----:B------:R-:W-:Y:S01]  /*19d50*/  UIADD3 UR16, UR28, 0x2, URZ ;  /* 0x000000021c107890 */ /* 0x000fe2000fffe03f */
[----:B------:R-:W-:Y:S01]  /*19d60*/  IMAD.MOV.U32 R4, RZ, RZ, R148 ;  /* 0x000000ffff047224 */ /* 0x000fe200078e0094 */
[----:B------:R1:W-:Y:S01]  /*19d70*/  STL.64 [R1+0x278], R54 ;  /* 0x0002783601007387 */ /* 0x0003e20000100a00 */
[----:B------:R-:W-:Y:S01]  /*19d80*/  UIADD3 UR18, UR29, 0x2, URZ ;  /* 0x000000021d127890 */ /* 0x000fe2000fffe03f */
[----:B------:R-:W-:Y:S01]  /*19d90*/  IMAD.MOV.U32 R3, RZ, RZ, R149 ;  /* 0x000000ffff037224 */ /* 0x000fe200078e0095 */
[----:B------:R-:W-:Y:S01]  /*19da0*/  UMOV UR17, 0x40000040 ;  /* 0x4000004000117882 */ /* 0x000fe20000000000 */
[----:B------:R1:W-:Y:S01]  /*19db0*/  STL.64 [R1+0x280], R56 ;  /* 0x0002803801007387 */ /* 0x0003e20000100a00 */
[----:B------:R-:W-:Y:S01]  /*19dc0*/  UMOV UR19, 0x40000040 ;  /* 0x4000004000137882 */ /* 0x000fe20000000000 */
[----:B------:R-:W-:Y:S01]  /*19dd0*/  MOV R2, R150 ;  /* 0x0000009600027202 */ /* 0x000fe20000000f00 */
[----:B0-----:R-:W-:Y:S01]  /*19de0*/  IMAD.MOV.U32 R0, RZ, RZ, R151 ;  /* 0x000000ffff007224 */ /* 0x001fe200078e0097 */
        /* <DEDUP_REMOVED lines=22> */
[----:B------:R0:W-:Y:S04]  /*19f50*/  STL.64 [R1+0x338], R102 ;  /* 0x0003386601007387 */ /* 0x0001e80000100a00 */
[----:B------:R0:W-:Y:S04]  /*19f60*/  STL [R1+0x340], R104 ;  /* 0x0003406801007387 */ /* 0x0001e80000100800 */
[----:B--2---:R-:W2:Y:S04]  /*19f70*/  LDL.LU R24, [R1] ;  /* 0x0000000001187983 */ /* 0x004ea80000300800 */
[----:B------:R-:W2:Y:S04]  /*19f80*/  LDL.LU R25, [R1+0x4] ;  /* 0x0000040001197983 */ /* 0x000ea80000300800 */
[----:B---3--:R-:W3:Y:S04]  /*19f90*/  LDL.LU R26, [R1+0x8] ;  /* 0x00000800011a7983 */ /* 0x008ee80000300800 */
[----:B------:R-:W3:Y:S04]  /*19fa0*/  LDL.LU R27, [R1+0xc] ;  /* 0x00000c00011b7983 */ /* 0x000ee80000300800 */
[----:B----4-:R-:W4:Y:S04]  /*19fb0*/  LDL.LU R28, [R1+0x10] ;  /* 0x00001000011c7983 */ /* 0x010f280000300800 */
[----:B------:R-:W4:Y:S04]  /*19fc0*/  LDL.LU R29, [R1+0x14] ;  /* 0x00001400011d7983 */ /* 0x000f280000300800 */
[----:B-1----:R-:W2:Y:S04]  /*19fd0*/  LDL.LU R30, [R1+0x18] ;  /* 0x00001800011e7983 */ /* 0x002ea80000300800 */
        /* <DEDUP_REMOVED lines=27> */
[----:B0-----:R-:W4:Y:S04]  /*1a190*/  LDL.LU R58, [R1+0x88] ;  /* 0x00008800013a7983 */ /* 0x001f280000300800 */
        /* <DEDUP_REMOVED lines=81> */
[----:B------:R-:W-:Y:S01]  /*1a6b0*/  STL.64 [R1+0x1fc0], R110 ;  /* 0x001fc06e01007387 */ /* 0x000fe20000100a00 */
[----:B------:R-:W-:Y:S02]  /*1a6c0*/  IMAD.MOV.U32 R95, RZ, RZ, R208 ;  /* 0x000000ffff5f7224 */ /* 0x000fe400078e00d0 */
        /* <DEDUP_REMOVED lines=137> */
[----:B------:R-:W-:Y:S01]  /*1af60*/  IMAD.MOV.U32 R151, RZ, RZ, R152 ;  /* 0x000000ffff977224 */ /* 0x000fe200078e0098 */
[----:B--2---:R-:W-:-:S06]  /*1af70*/  WARPGROUP.ARRIVE ;  /* 0x00000000000079c5 */ /* 0x004fcc0000000000 */
[----:B------:R-:W-:Y:S03]  /*1af80*/  QGMMA.64x256x32.F32.E4M3.E4M3 R4, gdesc[UR16], R4, gsb0 ;  /* 0x03e00000100479f3 */ /* 0x000fe60008000804 */
        /* <DEDUP_REMOVED lines=81> */
[----:B------:R-:W-:-:S03]  /*1b4a0*/  IMAD.MOV.U32 R152, RZ, RZ, R72 ;  /* 0x000000ffff987224 */ /* 0x000fc600078e0048 */
        /* <DEDUP_REMOVED lines=71> */
[----:B------:R-:W3:Y:S04]  /*1b920*/  LDL.LU.64 R22, [R1+0x1e60] ;  /* 0x001e600001167983 */ /* 0x000ee80000300a00 */
        /* <DEDUP_REMOVED lines=8> */
[----:B------:R-:W4:Y:S01]  /*1b9b0*/  LDL.LU.64 R4, [R1+0x1e18] ;  /* 0x001e180001047983 */ /* 0x000f220000300a00 */
        /* <DEDUP_REMOVED lines=132> */
[----:B------:R-:W-:Y:S01]  /*1c200*/  UMOV UR21, 0x40000040 ;  /* 0x4000004000157882 */ /* 0x000fe20000000000 */
[----:B--2---:R-:W-:-:S07]  /*1c210*/  WARPGROUP.ARRIVE ;  /* 0x00000000000079c5 */ /* 0x004fce0000000000 */
        /* <DEDUP_REMOVED lines=410> */
[----:B------:R-:W-:Y:S01]  /*1dbc0*/  UMOV UR16, UR20 ;  /* 0x0000001400107c82 */ /* 0x000fe20008000000 */
[----:B------:R-:W-:Y:S01]  /*1dbd0*/  IMAD.MOV.U32 R191, RZ, RZ, R21 ;  /* 0x000000ffffbf7224 */ /* 0x000fe200078e0015 */
[----:B------:R-:W-:Y:S01]  /*1dbe0*/  UMOV UR17, UR21 ;  /* 0x0000001500117c82 */ /* 0x000fe20008000000 */
[----:B------:R-:W-:Y:S01]  /*1dbf0*/  IMAD.MOV.U32 R192, RZ, RZ, R20 ;  /* 0x000000ffffc07224 */ /* 0x000fe200078e0014 */
[----:B------:R-:W3:Y:S01]  /*1dc00*/  LDL.LU R234, [R1+0x1c14] ;  /* 0x001c140001ea7983 */ /* 0x000ee20000300800 */
[----:B------:R-:W-:-:S02]  /*1dc10*/  IMAD.MOV.U32 R194, RZ, RZ, R18 ;  /* 0x000000ffffc27224 */ /* 0x000fc400078e0012 */
[----:B------:R-:W-:Y:S01]  /*1dc20*/  IMAD.MOV.U32 R195, RZ, RZ, R17 ;  /* 0x000000ffffc37224 */ /* 0x000fe200078e0011 */
[----:B------:R-:W3:Y:S01]  /*1dc30*/  LDL.LU R235, [R1+0x1c10] ;  /* 0x001c100001eb7983 */ /* 0x000ee20000300800 */
[----:B------:R-:W-:Y:S02]  /*1dc40*/  IMAD.MOV.U32 R197, RZ, RZ, R15 ;  /* 0x000000ffffc57224 */ /* 0x000fe400078e000f */
[----:B------:R-:W-:Y:S01]  /*1dc50*/  IMAD.MOV.U32 R198, RZ, RZ, R14 ;  /* 0x000000ffffc67224 */ /* 0x000fe200078e000e */
[----:B------:R-:W4:Y:S01]  /*1dc60*/  LDL.LU R232, [R1+0x1c0c] ;  /* 0x001c0c0001e87983 */ /* 0x000f220000300800 */
[----:B------:R-:W-:Y:S02]  /*1dc70*/  IMAD.MOV.U32 R200, RZ, RZ, R12 ;  /* 0x000000ffffc87224 */ /* 0x000fe400078e000c */
[----:B------:R-:W-:Y:S01]  /*1dc80*/  IMAD.MOV.U32 R201, RZ, RZ, R11 ;  /* 0x000000ffffc97224 */ /* 0x000fe200078e000b */
[----:B------:R-:W4:Y:S01]  /*1dc90*/  LDL.LU R233, [R1+0x1c08] ;  /* 0x001c080001e97983 */ /* 0x000f220000300800 */
[----:B------:R-:W-:-:S02]  /*1dca0*/  IMAD.MOV.U32 R203, RZ, RZ, R9 ;  /* 0x000000ffffcb7224 */ /* 0x000fc400078e0009 */
[----:B------:R-:W-:Y:S01]  /*1dcb0*/  IMAD.MOV.U32 R204, RZ, RZ, R8 ;  /* 0x000000ffffcc7224 */ /* 0x000fe200078e0008 */
[----:B------:R-:W4:Y:S01]  /*1dcc0*/  LDL.LU R230, [R1+0x1c04] ;  /* 0x001c040001e67983 */ /* 0x000f220000300800 */
[----:B------:R-:W-:Y:S02]  /*1dcd0*/  IMAD.MOV.U32 R206, RZ, RZ, R6 ;  /* 0x000000ffffce7224 */ /* 0x000fe400078e0006 */
[----:B------:R-:W-:Y:S01]  /*1dce0*/  IMAD.MOV.U32 R207, RZ, RZ, R5 ;  /* 0x000000ffffcf7224 */ /* 0x000fe200078e0005 */
[----:B------:R-:W4:Y:S01]  /*1dcf0*/  LDL.LU R231, [R1+0x1c00] ;  /* 0x001c000001e77983 */ /* 0x000f220000300800 */
[----:B------:R-:W-:Y:S02]  /*1dd00*/  IMAD.MOV.U32 R209, RZ, RZ, R3 ;  /* 0x000000ffffd17224 */ /* 0x000fe400078e0003 */
[----:B------:R-:W-:Y:S01]  /*1dd10*/  IMAD.MOV.U32 R210, RZ, RZ, R2 ;  /* 0x000000ffffd27224 */ /* 0x000fe200078e0002 */
[----:B------:R-:W4:Y:S04]  /*1dd20*/  LDL.LU R228, [R1+0x1bfc] ;  /* 0x001bfc0001e47983 */ /* 0x000f280000300800 */
        /* <DEDUP_REMOVED lines=317> */
[----:B---3--:R-:W-:-:S06]  /*1f100*/  WARPGROUP.ARRIVE ;  /* 0x00000000000079c5 */ /* 0x008fcc0000000000 */
[----:B------:R-:W-:Y:S03]  /*1f110*/  QGMMA.64x256x32.F32.E4M3.E4M3 R24, gdesc[UR20], R24, gsb0 ;  /* 0x03e00000141879f3 */ /* 0x000fe60008000818 */
        /* <DEDUP_REMOVED lines=31> */
[----:B-1----:R-:W-:Y:S01]  /*1f310*/  MOV R208, R125 ;  /* 0x0000007d00d07202 */ /* 0x002fe20000000f00 */
[----:B--2---:R-:W-:Y:S01]  /*1f320*/  IMAD.MOV.U32 R211, RZ, RZ, R128 ;  /* 0x000000ffffd37224 */ /* 0x004fe200078e0080 */
        /* <DEDUP_REMOVED lines=56> */
[----:B------:R0:W-:Y:S01]  /*1f6b0*/  STL [R1+0xb0], R68 ;  /* 0x0000b04401007387 */ /* 0x0001e20000100800 */
[----:B------:R-:W-:Y:S01]  /*1f6c0*/  IMAD.MOV.U32 R169, RZ, RZ, R86 ;  /* 0x000000ffffa97224 */ /* 0x000fe200078e0056 */
[----:B------:R-:W-:Y:S01]  /*1f6d0*/  MOV R165, R82 ;  /* 0x0000005200a57202 */ /* 0x000fe20000000f00 */
[----:B------:R-:W-:Y:S01]  /*1f6e0*/  IMAD.MOV.U32 R168, RZ, RZ, R85 ;  /* 0x000000ffffa87224 */ /* 0x000fe200078e0055 */
[----:B------:R-:W2:Y:S01]  /*1f6f0*/  LDL.LU.64 R150, [R1+0x17b0] ;  /* 0x0017b00001967983 */ /* 0x000ea20000300a00 */
        /* <DEDUP_REMOVED lines=16> */
[----:B------:R-:W-:-:S02]  /*1f800*/  IMAD.MOV.U32 R155, RZ, RZ, R72 ;  /* 0x000000ffff9b7224 */ /* 0x000fc400078e0048 */
[----:B------:R-:W-:Y:S01]  /*1f810*/  IMAD.MOV.U32 R152, RZ, RZ, R69 ;  /* 0x000000ffff987224 */ /* 0x000fe200078e0045 */
        /* <DEDUP_REMOVED lines=59> */
[----:B------:R0:W-:Y:S02]  /*1fbd0*/  STL.64 [R1+0x10c0], R234 ;  /* 0x0010c0ea01007387 */ /* 0x0001e40000100a00 */
[----:B0-----:R-:W-:Y:S01]  /*1fbe0*/  MOV R234, R210 ;  /* 0x000000d200ea7202 */ /* 0x001fe20000000f00 */
[----:B------:R-:W-:Y:S01]  /*1fbf0*/  IMAD.MOV.U32 R235, RZ, RZ, R211 ;  /* 0x000000ffffeb7224 */ /* 0x000fe200078e00d3 */
[----:B------:R-:W3:Y:S04]  /*1fc00*/  LDL.LU R210, [R1+0x15b4] ;  /* 0x0015b40001d27983 */ /* 0x000ee80000300800 */
[----:B------:R-:W3:Y:S04]  /*1fc10*/  LDL.LU R211, [R1+0x15b0] ;  /* 0x0015b00001d37983 */ /* 0x000ee80000300800 */
[----:B----4-:R0:W-:Y:S02]  /*1fc20*/  STL.64 [R1+0x10b8], R232 ;  /* 0x0010b8e801007387 */ /* 0x0101e40000100a00 */
[----:B0-----:R-:W-:Y:S01]  /*1fc30*/  IMAD.MOV.U32 R232, RZ, RZ, R208 ;  /* 0x000000ffffe87224 */ /* 0x001fe200078e00d0 */
[----:B------:R-:W-:Y:S01]  /*1fc40*/  MOV R233, R209 ;  /* 0x000000d100e97202 */ /* 0x000fe20000000f00 */
[----:B------:R-:W4:Y:S04]  /*1fc50*/  LDL.LU R208, [R1+0x15ac] ;  /* 0x0015ac0001d07983 */ /* 0x000f280000300800 */
[----:B------:R-:W4:Y:S04]  /*1fc60*/  LDL.LU R209, [R1+0x15a8] ;  /* 0x0015a80001d17983 */ /* 0x000f280000300800 */
[----:B------:R0:W-:Y:S02]  /*1fc70*/  STL.64 [R1+0x10b0], R230 ;  /* 0x0010b0e601007387 */ /* 0x0001e40000100a00 */
[----:B0-----:R-:W-:-:S02]  /*1fc80*/  IMAD.MOV.U32 R230, RZ, RZ, R206 ;  /* 0x000000ffffe67224 */ /* 0x001fc400078e00ce */
[----:B------:R-:W2:Y:S01]  /*1fc90*/  LDL.LU R206, [R1+0x15a4] ;  /* 0x0015a40001ce7983 */ /* 0x000ea20000300800 */
[----:B------:R-:W-:-:S03]  /*1fca0*/  IMAD.MOV.U32 R231, RZ, RZ, R207 ;  /* 0x000000ffffe77224 */ /* 0x000fc600078e00cf */
[----:B------:R-:W2:Y:S04]  /*1fcb0*/  LDL.LU R207, [R1+0x15a0] ;  /* 0x0015a00001cf7983 */ /* 0x000ea80000300800 */
[----:B------:R0:W-:Y:S02]  /*1fcc0*/  STL.64 [R1+0x10a8], R228 ;  /* 0x0010a8e401007387 */ /* 0x0001e40000100a00 */
[----:B0-----:R-:W-:Y:S01]  /*1fcd0*/  MOV R228, R204 ;  /* 0x000000cc00e47202 */ /* 0x001fe20000000f00 */
[----:B------:R-:W-:Y:S01]  /*1fce0*/  IMAD.MOV.U32 R229, RZ, RZ, R205 ;  /* 0x000000ffffe57224 */ /* 0x000fe200078e00cd */
[----:B------:R-:W2:Y:S04]  /*1fcf0*/  LDL.LU R204, [R1+0x159c] ;  /* 0x00159c0001cc7983 */ /* 0x000ea80000300800 */
[----:B------:R-:W2:Y:S04]  /*1fd00*/  LDL.LU R205, [R1+0x1598] ;  /* 0x0015980001cd7983 */ /* 0x000ea80000300800 */
[----:B------:R0:W-:Y:S02]  /*1fd10*/  STL.64 [R1+0x10a0], R226 ;  /* 0x0010a0e201007387 */ /* 0x0001e40000100a00 */
[----:B0-----:R-:W-:Y:S01]  /*1fd20*/  IMAD.MOV.U32 R226, RZ, RZ, R202 ;  /* 0x000000ffffe27224 */ /* 0x001fe200078e00ca */
[----:B------:R-:W-:Y:S01]  /*1fd30*/  MOV R227, R203 ;  /* 0x000000cb00e37202 */ /* 0x000fe20000000f00 */
[----:B------:R-:W2:Y:S04]  /*1fd40*/  LDL.LU R202, [R1+0x1594] ;  /* 0x0015940001ca7983 */ /* 0x000ea80000300800 */
[----:B------:R-:W2:Y:S04]  /*1fd50*/  LDL.LU R203, [R1+0x1590] ;  /* 0x0015900001cb7983 */ /* 0x000ea80000300800 */
        /* <DEDUP_REMOVED lines=35> */
[----:B---3--:R0:W-:Y:S02]  /*1ff90*/  STL.64 [R1+0x1060], R210 ;  /* 0x001060d201007387 */ /* 0x0081e40000100a00 */
        /* <DEDUP_REMOVED lines=9> */
[----:B--2---:R0:W-:Y:S02]  /*20030*/  STL.64 [R1+0x1050], R206 ;  /* 0x001050ce01007387 */ /* 0x0041e40000100a00 */
        /* <DEDUP_REMOVED lines=78> */
[----:B------:R-:W2:Y:S01]  /*20520*/  LDL.LU R153, [R1+0x14c8] ;  /* 0x0014c80001997983 */ /* 0x000ea20000300800 */
[----:B------:R-:W-:Y:S01]  /*20530*/  UIADD3 UR20, UR28, 0x404, URZ ;  /* 0x000004041c147890 */ /* 0x000fe2000fffe03f */
[----:B------:R-:W-:Y:S01]  /*20540*/  WARPGROUP.ARRIVE ;  /* 0x00000000000079c5 */ /* 0x000fe20000000000 */
[----:B------:R-:W-:-:S07]  /*20550*/  UMOV UR21, 0x40000040 ;  /* 0x4000004000157882 */ /* 0x000fce0000000000 */
[----:B------:R-:W-:Y:S01]  /*20560*/  QGMMA.64x256x32.F32.E4M3.E4M3 R24, gdesc[UR20], R24, gsb0 ;  /* 0x03e00000141879f3 */ /* 0x000fe20008000818 */
[----:B------:R-:W-:Y:S04]  /*20570*/  STL.64 [R1+0xfd0], R174 ;  /* 0x000fd0ae01007387 */ /* 0x000fe80000100a00 */
[----:B------:R-:W-:Y:S04]  /*20580*/  STL.64 [R1+0xfc8], R172 ;  /* 0x000fc8ac01007387 */ /* 0x000fe80000100a00 */
[----:B------:R-:W-:Y:S04]  /*20590*/  STL.64 [R1+0xfc0], R170 ;  /* 0x000fc0aa01007387 */ /* 0x000fe80000100a00 */
[----:B------:R-:W-:Y:S04]  /*205a0*/  STL.64 [R1+0xfb8], R168 ;  /* 0x000fb8a801007387 */ /* 0x000fe80000100a00 */
[----:B------:R-:W-:Y:S04]  /*205b0*/  STL.64 [R1+0xfb0], R166 ;  /* 0x000fb0a601007387 */ /* 0x000fe80000100a00 */
[----:B------:R-:W-:Y:S04]  /*205c0*/  STL.64 [R1+0xfa8], R164 ;  /* 0x000fa8a401007387 */ /* 0x000fe80000100a00 */
[----:B---3--:R-:W-:Y:S04]  /*205d0*/  STL.64 [R1+0xfa0], R162 ;  /* 0x000fa0a201007387 */ /* 0x008fe80000100a00 */
[----:B----4-:R-:W-:Y:S04]  /*205e0*/  STL.64 [R1+0xf98], R160 ;  /* 0x000f98a001007387 */ /* 0x010fe80000100a00 */
[----:B--2---:R-:W-:Y:S04]  /*205f0*/  STL.64 [R1+0xf90], R158 ;  /* 0x000f909e01007387 */ /* 0x004fe80000100a00 */
[----:B------:R-:W-:Y:S01]  /*20600*/  STL.64 [R1+0xf88], R156 ;  /* 0x000f889c01007387 */ /* 0x000fe20000100a00 */
        /* <DEDUP_REMOVED lines=25> */
[----:B0-----:R-:W2:Y:S04]  /*207a0*/  LDL.LU R108, [R1] ;  /* 0x00000000016c7983 */ /* 0x001ea80000300800 */
        /* <DEDUP_REMOVED lines=312> */
[----:B------:R-:W-:Y:S01]  /*21b30*/  IMAD.MOV.U32 R186, RZ, RZ, R209 ;  /* 0x000000ffffba7224 */ /* 0x000fe200078e00d1 */
[----:B------:R-:W-:Y:S01]  /*21b40*/  MOV R209, R232 ;  /* 0x000000e800d17202 */ /* 0x000fe20000000f00 */
[----:B------:R-:W-:Y:S01]  /*21b50*/  IMAD.MOV.U32 R210, RZ, RZ, R233 ;  /* 0x000000ffffd27224 */ /* 0x000fe200078e00e9 */
[----:B------:R-:W-:Y:S01]  /*21b60*/  MOV R233, R3 ;  /* 0x0000000300e97202 */ /* 0x000fe20000000f00 */
[----:B------:R-:W-:Y:S02]  /*21b70*/  IMAD.MOV.U32 R211, RZ, RZ, R234 ;  /* 0x000000ffffd37224 */ /* 0x000fe400078e00ea */
[----:B------:R-:W-:Y:S01]  /*21b80*/  IMAD.MOV.U32 R159, RZ, RZ, R182 ;  /* 0x000000ffff9f7224 */ /* 0x000fe200078e00b6 */
[----:B------:R-:W-:Y:S01]  /*21b90*/  MOV R182, R205 ;  /* 0x000000cd00b67202 */ /* 0x000fe20000000f00 */
[----:B------:R-:W-:Y:S01]  /*21ba0*/  IMAD.MOV.U32 R183, RZ, RZ, R206 ;  /* 0x000000ffffb77224 */ /* 0x000fe200078e00ce */
[----:B------:R-:W-:Y:S01]  /*21bb0*/  MOV R206, R229 ;  /* 0x000000e500ce7202 */ /* 0x000fe20000000f00 */
[----:B------:R-:W-:-:S02]  /*21bc0*/  IMAD.MOV.U32 R184, RZ, RZ, R207 ;  /* 0x000000ffffb87224 */ /* 0x000fc400078e00cf */
[----:B------:R-:W-:Y:S02]  /*21bd0*/  IMAD.MOV.U32 R208, RZ, RZ, R231 ;  /* 0x000000ffffd07224 */ /* 0x000fe400078e00e7 */
[----:B------:R-:W-:Y:S01]  /*21be0*/  IMAD.MOV.U32 R234, RZ, RZ, R2 ;  /* 0x000000ffffea7224 */ /* 0x000fe200078e0002 */
[----:B------:R-:W-:Y:S01]  /*21bf0*/  MOV R155, R178 ;  /* 0x000000b2009b7202 */ /* 0x000fe20000000f00 */
[----:B------:R-:W-:Y:S01]  /*21c00*/  IMAD.MOV.U32 R156, RZ, RZ, R179 ;  /* 0x000000ffff9c7224 */ /* 0x000fe200078e00b3 */
[----:B------:R-:W-:Y:S01]  /*21c10*/  MOV R179, R202 ;  /* 0x000000ca00b37202 */ /* 0x000fe20000000f00 */
[----:B------:R-:W-:Y:S02]  /*21c20*/  IMAD.MOV.U32 R157, RZ, RZ, R180 ;  /* 0x000000ffff9d7224 */ /* 0x000fe400078e00b4 */
[----:B------:R-:W-:Y:S02]  /*21c30*/  IMAD.MOV.U32 R181, RZ, RZ, R204 ;  /* 0x000000ffffb57224 */ /* 0x000fe400078e00cc */
[----:B------:R-:W-:Y:S01]  /*21c40*/  IMAD.MOV.U32 R207, RZ, RZ, R230 ;  /* 0x000000ffffcf7224 */ /* 0x000fe200078e00e6 */
[----:B------:R-:W-:Y:S01]  /*21c50*/  MOV R230, R6 ;  /* 0x0000000600e67202 */ /* 0x000fe20000000f00 */
[----:B------:R-:W-:-:S02]  /*21c60*/  IMAD.MOV.U32 R231, RZ, RZ, R5 ;  /* 0x000000ffffe77224 */ /* 0x000fc400078e0005 */
[----:B------:R-:W-:Y:S01]  /*21c70*/  IMAD.MOV.U32 R232, RZ, RZ, R4 ;  /* 0x000000ffffe87224 */ /* 0x000fe200078e0004 */
[----:B------:R-:W-:Y:S01]  /*21c80*/  MOV R152, R175 ;  /* 0x000000af00987202 */ /* 0x000fe20000000f00 */
[----:B------:R-:W-:Y:S02]  /*21c90*/  IMAD.MOV.U32 R154, RZ, RZ, R177 ;  /* 0x000000ffff9a7224 */ /* 0x000fe400078e00b1 */
[----:B------:R-:W-:Y:S01]  /*21ca0*/  IMAD.MOV.U32 R180, RZ, RZ, R203 ;  /* 0x000000ffffb47224 */ /* 0x000fe200078e00cb */
[----:B------:R-:W-:Y:S01]  /*21cb0*/  MOV R203, R226 ;  /* 0x000000e200cb7202 */ /* 0x000fe20000000f00 */
[----:B------:R-:W-:Y:S01]  /*21cc0*/  IMAD.MOV.U32 R204, RZ, RZ, R227 ;  /* 0x000000ffffcc7224 */ /* 0x000fe200078e00e3 */
[----:B------:R-:W-:Y:S01]  /*21cd0*/  MOV R227, R9 ;  /* 0x0000000900e37202 */ /* 0x000fe20000000f00 */
[----:B------:R-:W-:Y:S02]  /*21ce0*/  IMAD.MOV.U32 R205, RZ, RZ, R228 ;  /* 0x000000ffffcd7224 */ /* 0x000fe400078e00e4 */
[----:B------:R-:W-:-:S02]  /*21cf0*/  IMAD.MOV.U32 R229, RZ, RZ, R7 ;  /* 0x000000ffffe57224 */ /* 0x000fc400078e0007 */
        /* <DEDUP_REMOVED lines=11> */
[----:B------:R-:W-:Y:S01]  /*21db0*/  IMAD.MOV.U32 R225, RZ, RZ, R11 ;  /* 0x000000ffffe17224 */ /* 0x000fe200078e000b */
[----:B--2---:R-:W-:-:S06]  /*21dc0*/  WARPGROUP.ARRIVE ;  /* 0x00000000000079c5 */ /* 0x004fcc0000000000 */
[----:B------:R-:W-:Y:S01]  /*21dd0*/  QGMMA.64x256x32.F32.E4M3.E4M3 R24, gdesc[UR16], R24, gsb0 ;  /* 0x03e00000101879f3 */ /* 0x000fe20008000818 */
[----:B------:R-:W-:Y:S02]  /*21de0*/  IMAD.MOV.U32 R226, RZ, RZ, R10 ;  /* 0x000000ffffe27224 */ /* 0x000fe400078e000a */
        /* <DEDUP_REMOVED lines=13> */
[----:B------:R-:W-:Y:S02]  /*21ec0*/  IMAD.MOV.U32 R169, RZ, RZ, R192 ;  /* 0x000000ffffa97224 */ /* 0x000fe400078e00c0 */
        /* <DEDUP_REMOVED lines=10> */
[----:B------:R-:W-:Y:S02]  /*21f70*/  IMAD.MOV.U32 R190, RZ, RZ, R213 ;  /* 0x000000ffffbe7224 */ /* 0x000fe400078e00d5 */
[----:B------:R-:W-:-:S02]  /*21f80*/  IMAD.MOV.U32 R216, RZ, RZ, R20 ;  /* 0x000000ffffd87224 */ /* 0x000fc400078e0014 */
[----:B------:R-:W-:Y:S02]  /*21f90*/  IMAD.MOV.U32 R213, RZ, RZ, R23 ;  /* 0x000000ffffd57224 */ /* 0x000fe400078e0017 */
[----:B------:R-:W-:Y:S01]  /*21fa0*/  IMAD.MOV.U32 R214, RZ, RZ, R22 ;  /* 0x000000ffffd67224 */ /* 0x000fe200078e0016 */
        /* <DEDUP_REMOVED lines=51> */
[----:B------:R-:W-:Y:S01]  /*222e0*/  STL.64 [R1+0x388], R122 ;  /* 0x0003887a01007387 */ /* 0x000fe20000100a00 */
[----:B------:R-:W-:-:S03]  /*222f0*/  MOV R2, R151 ;  /* 0x0000009700027202 */ /* 0x000fc60000000f00 */
[----:B------:R-:W-:Y:S01]  /*22300*/  STL.64 [R1+0x390], R124 ;  /* 0x0003907c01007387 */ /* 0x000fe20000100a00 */
[----:B------:R-:W-:Y:S01]  /*22310*/  MOV R5, R148 ;  /* 0x0000009400057202 */ /* 0x000fe20000000f00 */
[----:B------:R-:W-:Y:S02]  /*22320*/  IMAD.MOV.U32 R4, RZ, RZ, R149 ;  /* 0x000000ffff047224 */ /* 0x000fe400078e0095 */
[----:B------:R-:W-:Y:S01]  /*22330*/  STL.64 [R1+0x398], R126 ;  /* 0x0003987e01007387 */ /* 0x000fe20000100a00 */
[----:B------:R-:W-:-:S03]  /*22340*/  IMAD.MOV.U32 R7, RZ, RZ, R146 ;  /* 0x000000ffff077224 */ /* 0x000fc600078e0092 */
[----:B------:R0:W-:Y:S01]  /*22350*/  STL.64 [R1+0x3a0], R128 ;  /* 0x0003a08001007387 */ /* 0x0001e20000100a00 */
[----:B------:R-:W-:Y:S01]  /*22360*/  IMAD.MOV.U32 R6, RZ, RZ, R147 ;  /* 0x000000ffff067224 */ /* 0x000fe200078e0093 */
[----:B------:R-:W-:Y:S02]  /*22370*/  MOV R8, R145 ;  /* 0x0000009100087202 */ /* 0x000fe40000000f00 */
[----:B------:R-:W2:Y:S01]  /*22380*/  LDL.LU.64 R150, [R1+0x14c0] ;  /* 0x0014c00001967983 */ /* 0x000ea20000300a00 */
[----:B------:R-:W-:Y:S01]  /*22390*/  IMAD.MOV.U32 R9, RZ, RZ, R144 ;  /* 0x000000ffff097224 */ /* 0x000fe200078e0090 */
[----:B------:R-:W-:Y:S02]  /*223a0*/  MOV R11, R142 ;  /* 0x0000008e000b7202 */ /* 0x000fe40000000f00 */
[----:B------:R-:W2:Y:S01]  /*223b0*/  LDL.LU.64 R148, [R1+0x14b8] ;  /* 0x0014b80001947983 */ /* 0x000ea20000300a00 */
[----:B------:R-:W-:-:S03]  /*223c0*/  IMAD.MOV.U32 R10, RZ, RZ, R143 ;  /* 0x000000ffff0a7224 */ /* 0x000fc600078e008f */
[----:B------:R-:W2:Y:S01]  /*223d0*/  LDL.LU.64 R146, [R1+0x14b0] ;  /* 0x0014b00001927983 */ /* 0x000ea20000300a00 */
[----:B------:R-:W-:Y:S01]  /*223e0*/  IMAD.MOV.U32 R13, RZ, RZ, R140 ;  /* 0x000000ffff0d7224 */ /* 0x000fe200078e008c */
[----:B------:R-:W-:Y:S01]  /*223f0*/  MOV R14, R139 ;  /* 0x0000008b000e7202 */ /* 0x000fe20000000f00 */
[----:B------:R-:W-:Y:S01]  /*22400*/  IMAD.MOV.U32 R12, RZ, RZ, R141 ;  /* 0x000000ffff0c7224 */ /* 0x000fe200078e008d */
        /* <DEDUP_REMOVED lines=163> */
[----:B------:R-:W-:-:S02]  /*22e40*/  IMAD.MOV.U32 R166, RZ, RZ, R189 ;  /* 0x000000ffffa67224 */ /* 0x000fc400078e00bd */
[----:B------:R-:W-:Y:S01]  /*22e50*/  IMAD.MOV.U32 R189, RZ, RZ, R212 ;  /* 0x000000ffffbd7224 */ /* 0x000fe200078e00d4 */
[----:B------:R-:W-:Y:S01]  /*22e60*/  MOV R212, R235 ;  /* 0x000000eb00d47202 */ /* 0x000fe20000000f00 */
[----:B------:R-:W-:Y:S01]  /*22e70*/  IMAD.MOV.U32 R235, RZ, RZ, R0 ;  /* 0x000000ffffeb7224 */ /* 0x000fe200078e0000 */
[----:B------:R-:W-:Y:S01]  /*22e80*/  UIADD3 UR22, UR29, 0x806, URZ ;  /* 0x000008061d167890 */ /* 0x000fe2000fffe03f */
[----:B------:R-:W3:Y:S01]  /*22e90*/  LDL.LU.64 R106, [R1+0x1210] ;  /* 0x00121000016a7983 */ /* 0x000ee20000300a00 */
[----:B------:R-:W-:Y:S01]  /*22ea0*/  UMOV UR20, UR16 ;  /* 0x0000001000147c82 */ /* 0x000fe20008000000 */
[----:B------:R-:W-:Y:S01]  /*22eb0*/  UMOV UR21, UR17 ;  /* 0x0000001100157c82 */ /* 0x000fe20008000000 */
[----:B------:R-:W-:Y:S01]  /*22ec0*/  UMOV UR23, 0x40000040 ;  /* 0x4000004000177882 */ /* 0x000fe20000000000 */
        /* <DEDUP_REMOVED lines=36> */
[----:B------:R-:W-:-:S03]  /*23110*/  IMAD.MOV.U32 R0, RZ, RZ, R24 ;  /* 0x000000ffff007224 */ /* 0x000fc600078e0018 */
[----:B------:R-:W3:Y:S04]  /*23120*/  LDL.LU.64 R32, [R1+0x10e8] ;  /* 0x0010e80001207983 */ /* 0x000ee80000300a00 */
[----:B------:R-:W3:Y:S04]  /*23130*/  LDL.LU.64 R30, [R1+0x10e0] ;  /* 0x0010e000011e7983 */ /* 0x000ee80000300a00 */
[----:B------:R-:W3:Y:S04]  /*23140*/  LDL.LU.64 R28, [R1+0x10d8] ;  /* 0x0010d800011c7983 */ /* 0x000ee80000300a00 */
[----:B------:R-:W3:Y:S04]  /*23150*/  LDL.LU.64 R26, [R1+0x10d0] ;  /* 0x0010d000011a7983 */ /* 0x000ee80000300a00 */
[----:B------:R-:W3:Y:S01]  /*23160*/  LDL.LU.64 R24, [R1+0x10c8] ;  /* 0x0010c80001187983 */ /* 0x000ee20000300a00 */
        /* <DEDUP_REMOVED lines=68> */
[----:B------:R-:W4:Y:S04]  /*235b0*/  LDL.LU.64 R232, [R1+0x10b8] ;  /* 0x0010b80001e87983 */ /* 0x000f280000300a00 */
        /* <DEDUP_REMOVED lines=63> */
[----:B------:R-:W-:-:S02]  /*239b0*/  UMOV UR21, 0x40000040 ;  /* 0x4000004000157882 */ /* 0x000fc40000000000 */
        /* <DEDUP_REMOVED lines=24> */
[----:B------:R-:W-:-:S06]  /*23b40*/  WARPGROUP.ARRIVE ;  /* 0x00000000000079c5 */ /* 0x000fcc0000000000 */
[----:B------:R-:W-:Y:S01]  /*23b50*/  QGMMA.64x256x32.F32.E4M3.E4M3 R24, gdesc[UR20], R24, gsb0 ;  /* 0x03e00000141879f3 */ /* 0x000fe20008000818 */
        /* <DEDUP_REMOVED lines=166> */
[----:B------:R0:W5:Y:S01]  /*245c0*/  LDL.LU R23, [R1+0xec4] ;  /* 0x000ec40001177983 */ /* 0x0001620000300800 */
[----:B------:R-:W-:-:S02]  /*245d0*/  IMAD.MOV.U32 R229, RZ, RZ, R8 ;  /* 0x000000ffffe57224 */ /* 0x000fc400078e0008 */
[----:B------:R-:W-:Y:S01]  /*245e0*/  IMAD.MOV.U32 R231, RZ, RZ, R6 ;  /* 0x000000ffffe77224 */ /* 0x000fe200078e0006 */
[----:B------:R0:W5:Y:S01]  /*245f0*/  LDL.LU R22, [R1+0xec0] ;  /* 0x000ec00001167983 */ /* 0x0001620000300800 */
[----:B------:R-:W-:Y:S02]  /*24600*/  IMAD.MOV.U32 R232, RZ, RZ, R5 ;  /* 0x000000ffffe87224 */ /* 0x000fe400078e0005 */
[----:B------:R-:W-:Y:S01]  /*24610*/  IMAD.MOV.U32 R234, RZ, RZ, R3 ;  /* 0x000000ffffea7224 */ /* 0x000fe200078e0003 */
[----:B------:R0:W5:Y:S01]  /*24620*/  LDL.LU R21, [R1+0xebc] ;  /* 0x000ebc0001157983 */ /* 0x0001620000300800 */
[----:B------:R-:W-:-:S03]  /*24630*/  IMAD.MOV.U32 R235, RZ, RZ, R2 ;  /* 0x000000ffffeb7224 */ /* 0x000fc600078e0002 */
[----:B------:R0:W5:Y:S04]  /*24640*/  LDL.LU R20, [R1+0xeb8] ;  /* 0x000eb80001147983 */ /* 0x0001680000300800 */
        /* <DEDUP_REMOVED lines=17> */
[----:B------:R0:W5:Y:S01]  /*24760*/  LDL.LU R2, [R1+0xe70] ;  /* 0x000e700001027983 */ /* 0x0001620000300800 */
        /* <DEDUP_REMOVED lines=67> */
[----:B-1----:R0:W5:Y:S04]  /*24ba0*/  LDL.LU.64 R234, [R1+0xe68] ;  /* 0x000e680001ea7983 */ /* 0x0021680000300a00 */
        /* <DEDUP_REMOVED lines=62> */
[----:B------:R0:W5:Y:S01]  /*24f90*/  LDL.LU.64 R108, [R1+0xc70] ;  /* 0x000c7000016c7983 */ /* 0x0001620000300a00 */
[----:B------:R-:W-:-:S04]  /*24fa0*/  UIADD3 UR6, UR6, 0x4, URZ ;  /* 0x0000000406067890 */ /* 0x000fc8000fffe03f */
[----:B------:R-:W-:-:S04]  /*24fb0*/  UISETP.NE.AND UP0, UPT, UR6, UR10, UPT ;  /* 0x0000000a0600728c */ /* 0x000fc8000bf05270 */
[----:B------:R-:W-:-:S06]  /*24fc0*/  USEL UR16, URZ, 0x1, UP0 ;  /* 0x000000013f107887 */ /* 0x000fcc0008000000 */
[----:B------:R-:W-:-:S13]  /*24fd0*/  ISETP.NE.AND P0, PT, RZ, UR16, PT ;  /* 0x00000010ff007c0c */ /* 0x000fda000bf05270 */
[----:B0-----:R-:W-:Y:S05]  /*24fe0*/  @!P0 BRA `(.L_x_28) ;  /* 0x0000007800bc8947 */ /* 0x001fea0003800000 */
[----:B-----5:R0:W-:Y:S04]  /*24ff0*/  STL [R1+0xe78], R233 ;  /* 0x000e78e901007387 */ /* 0x0201e80000100800 */
[----:B------:R1:W-:Y:S01]  /*25000*/  STL [R1+0xe74], R234 ;  /* 0x000e74ea01007387 */ /* 0x0003e20000100800 */
[----:B0-----:R-:W-:-:S03]  /*25010*/  MOV R233, R0 ;  /* 0x0000000000e97202 */ /* 0x001fc60000000f00 */
[----:B-1----:R-:W2:Y:S04]  /*25020*/  LDL R234, [R1+0x404] ;  /* 0x0004040001ea7983 */ /* 0x002ea80000100800 */
[----:B------:R0:W-:Y:S04]  /*25030*/  STL [R1+0xe70], R235 ;  /* 0x000e70eb01007387 */ /* 0x0001e80000100800 */
[----:B0-----:R-:W3:Y:S04]  /*25040*/  LDL R235, [R1+0x408] ;  /* 0x0004080001eb7983 */ /* 0x001ee80000100800 */
[----:B------:R0:W-:Y:S04]  /*25050*/  STL [R1+0xe6c], R24 ;  /* 0x000e6c1801007387 */ /* 0x0001e80000100800 */
[----:B0-----:R-:W4:Y:S04]  /*25060*/  LDL R24, [R1+0x40c] ;  /* 0x00040c0001187983 */ /* 0x001f280000100800 */
        /* <DEDUP_REMOVED lines=132> */
[----:B------:R-:W4:Y:S04]  /*258b0*/  LDL.LU R0, [R1+0x62c] ;  /* 0x00062c0001007983 */ /* 0x000f280000300800 */
[----:B------:R0:W-:Y:S04]  /*258c0*/  STL [R1+0xd60], R91 ;  /* 0x000d605b01007387 */ /* 0x0001e80000100800 */
[----:B0-----:R-:W4:Y:S04]  /*258d0*/  LDL R91, [R1+0x5dc] ;  /* 0x0005dc00015b7983 */ /* 0x001f280000100800 */
[----:B------:R0:W-:Y:S04]  /*258e0*/  STL [R1+0xd5c], R92 ;  /* 0x000d5c5c01007387 */ /* 0x0001e80000100800 */
[----:B0-----:R-:W4:Y:S04]  /*258f0*/  LDL.LU R92, [R1+0x628] ;  /* 0x00062800015c7983 */ /* 0x001f280000300800 */
        /* <DEDUP_REMOVED lines=117> */
[----:B0-----:R-:W4:Y:S01]  /*26050*/  LDL R151, [R1+0x518] ;  /* 0x0005180001977983 */ /* 0x001f220000100800 */
[----:B------:R-:W-:-:S01]  /*26060*/  FADD R2, R233, R2 ;  /* 0x00000002e9027221 */ /* 0x000fc20000000000 */
[----:B--2---:R-:W-:Y:S01]  /*26070*/  FADD R3, R234, R3 ;  /* 0x00000003ea037221 */ /* 0x004fe20000000000 */
[----:B---3--:R-:W-:-:S01]  /*26080*/  FADD R4, R235, R4 ;  /* 0x00000004eb047221 */ /* 0x008fc20000000000 */
[----:B------:R-:W2:Y:S04]  /*26090*/  LDL.LU R233, [R1+0xe78] ;  /* 0x000e780001e97983 */ /* 0x000ea80000300800 */
[----:B------:R-:W3:Y:S04]  /*260a0*/  LDL.LU R234, [R1+0xe74] ;  /* 0x000e740001ea7983 */ /* 0x000ee80000300800 */
[----:B------:R-:W3:Y:S01]  /*260b0*/  LDL.LU R235, [R1+0xe70] ;  /* 0x000e700001eb7983 */ /* 0x000ee20000300800 */
[----:B----4-:R-:W-:-:S01]  /*260c0*/  FADD R5, R24, R5 ;  /* 0x0000000518057221 */ /* 0x010fc20000000000 */
[----:B------:R-:W-:Y:S01]  /*260d0*/  FADD R6, R25, R6 ;  /* 0x0000000619067221 */ /* 0x000fe20000000000 */
[----:B------:R-:W-:-:S01]  /*260e0*/  FADD R7, R26, R7 ;  /* 0x000000071a077221 */ /* 0x000fc20000000000 */
[----:B------:R-:W4:Y:S01]  /*260f0*/  LDL.LU R24, [R1+0xe6c] ;  /* 0x000e6c0001187983 */ /* 0x000f220000300800 */
[----:B------:R-:W-:-:S01]  /*26100*/  FADD R8, R27, R8 ;  /* 0x000000081b087221 */ /* 0x000fc20000000000 */
[----:B------:R-:W-:-:S02]  /*26110*/  FADD R9, R28, R9 ;  /* 0x000000091c097221 */ /* 0x000fc40000000000 */
[----:B------:R-:W4:Y:S01]  /*26120*/  LDL.LU R25, [R1+0xe68] ;  /* 0x000e680001197983 */ /* 0x000f220000300800 */
[----:B------:R-:W-:-:S03]  /*26130*/  FADD R10, R29, R10 ;  /* 0x0000000a1d0a7221 */ /* 0x000fc60000000000 */
        /* <DEDUP_REMOVED lines=115> */
[----:B------:R-:W-:-:S01]  /*26870*/  FADD R196, R87, R196 ;  /* 0x000000c457c47221 */ /* 0x000fc20000000000 */
[----:B------:R-:W-:Y:S02]  /*26880*/  FADD R112, R113, R112 ;  /* 0x0000007071707221 */ /* 0x000fe40000000000 */
[----:B------:R-:W4:Y:S01]  /*26890*/  LDL.LU R84, [R1+0xd7c] ;  /* 0x000d7c0001547983 */ /* 0x000f220000300800 */
[----:B------:R-:W-:-:S01]  /*268a0*/  FADD R197, R88, R197 ;  /* 0x000000c558c57221 */ /* 0x000fc20000000000 */
[----:B------:R-:W-:Y:S02]  /*268b0*/  FADD R110, R111, R110 ;  /* 0x0000006e6f6e7221 */ /* 0x000fe40000000000 */
[----:B------:R-:W4:Y:S01]  /*268c0*/  LDL.LU R85, [R1+0xd78] ;  /* 0x000d780001557983 */ /* 0x000f220000300800 */
[----:B------:R-:W-:-:S01]  /*268d0*/  FADD R198, R89, R198 ;  /* 0x000000c659c67221 */ /* 0x000fc20000000000 */
[----:B------:R-:W-:-:S02]  /*268e0*/  FADD R108, R109, R108 ;  /* 0x0000006c6d6c7221 */ /* 0x000fc40000000000 */
[----:B------:R-:W4:Y:S01]  /*268f0*/  LDL.LU R86, [R1+0xd74] ;  /* 0x000d740001567983 */ /* 0x000f220000300800 */
[----:B------:R-:W-:-:S01]  /*26900*/  FADD R199, R90, R199 ;  /* 0x000000c75ac77221 */ /* 0x000fc20000000000 */
[----:B------:R-:W-:Y:S02]  /*26910*/  FADD R106, R107, R106 ;  /* 0x0000006a6b6a7221 */ /* 0x000fe40000000000 */
        /* <DEDUP_REMOVED lines=8> */
[----:B------:R-:W-:Y:S01]  /*269a0*/  FADD R96, R97, R96 ;  /* 0x0000006061607221 */ /* 0x000fe20000000000 */
[----:B------:R-:W-:-:S01]  /*269b0*/  FADD R94, R95, R94 ;  /* 0x0000005e5f5e7221 */ /* 0x000fc20000000000 */
[----:B------:R0:W-:Y:S01]  /*269c0*/  STL [R1+0x600], R112 ;  /* 0x0006007001007387 */ /* 0x0001e20000100800 */
        /* <DEDUP_REMOVED lines=35> */
[----:B------:R-:W4:Y:S01]  /*26c00*/  LDL R151, [R1+0x5e0] ;  /* 0x0005e00001977983 */ /* 0x000f220000100800 */
[----:B------:R-:W-:-:S01]  /*26c10*/  FADD R225, R126, R225 ;  /* 0x000000e17ee17221 */ /* 0x000fc20000000000 */
[----:B------:R-:W-:Y:S01]  /*26c20*/  FADD R226, R125, R226 ;  /* 0x000000e27de27221 */ /* 0x000fe20000000000 */
[----:B------:R-:W-:-:S01]  /*26c30*/  FADD R227, R124, R227 ;  /* 0x000000e37ce37221 */ /* 0x000fc20000000000 */
[----:B------:R1:W-:Y:S01]  /*26c40*/  STL [R1+0x624], R94 ;  /* 0x0006245e01007387 */ /* 0x0003e20000100800 */
[----:B------:R-:W-:-:S01]  /*26c50*/  FADD R228, R123, R228 ;  /* 0x000000e47be47221 */ /* 0x000fc20000000000 */
[----:B------:R-:W-:Y:S01]  /*26c60*/  FADD R229, R122, R229 ;  /* 0x000000e57ae57221 */ /* 0x000fe20000000000 */
[----:B------:R-:W-:-:S01]  /*26c70*/  FADD R230, R121, R230 ;  /* 0x000000e679e67221 */ /* 0x000fc20000000000 */
[----:B------:R-:W4:Y:S01]  /*26c80*/  LDL.LU R150, [R1+0x630] ;  /* 0x0006300001967983 */ /* 0x000f220000300800 */
[----:B------:R-:W-:-:S01]  /*26c90*/  FADD R231, R120, R231 ;  /* 0x000000e778e77221 */ /* 0x000fc20000000000 */
[----:B------:R-:W-:Y:S01]  /*26ca0*/  FADD R232, R119, R232 ;  /* 0x000000e877e87221 */ /* 0x000fe20000000000 */
[----:B--2---:R-:W-:-:S01]  /*26cb0*/  FADD R233, R118, R233 ;  /* 0x000000e976e97221 */ /* 0x004fc20000000000 */
[----:B------:R2:W-:Y:S01]  /*26cc0*/  STL [R1+0x628], R92 ;  /* 0x0006285c01007387 */ /* 0x0005e20000100800 */
[----:B---3--:R-:W-:-:S01]  /*26cd0*/  FADD R234, R117, R234 ;  /* 0x000000ea75ea7221 */ /* 0x008fc20000000000 */
[----:B------:R-:W-:Y:S01]  /*26ce0*/  FADD R235, R116, R235 ;  /* 0x000000eb74eb7221 */ /* 0x000fe20000000000 */
[----:B------:R-:W-:-:S01]  /*26cf0*/  FADD R236, R115, R236 ;  /* 0x000000ec73ec7221 */ /* 0x000fc20000000000 */
[----:B------:R-:W3:Y:S01]  /*26d00*/  LDL R149, [R1+0x5e4] ;  /* 0x0005e40001957983 */ /* 0x000ee20000100800 */
[----:B------:R-:W-:-:S03]  /*26d10*/  FADD R237, R114, R237 ;  /* 0x000000ed72ed7221 */ /* 0x000fc60000000000 */
[----:B------:R2:W-:Y:S04]  /*26d20*/  STL [R1+0x62c], R0 ;  /* 0x00062c0001007387 */ /* 0x0005e80000100800 */
[----:B------:R-:W3:Y:S04]  /*26d30*/  LDL.LU R148, [R1+0x634] ;  /* 0x0006340001947983 */ /* 0x000ee80000300800 */
[----:B------:R-:W3:Y:S04]  /*26d40*/  LDL R147, [R1+0x5e8] ;  /* 0x0005e80001937983 */ /* 0x000ee80000100800 */
        /* <DEDUP_REMOVED lines=34> */
[----:B0-----:R-:W3:Y:S04]  /*26f70*/  LDL.LU R112, [R1+0x67c] ;  /* 0x00067c0001707983 */ /* 0x001ee80000300800 */
[----:B------:R-:W3:Y:S04]  /*26f80*/  LDL R111, [R1+0x230] ;  /* 0x00023000016f7983 */ /* 0x000ee80000100800 */
[----:B-1----:R-:W3:Y:S04]  /*26f90*/  LDL.LU R110, [R1+0x680] ;  /* 0x00068000016e7983 */ /* 0x002ee80000300800 */
        /* <DEDUP_REMOVED lines=17> */
[----:B--2---:R-:W2:Y:S04]  /*270b0*/  LDL.LU R92, [R1+0x6a4] ;  /* 0x0006a400015c7983 */ /* 0x004ea80000300800 */
[----:B------:R-:W2:Y:S04]  /*270c0*/  LDL R91, [R1+0x258] ;  /* 0x00025800015b7983 */ /* 0x000ea80000100800 */
[----:B------:R-:W2:Y:S01]  /*270d0*/  LDL.LU R0, [R1+0x6a8] ;  /* 0x0006a80001007983 */ /* 0x000ea20000300800 */
[----:B----4-:R-:W-:-:S05]  /*270e0*/  FADD R150, R151, R150 ;  /* 0x0000009697967221 */ /* 0x010fca0000000000 */
[----:B------:R0:W-:Y:S01]  /*270f0*/  STL [R1+0x630], R150 ;  /* 0x0006309601007387 */ /* 0x0001e20000100800 */
[----:B---3--:R-:W-:-:S01]  /*27100*/  FADD R148, R149, R148 ;  /* 0x0000009495947221 */ /* 0x008fc20000000000 */
[----:B------:R-:W-:-:S04]  /*27110*/  FADD R146, R147, R146 ;  /* 0x0000009293927221 */ /* 0x000fc80000000000 */
[----:B------:R1:W-:Y:S01]  /*27120*/  STL [R1+0x634], R148 ;  /* 0x0006349401007387 */ /* 0x0003e20000100800 */
[----:B------:R-:W-:-:S03]  /*27130*/  FADD R144, R145, R144 ;  /* 0x0000009091907221 */ /* 0x000fc60000000000 */
        /* <DEDUP_REMOVED lines=48> */
[----:B------:R4:W-:Y:S04]  /*27440*/  STL [R1+0x698], R98 ;  /* 0x0006986201007387 */ /* 0x0009e80000100800 */
[----:B------:R4:W-:Y:S01]  /*27450*/  STL [R1+0x69c], R96 ;  /* 0x00069c6001007387 */ /* 0x0009e20000100800 */
[----:B------:R-:W-:-:S03]  /*27460*/  FADD R94, R95, R94 ;  /* 0x0000005e5f5e7221 */ /* 0x000fc60000000000 */
[----:B------:R-:W4:Y:S04]  /*27470*/  LDL R151, [R1+0x25c] ;  /* 0x00025c0001977983 */ /* 0x000f280000100800 */
[----:B------:R4:W-:Y:S01]  /*27480*/  STL [R1+0x6a0], R94 ;  /* 0x0006a05e01007387 */ /* 0x0009e20000100800 */
[----:B--2---:R-:W-:-:S03]  /*27490*/  FADD R92, R93, R92 ;  /* 0x0000005c5d5c7221 */ /* 0x004fc60000000000 */
[----:B0-----:R-:W2:Y:S04]  /*274a0*/  LDL.LU R150, [R1+0x6ac] ;  /* 0x0006ac0001967983 */ /* 0x001ea80000300800 */
[----:B------:R0:W-:Y:S01]  /*274b0*/  STL [R1+0x6a4], R92 ;  /* 0x0006a45c01007387 */ /* 0x0001e20000100800 */
[----:B------:R-:W-:-:S03]  /*274c0*/  FADD R0, R91, R0 ;  /* 0x000000005b007221 */ /* 0x000fc60000000000 */
[----:B------:R-:W2:Y:S04]  /*274d0*/  LDL R149, [R1+0x260] ;  /* 0x0002600001957983 */ /* 0x000ea80000100800 */
[----:B------:R0:W-:Y:S04]  /*274e0*/  STL [R1+0x6a8], R0 ;  /* 0x0006a80001007387 */ /* 0x0001e80000100800 */
[----:B-1----:R-:W2:Y:S04]  /*274f0*/  LDL.LU R148, [R1+0x6b0] ;  /* 0x0006b00001947983 */ /* 0x002ea80000300800 */
[----:B------:R-:W2:Y:S04]  /*27500*/  LDL R147, [R1+0x264] ;  /* 0x0002640001937983 */ /* 0x000ea80000100800 */
[----:B---3--:R-:W3:Y:S04]  /*27510*/  LDL.LU R146, [R1+0x6b4] ;  /* 0x0006b40001927983 */ /* 0x008ee80000300800 */
[----:B------:R-:W3:Y:S04]  /*27520*/  LDL R145, [R1+0x268] ;  /* 0x0002680001917983 */ /* 0x000ee80000100800 */
[----:B----4-:R-:W4:Y:S04]  /*27530*/  LDL.LU R144, [R1+0x6b8] ;  /* 0x0006b80001907983 */ /* 0x010f280000300800 */
[----:B------:R-:W4:Y:S04]  /*27540*/  LDL R143, [R1+0x26c] ;  /* 0x00026c00018f7983 */ /* 0x000f280000100800 */
[----:B------:R-:W4:Y:S04]  /*27550*/  LDL.LU R142, [R1+0x6bc] ;  /* 0x0006bc00018e7983 */ /* 0x000f280000300800 */
        /* <DEDUP_REMOVED lines=49> */
[----:B0-----:R-:W4:Y:S04]  /*27870*/  LDL.LU R92, [R1+0x720] ;  /* 0x00072000015c7983 */ /* 0x001f280000300800 */
[----:B------:R-:W4:Y:S04]  /*27880*/  LDL R91, [R1+0x2d4] ;  /* 0x0002d400015b7983 */ /* 0x000f280000100800 */
[----:B------:R-:W4:Y:S01]  /*27890*/  LDL.LU R0, [R1+0x724] ;  /* 0x0007240001007983 */ /* 0x000f220000300800 */
[----:B--2---:R-:W-:-:S05]  /*278a0*/  FADD R150, R151, R150 ;  /* 0x0000009697967221 */ /* 0x004fca0000000000 */
[----:B------:R0:W-:Y:S01]  /*278b0*/  STL [R1+0x6ac], R150 ;  /* 0x0006ac9601007387 */ /* 0x0001e20000100800 */
[----:B------:R-:W-:-:S01]  /*278c0*/  FADD R148, R149, R148 ;  /* 0x0000009495947221 */ /* 0x000fc20000000000 */
[----:B---3--:R-:W-:-:S04]  /*278d0*/  FADD R146, R147, R146 ;  /* 0x0000009293927221 */ /* 0x008fc80000000000 */
[----:B------:R1:W-:Y:S01]  /*278e0*/  STL [R1+0x6b0], R148 ;  /* 0x0006b09401007387 */ /* 0x0003e20000100800 */
[----:B----4-:R-:W-:-:S03]  /*278f0*/  FADD R144, R145, R144 ;  /* 0x0000009091907221 */ /* 0x010fc60000000000 */
        /* <DEDUP_REMOVED lines=53> */
[----:B------:R-:W-:-:S03]  /*27c50*/  FADD R92, R93, R92 ;  /* 0x0000005c5d5c7221 */ /* 0x000fc60000000000 */
[----:B0-----:R-:W4:Y:S04]  /*27c60*/  LDL.LU R150, [R1+0x728] ;  /* 0x0007280001967983 */ /* 0x001f280000300800 */
[----:B------:R0:W-:Y:S01]  /*27c70*/  STL [R1+0x720], R92 ;  /* 0x0007205c01007387 */ /* 0x0001e20000100800 */
[----:B------:R-:W-:-:S03]  /*27c80*/  FADD R0, R91, R0 ;  /* 0x000000005b007221 */ /* 0x000fc60000000000 */
[----:B------:R-:W4:Y:S04]  /*27c90*/  LDL R149, [R1+0x2dc] ;  /* 0x0002dc0001957983 */ /* 0x000f280000100800 */
[----:B------:R0:W-:Y:S04]  /*27ca0*/  STL [R1+0x724], R0 ;  /* 0x0007240001007387 */ /* 0x0001e80000100800 */
[----:B-1----:R-:W4:Y:S04]  /*27cb0*/  LDL.LU R148, [R1+0x72c] ;  /* 0x00072c0001947983 */ /* 0x002f280000300800 */
[----:B------:R-:W4:Y:S04]  /*27cc0*/  LDL R147, [R1+0x2e0] ;  /* 0x0002e00001937983 */ /* 0x000f280000100800 */
[----:B--2---:R-:W2:Y:S04]  /*27cd0*/  LDL.LU R146, [R1+0x730] ;  /* 0x0007300001927983 */ /* 0x004ea80000300800 */
        /* <DEDUP_REMOVED lines=56> */
[----:B------:R-:W-:-:S05]  /*28060*/  FADD R150, R151, R150 ;  /* 0x0000009697967221 */ /* 0x000fca0000000000 */
[----:B------:R0:W-:Y:S01]  /*28070*/  STL [R1+0x728], R150 ;  /* 0x0007289601007387 */ /* 0x0001e20000100800 */
[----:B------:R-:W-:-:S01]  /*28080*/  FADD R148, R149, R148 ;  /* 0x0000009495947221 */ /* 0x000fc20000000000 */
[----:B--2---:R-:W-:-:S04]  /*28090*/  FADD R146, R147, R146 ;  /* 0x0000009293927221 */ /* 0x004fc80000000000 */
[----:B------:R1:W-:Y:S01]  /*280a0*/  STL [R1+0x72c], R148 ;  /* 0x00072c9401007387 */ /* 0x0003e20000100800 */
[----:B---3--:R-:W-:-:S03]  /*280b0*/  FADD R144, R145, R144 ;  /* 0x0000009091907221 */ /* 0x008fc60000000000 */
        /* <DEDUP_REMOVED lines=119> */
[----:B------:R-:W-:Y:S01]  /*28830*/  STL [R1+0x7a4], R150 ;  /* 0x0007a49601007387 */ /* 0x000fe20000100800 */
[----:B------:R-:W-:-:S01]  /*28840*/  FADD R148, R149, R148 ;  /* 0x0000009495947221 */ /* 0x000fc20000000000 */
[----:B--2---:R-:W-:-:S04]  /*28850*/  FADD R146, R147, R146 ;  /* 0x0000009293927221 */ /* 0x004fc80000000000 */
[----:B------:R-:W-:Y:S01]  /*28860*/  STL [R1+0x7a8], R148 ;  /* 0x0007a89401007387 */ /* 0x000fe20000100800 */
[----:B---3--:R-:W-:-:S03]  /*28870*/  FADD R144, R145, R144 ;  /* 0x0000009091907221 */ /* 0x008fc60000000000 */
[----:B------:R-:W-:Y:S01]  /*28880*/  STL [R1+0x7ac], R146 ;  /* 0x0007ac9201007387 */ /* 0x000fe20000100800 */
[----:B----4-:R-:W-:-:S03]  /*28890*/  FADD R142, R143, R142 ;  /* 0x0000008e8f8e7221 */ /* 0x010fc60000000000 */
[----:B------:R-:W-:Y:S01]  /*288a0*/  STL [R1+0x7b0], R144 ;  /* 0x0007b09001007387 */ /* 0x000fe20000100800 */
[----:B------:R-:W-:-:S03]  /*288b0*/  FADD R140, R141, R140 ;  /* 0x0000008c8d8c7221 */ /* 0x000fc60000000000 */
        /* <DEDUP_REMOVED lines=44> */
[----:B------:R-:W-:Y:S04]  /*28b80*/  STL [R1+0x80c], R98 ;  /* 0x00080c6201007387 */ /* 0x000fe80000100800 */
[----:B------:R-:W-:Y:S01]  /*28b90*/  STL [R1+0x810], R96 ;  /* 0x0008106001007387 */ /* 0x000fe20000100800 */
[----:B------:R-:W-:-:S01]  /*28ba0*/  FADD R94, R95, R94 ;  /* 0x0000005e5f5e7221 */ /* 0x000fc20000000000 */
[----:B------:R-:W-:Y:S01]  /*28bb0*/  FADD R92, R93, R92 ;  /* 0x0000005c5d5c7221 */ /* 0x000fe20000000000 */
[----:B------:R-:W-:-:S02]  /*28bc0*/  FADD R0, R91, R0 ;  /* 0x000000005b007221 */ /* 0x000fc40000000000 */
[----:B------:R-:W2:Y:S04]  /*28bd0*/  LDL R91, [R1+0x3d0] ;  /* 0x0003d000015b7983 */ /* 0x000ea80000100800 */
[----:B------:R-:W-:Y:S04]  /*28be0*/  STL [R1+0x814], R94 ;  /* 0x0008145e01007387 */ /* 0x000fe80000100800 */
[----:B------:R0:W-:Y:S04]  /*28bf0*/  STL [R1+0x818], R92 ;  /* 0x0008185c01007387 */ /* 0x0001e80000100800 */
[----:B0-----:R-:W2:Y:S04]  /*28c00*/  LDL.LU R92, [R1+0x820] ;  /* 0x00082000015c7983 */ /* 0x001ea80000300800 */
[----:B------:R-:W3:Y:S04]  /*28c10*/  LDL R93, [R1+0x3d4] ;  /* 0x0003d400015d7983 */ /* 0x000ee80000100800 */
[----:B------:R0:W-:Y:S04]  /*28c20*/  STL [R1+0x81c], R0 ;  /* 0x00081c0001007387 */ /* 0x0001e80000100800 */
[----:B------:R-:W3:Y:S04]  /*28c30*/  LDL.LU R94, [R1+0x824] ;  /* 0x00082400015e7983 */ /* 0x000ee80000300800 */
        /* <DEDUP_REMOVED lines=20> */
[----:B------:R-:W4:Y:S04]  /*28d80*/  LDL R141, [R1] ;  /* 0x00000000018d7983 */ /* 0x000f280000100800 */
        /* <DEDUP_REMOVED lines=36> */
[----:B0-----:R-:W4:Y:S01]  /*28fd0*/  LDL.LU R0, [R1+0x898] ;  /* 0x0008980001007983 */ /* 0x001f220000300800 */
[----:B--2---:R-:W-:-:S03]  /*28fe0*/  FADD R92, R91, R92 ;  /* 0x0000005c5b5c7221 */ /* 0x004fc60000000000 */
[----:B------:R-:W2:Y:S04]  /*28ff0*/  LDL.LU R91, [R1+0xd60] ;  /* 0x000d6000015b7983 */ /* 0x000ea80000300800 */
[----:B------:R0:W-:Y:S01]  /*29000*/  STL [R1+0x820], R92 ;  /* 0x0008205c01007387 */ /* 0x0001e20000100800 */
[----:B---3--:R-:W-:-:S03]  /*29010*/  FADD R94, R93, R94 ;  /* 0x0000005e5d5e7221 */ /* 0x008fc60000000000 */
[----:B0-----:R-:W3:Y:S01]  /*29020*/  LDL.LU R92, [R1+0xd5c] ;  /* 0x000d5c00015c7983 */ /* 0x001ee20000300800 */
[----:B----4-:R-:W-:-:S03]  /*29030*/  FADD R96, R95, R96 ;  /* 0x000000605f607221 */ /* 0x010fc60000000000 */
[----:B------:R-:W4:Y:S04]  /*29040*/  LDL.LU R93, [R1+0xd58] ;  /* 0x000d5800015d7983 */ /* 0x000f280000300800 */
[----:B------:R0:W-:Y:S01]  /*29050*/  STL [R1+0x824], R94 ;  /* 0x0008245e01007387 */ /* 0x0001e20000100800 */
[----:B------:R-:W-:-:S03]  /*29060*/  FADD R98, R97, R98 ;  /* 0x0000006261627221 */ /* 0x000fc60000000000 */
[----:B0-----:R-:W4:Y:S01]  /*29070*/  LDL.LU R94, [R1+0xd54] ;  /* 0x000d5400015e7983 */ /* 0x001f220000300800 */
[----:B------:R-:W-:-:S03]  /*29080*/  FADD R100, R99, R100 ;  /* 0x0000006463647221 */ /* 0x000fc60000000000 */
[----:B------:R-:W4:Y:S04]  /*29090*/  LDL.LU R95, [R1+0xd50] ;  /* 0x000d5000015f7983 */ /* 0x000f280000300800 */
[----:B------:R0:W-:Y:S01]  /*290a0*/  STL [R1+0x828], R96 ;  /* 0x0008286001007387 */ /* 0x0001e20000100800 */
[----:B------:R-:W-:-:S03]  /*290b0*/  FADD R102, R101, R102 ;  /* 0x0000006665667221 */ /* 0x000fc60000000000 */
[----:B0-----:R-:W4:Y:S04]  /*290c0*/  LDL.LU R96, [R1+0xd4c] ;  /* 0x000d4c0001607983 */ /* 0x001f280000300800 */
[----:B------:R-:W4:Y:S04]  /*290d0*/  LDL.LU R97, [R1+0xd48] ;  /* 0x000d480001617983 */ /* 0x000f280000300800 */
[----:B------:R0:W-:Y:S01]  /*290e0*/  STL [R1+0x82c], R98 ;  /* 0x00082c6201007387 */ /* 0x0001e20000100800 */
[----:B------:R-:W-:-:S01]  /*290f0*/  FADD R104, R103, R104 ;  /* 0x0000006867687221 */ /* 0x000fc20000000000 */
[----:B------:R-:W-:-:S02]  /*29100*/  FADD R150, R151, R150 ;  /* 0x0000009697967221 */ /* 0x000fc40000000000 */
[----:B0-----:R-:W4:Y:S04]  /*29110*/  LDL.LU R98, [R1+0xd44] ;  /* 0x000d440001627983 */ /* 0x001f280000300800 */
[----:B------:R-:W4:Y:S04]  /*29120*/  LDL.LU R99, [R1+0xd40] ;  /* 0x000d400001637983 */ /* 0x000f280000300800 */
[----:B------:R0:W-:Y:S01]  /*29130*/  STL [R1+0x830], R100 ;  /* 0x0008306401007387 */ /* 0x0001e20000100800 */
[----:B------:R-:W-:-:S01]  /*29140*/  FADD R148, R149, R148 ;  /* 0x0000009495947221 */ /* 0x000fc20000000000 */
[----:B------:R-:W-:Y:S01]  /*29150*/  FADD R146, R147, R146 ;  /* 0x0000009293927221 */ /* 0x000fe20000000000 */
[----:B------:R-:W-:-:S01]  /*29160*/  FADD R144, R145, R144 ;  /* 0x0000009091907221 */ /* 0x000fc20000000000 */
[----:B0-----:R-:W4:Y:S04]  /*29170*/  LDL.LU R100, [R1+0xd3c] ;  /* 0x000d3c0001647983 */ /* 0x001f280000300800 */
[----:B------:R-:W4:Y:S04]  /*29180*/  LDL.LU R101, [R1+0xd38] ;  /* 0x000d380001657983 */ /* 0x000f280000300800 */
[----:B------:R0:W-:Y:S01]  /*29190*/  STL [R1+0x834], R102 ;  /* 0x0008346601007387 */ /* 0x0001e20000100800 */
[----:B------:R-:W-:-:S01]  /*291a0*/  FADD R142, R143, R142 ;  /* 0x0000008e8f8e7221 */ /* 0x000fc20000000000 */
[----:B------:R-:W-:-:S02]  /*291b0*/  FADD R140, R141, R140 ;  /* 0x0000008c8d8c7221 */ /* 0x000fc40000000000 */
[----:B0-----:R-:W4:Y:S04]  /*291c0*/  LDL.LU R102, [R1+0xd34] ;  /* 0x000d340001667983 */ /* 0x001f280000300800 */
[----:B------:R-:W4:Y:S01]  /*291d0*/  LDL.LU R103, [R1+0xd30] ;  /* 0x000d300001677983 */ /* 0x000f220000300800 */
[----:B------:R-:W-:-:S03]  /*291e0*/  FADD R138, R139, R138 ;  /* 0x0000008a8b8a7221 */ /* 0x000fc60000000000 */
[----:B------:R0:W-:Y:S01]  /*291f0*/  STL [R1+0x838], R104 ;  /* 0x0008386801007387 */ /* 0x0001e20000100800 */
[----:B------:R-:W-:-:S03]  /*29200*/  FADD R136, R137, R136 ;  /* 0x0000008889887221 */ /* 0x000fc60000000000 */
[----:B0-----:R-:W4:Y:S01]  /*29210*/  LDL.LU R104, [R1+0xd2c] ;  /* 0x000d2c0001687983 */ /* 0x001f220000300800 */
[----:B------:R-:W-:-:S03]  /*29220*/  FADD R134, R135, R134 ;  /* 0x0000008687867221 */ /* 0x000fc60000000000 */
[----:B------:R-:W-:Y:S04]  /*29230*/  STL [R1+0x83c], R150 ;  /* 0x00083c9601007387 */ /* 0x000fe80000100800 */
[----:B------:R-:W-:Y:S01]  /*29240*/  STL [R1+0x840], R148 ;  /* 0x0008409401007387 */ /* 0x000fe20000100800 */
[----:B------:R-:W-:-:S03]  /*29250*/  FADD R132, R133, R132 ;  /* 0x0000008485847221 */ /* 0x000fc60000000000 */
[----:B------:R-:W-:Y:S04]  /*29260*/  STL [R1+0x844], R146 ;  /* 0x0008449201007387 */ /* 0x000fe80000100800 */
[----:B------:R-:W-:Y:S01]  /*29270*/  STL [R1+0x848], R144 ;  /* 0x0008489001007387 */ /* 0x000fe20000100800 */
[----:B------:R-:W-:-:S03]  /*29280*/  FADD R130, R131, R130 ;  /* 0x0000008283827221 */ /* 0x000fc60000000000 */
[----:B------:R-:W-:Y:S01]  /*29290*/  STL [R1+0x84c], R142 ;  /* 0x00084c8e01007387 */ /* 0x000fe20000100800 */
[----:B------:R-:W-:-:S03]  /*292a0*/  FADD R128, R129, R128 ;  /* 0x0000008081807221 */ /* 0x000fc60000000000 */
[----:B------:R-:W-:Y:S04]  /*292b0*/  STL [R1+0x850], R140 ;  /* 0x0008508c01007387 */ /* 0x000fe80000100800 */
[----:B------:R-:W-:Y:S01]  /*292c0*/  STL [R1+0x854], R138 ;  /* 0x0008548a01007387 */ /* 0x000fe20000100800 */
[----:B------:R-:W-:-:S03]  /*292d0*/  FADD R126, R127, R126 ;  /* 0x0000007e7f7e7221 */ /* 0x000fc60000000000 */
[----:B------:R-:W-:Y:S04]  /*292e0*/  STL [R1+0x858], R136 ;  /* 0x0008588801007387 */ /* 0x000fe80000100800 */
[----:B------:R0:W-:Y:S01]  /*292f0*/  STL [R1+0x85c], R134 ;  /* 0x00085c8601007387 */ /* 0x0001e20000100800 */
[----:B------:R-:W-:-:S03]  /*29300*/  FADD R124, R125, R124 ;  /* 0x0000007c7d7c7221 */ /* 0x000fc60000000000 */
[----:B------:R-:W-:Y:S04]  /*29310*/  STL [R1+0x860], R132 ;  /* 0x0008608401007387 */ /* 0x000fe80000100800 */
[----:B------:R-:W-:Y:S01]  /*29320*/  STL [R1+0x864], R130 ;  /* 0x0008648201007387 */ /* 0x000fe20000100800 */
        /* <DEDUP_REMOVED lines=22> */
[----:B0-----:R-:W2:Y:S04]  /*29490*/  LDL.LU R134, [R1+0x89c] ;  /* 0x00089c0001867983 */ /* 0x001ea80000300800 */
[----:B------:R0:W-:Y:S04]  /*294a0*/  STL [R1+0x894], R106 ;  /* 0x0008946a01007387 */ /* 0x0001e80000100800 */
[----:B0-----:R-:W3:Y:S04]  /*294b0*/  LDL R106, [R1+0x50] ;  /* 0x00005000016a7983 */ /* 0x001ee80000100800 */
        /* <DEDUP_REMOVED lines=31> */
[----:B------:R-:W4:Y:S04]  /*296b0*/  LDL R135, [R1+0x90] ;  /* 0x0000900001877983 */ /* 0x000f280000100800 */
        /* <DEDUP_REMOVED lines=13> */
[----:B------:R-:W4:Y:S01]  /*29790*/  LDL.LU R115, [R1+0x8fc] ;  /* 0x0008fc0001737983 */ /* 0x000f220000300800 */
[----:B--2---:R-:W-:-:S03]  /*297a0*/  FADD R134, R105, R134 ;  /* 0x0000008669867221 */ /* 0x004fc60000000000 */
[----:B------:R-:W2:Y:S04]  /*297b0*/  LDL.LU R105, [R1+0xd28] ;  /* 0x000d280001697983 */ /* 0x000ea80000300800 */
[----:B------:R0:W-:Y:S04]  /*297c0*/  STL [R1+0x89c], R134 ;  /* 0x00089c8601007387 */ /* 0x0001e80000100800 */
[----:B0-----:R-:W2:Y:S01]  /*297d0*/  LDL.LU R134, [R1+0x8e0] ;  /* 0x0008e00001867983 */ /* 0x001ea20000300800 */
[----:B---3--:R-:W-:-:S03]  /*297e0*/  FADD R136, R106, R136 ;  /* 0x000000886a887221 */ /* 0x008fc60000000000 */
[----:B------:R-:W3:Y:S04]  /*297f0*/  LDL.LU R106, [R1+0xd24] ;  /* 0x000d2400016a7983 */ /* 0x000ee80000300800 */
[----:B------:R0:W-:Y:S01]  /*29800*/  STL [R1+0x8a0], R136 ;  /* 0x0008a08801007387 */ /* 0x0001e20000100800 */
[----:B----4-:R-:W-:-:S03]  /*29810*/  FADD R108, R107, R108 ;  /* 0x0000006c6b6c7221 */ /* 0x010fc60000000000 */
[----:B0-----:R-:W4:Y:S01]  /*29820*/  LDL.LU R136, [R1+0x8dc] ;  /* 0x0008dc0001887983 */ /* 0x001f220000300800 */
[----:B------:R-:W-:-:S03]  /*29830*/  FADD R110, R109, R110 ;  /* 0x0000006e6d6e7221 */ /* 0x000fc60000000000 */
[----:B------:R-:W3:Y:S04]  /*29840*/  LDL.LU R107, [R1+0xd20] ;  /* 0x000d2000016b7983 */ /* 0x000ee80000300800 */
[----:B------:R0:W-:Y:S01]  /*29850*/  STL [R1+0x8a4], R108 ;  /* 0x0008a46c01007387 */ /* 0x0001e20000100800 */
[----:B------:R-:W-:-:S03]  /*29860*/  FADD R112, R111, R112 ;  /* 0x000000706f707221 */ /* 0x000fc60000000000 */
[----:B0-----:R-:W3:Y:S01]  /*29870*/  LDL.LU R108, [R1+0xd1c] ;  /* 0x000d1c00016c7983 */ /* 0x001ee20000300800 */
[----:B------:R-:W-:-:S03]  /*29880*/  FADD R114, R113, R114 ;  /* 0x0000007271727221 */ /* 0x000fc60000000000 */
[----:B------:R-:W3:Y:S04]  /*29890*/  LDL.LU R109, [R1+0xd18] ;  /* 0x000d1800016d7983 */ /* 0x000ee80000300800 */
[----:B------:R0:W-:Y:S01]  /*298a0*/  STL [R1+0x8a8], R110 ;  /* 0x0008a86e01007387 */ /* 0x0001e20000100800 */
[----:B------:R-:W-:-:S01]  /*298b0*/  FADD R150, R151, R150 ;  /* 0x0000009697967221 */ /* 0x000fc20000000000 */
[----:B------:R-:W-:Y:S02]  /*298c0*/  FADD R148, R149, R148 ;  /* 0x0000009495947221 */ /* 0x000fe40000000000 */
[----:B0-----:R-:W3:Y:S04]  /*298d0*/  LDL.LU R110, [R1+0xd14] ;  /* 0x000d1400016e7983 */ /* 0x001ee80000300800 */
[----:B------:R-:W3:Y:S01]  /*298e0*/  LDL.LU R111, [R1+0xd10] ;  /* 0x000d1000016f7983 */ /* 0x000ee20000300800 */
[----:B------:R-:W-:-:S03]  /*298f0*/  FADD R146, R147, R146 ;  /* 0x0000009293927221 */ /* 0x000fc60000000000 */
[----:B------:R0:W-:Y:S01]  /*29900*/  STL [R1+0x8ac], R112 ;  /* 0x0008ac7001007387 */ /* 0x0001e20000100800 */
[----:B------:R-:W-:-:S03]  /*29910*/  FADD R144, R145, R144 ;  /* 0x0000009091907221 */ /* 0x000fc60000000000 */
[----:B0-----:R-:W3:Y:S01]  /*29920*/  LDL.LU R112, [R1+0xd0c] ;  /* 0x000d0c0001707983 */ /* 0x001ee20000300800 */
[----:B------:R-:W-:-:S03]  /*29930*/  FADD R142, R143, R142 ;  /* 0x0000008e8f8e7221 */ /* 0x000fc60000000000 */
[----:B------:R-:W3:Y:S04]  /*29940*/  LDL.LU R113, [R1+0xd08] ;  /* 0x000d080001717983 */ /* 0x000ee80000300800 */
[----:B------:R0:W-:Y:S01]  /*29950*/  STL [R1+0x8b0], R114 ;  /* 0x0008b07201007387 */ /* 0x0001e20000100800 */
[----:B------:R-:W-:-:S03]  /*29960*/  FADD R140, R141, R140 ;  /* 0x0000008c8d8c7221 */ /* 0x000fc60000000000 */
[----:B0-----:R-:W3:Y:S01]  /*29970*/  LDL.LU R114, [R1+0xd04] ;  /* 0x000d040001727983 */ /* 0x001ee20000300800 */
        /* <DEDUP_REMOVED lines=11> */
[----:B------:R-:W3:Y:S04]  /*29a30*/  LDL R121, [R1+0xb0] ;  /* 0x0000b00001797983 */ /* 0x000ee80000100800 */
[----:B------:R0:W-:Y:S04]  /*29a40*/  STL [R1+0x8d0], R120 ;  /* 0x0008d07801007387 */ /* 0x0001e80000100800 */
[----:B0-----:R-:W3:Y:S04]  /*29a50*/  LDL.LU R120, [R1+0x900] ;  /* 0x0009000001787983 */ /* 0x001ee80000300800 */
[----:B------:R0:W-:Y:S04]  /*29a60*/  STL [R1+0x8d4], R118 ;  /* 0x0008d47601007387 */ /* 0x0001e80000100800 */
[----:B------:R-:W3:Y:S04]  /*29a70*/  LDL R119, [R1+0xb4] ;  /* 0x0000b40001777983 */ /* 0x000ee80000100800 */
[----:B------:R1:W-:Y:S04]  /*29a80*/  STL [R1+0x8d8], R0 ;  /* 0x0008d80001007387 */ /* 0x0003e80000100800 */
[----:B0-----:R-:W3:Y:S04]  /*29a90*/  LDL.LU R118, [R1+0x904] ;  /* 0x0009040001767983 */ /* 0x001ee80000300800 */
[----:B------:R-:W3:Y:S04]  /*29aa0*/  LDL R116, [R1+0xb8] ;  /* 0x0000b80001747983 */ /* 0x000ee80000100800 */
[----:B-1----:R-:W3:Y:S01]  /*29ab0*/  LDL.LU R0, [R1+0x908] ;  /* 0x0009080001007983 */ /* 0x002ee20000300800 */
[----:B------:R-:W-:-:S01]  /*29ac0*/  FADD R132, R133, R132 ;  /* 0x0000008485847221 */ /* 0x000fc20000000000 */
[----:B------:R-:W-:Y:S01]  /*29ad0*/  FADD R130, R131, R130 ;  /* 0x0000008283827221 */ /* 0x000fe20000000000 */
[----:B------:R-:W-:-:S01]  /*29ae0*/  FADD R128, R129, R128 ;  /* 0x0000008081807221 */ /* 0x000fc20000000000 */
[----:B------:R-:W-:Y:S01]  /*29af0*/  FADD R126, R127, R126 ;  /* 0x0000007e7f7e7221 */ /* 0x000fe20000000000 */
[----:B------:R-:W-:-:S01]  /*29b00*/  FADD R124, R125, R124 ;  /* 0x0000007c7d7c7221 */ /* 0x000fc20000000000 */
[----:B------:R-:W-:Y:S01]  /*29b10*/  FADD R122, R123, R122 ;  /* 0x0000007a7b7a7221 */ /* 0x000fe20000000000 */
[----:B------:R-:W-:-:S01]  /*29b20*/  FADD R115, R117, R115 ;  /* 0x0000007375737221 */ /* 0x000fc20000000000 */
[----:B--2---:R-:W-:Y:S01]  /*29b30*/  FADD R134, R135, R134 ;  /* 0x0000008687867221 */ /* 0x004fe20000000000 */
[----:B----4-:R-:W-:-:S05]  /*29b40*/  FADD R136, R137, R136 ;  /* 0x0000008889887221 */ /* 0x010fca0000000000 */
[----:B------:R-:W-:Y:S04]  /*29b50*/  STL [R1+0x8dc], R136 ;  /* 0x0008dc8801007387 */ /* 0x000fe80000100800 */
[----:B------:R0:W-:Y:S04]  /*29b60*/  STL [R1+0x8e0], R134 ;  /* 0x0008e08601007387 */ /* 0x0001e80000100800 */
[----:B------:R-:W-:Y:S04]  /*29b70*/  STL [R1+0x8e4], R132 ;  /* 0x0008e48401007387 */ /* 0x000fe80000100800 */
[----:B------:R-:W-:Y:S04]  /*29b80*/  STL [R1+0x8e8], R130 ;  /* 0x0008e88201007387 */ /* 0x000fe80000100800 */
[----:B------:R-:W-:Y:S04]  /*29b90*/  STL [R1+0x8ec], R128 ;  /* 0x0008ec8001007387 */ /* 0x000fe80000100800 */
[----:B------:R-:W-:Y:S04]  /*29ba0*/  STL [R1+0x8f0], R126 ;  /* 0x0008f07e01007387 */ /* 0x000fe80000100800 */
[----:B0-----:R-:W2:Y:S04]  /*29bb0*/  LDL R134, [R1+0xbc] ;  /* 0x0000bc0001867983 */ /* 0x001ea80000100800 */
[----:B------:R-:W-:Y:S04]  /*29bc0*/  STL [R1+0x8f4], R124 ;  /* 0x0008f47c01007387 */ /* 0x000fe80000100800 */
[----:B------:R-:W4:Y:S04]  /*29bd0*/  LDL R138, [R1+0xc0] ;  /* 0x0000c000018a7983 */ /* 0x000f280000100800 */
[----:B------:R-:W-:Y:S04]  /*29be0*/  STL [R1+0x8f8], R122 ;  /* 0x0008f87a01007387 */ /* 0x000fe80000100800 */
        /* <DEDUP_REMOVED lines=8> */
[----:B------:R-:W2:Y:S04]  /*29c70*/  LDL R141, [R1+0xe0] ;  /* 0x0000e000018d7983 */ /* 0x000ea80000100800 */
[----:B------:R-:W4:Y:S04]  /*29c80*/  LDL R133, [R1+0xe4] ;  /* 0x0000e40001857983 */ /* 0x000f280000100800 */
[----:B------:R-:W2:Y:S04]  /*29c90*/  LDL R131, [R1+0xe8] ;  /* 0x0000e80001837983 */ /* 0x000ea80000100800 */
[----:B------:R-:W2:Y:S04]  /*29ca0*/  LDL.LU R130, [R1+0x938] ;  /* 0x0009380001827983 */ /* 0x000ea80000300800 */
[----:B------:R-:W4:Y:S04]  /*29cb0*/  LDL R128, [R1+0xec] ;  /* 0x0000ec0001807983 */ /* 0x000f280000100800 */
[----:B------:R-:W4:Y:S04]  /*29cc0*/  LDL.LU R126, [R1+0x93c] ;  /* 0x00093c00017e7983 */ /* 0x000f280000300800 */
[----:B------:R-:W4:Y:S04]  /*29cd0*/  LDL R124, [R1+0xf0] ;  /* 0x0000f000017c7983 */ /* 0x000f280000100800 */
[----:B------:R-:W4:Y:S04]  /*29ce0*/  LDL.LU R122, [R1+0x940] ;  /* 0x00094000017a7983 */ /* 0x000f280000300800 */
[----:B------:R-:W4:Y:S04]  /*29cf0*/  LDL.LU R132, [R1+0x934] ;  /* 0x0009340001847983 */ /* 0x000f280000300800 */
[----:B------:R-:W4:Y:S01]  /*29d00*/  LDL.LU R140, [R1+0x930] ;  /* 0x00093000018c7983 */ /* 0x000f220000300800 */
[----:B---3--:R-:W-:-:S05]  /*29d10*/  FADD R120, R121, R120 ;  /* 0x0000007879787221 */ /* 0x008fca0000000000 */
[----:B------:R-:W-:Y:S01]  /*29d20*/  STL [R1+0x900], R120 ;  /* 0x0009007801007387 */ /* 0x000fe20000100800 */
[----:B------:R-:W-:-:S01]  /*29d30*/  FADD R118, R119, R118 ;  /* 0x0000007677767221 */ /* 0x000fc20000000000 */
[----:B------:R-:W-:-:S05]  /*29d40*/  FADD R0, R116, R0 ;  /* 0x0000000074007221 */ /* 0x000fca0000000000 */
[----:B------:R0:W-:Y:S04]  /*29d50*/  STL [R1+0x908], R0 ;  /* 0x0009080001007387 */ /* 0x0001e80000100800 */
[----:B------:R1:W-:Y:S04]  /*29d60*/  STL [R1+0x904], R118 ;  /* 0x0009047601007387 */ /* 0x0003e80000100800 */
[----:B0-----:R-:W3:Y:S04]  /*29d70*/  LDL.LU R0, [R1+0x90c] ;  /* 0x00090c0001007983 */ /* 0x001ee80000300800 */
[----:B------:R-:W3:Y:S04]  /*29d80*/  LDL.LU R136, [R1+0x910] ;  /* 0x0009100001887983 */ /* 0x000ee80000300800 */
[----:B------:R-:W3:Y:S04]  /*29d90*/  LDL.LU R116, [R1+0x914] ;  /* 0x0009140001747983 */ /* 0x000ee80000300800 */
[----:B-1----:R-:W3:Y:S04]  /*29da0*/  LDL.LU R118, [R1+0x918] ;  /* 0x0009180001767983 */ /* 0x002ee80000300800 */
[----:B------:R-:W3:Y:S04]  /*29db0*/  LDL.LU R150, [R1+0x91c] ;  /* 0x00091c0001967983 */ /* 0x000ee80000300800 */
[----:B------:R-:W3:Y:S04]  /*29dc0*/  LDL.LU R148, [R1+0x920] ;  /* 0x0009200001947983 */ /* 0x000ee80000300800 */
[----:B------:R-:W3:Y:S04]  /*29dd0*/  LDL.LU R146, [R1+0x924] ;  /* 0x0009240001927983 */ /* 0x000ee80000300800 */
[----:B------:R-:W3:Y:S04]  /*29de0*/  LDL.LU R144, [R1+0x928] ;  /* 0x0009280001907983 */ /* 0x000ee80000300800 */
[----:B------:R-:W3:Y:S04]  /*29df0*/  LDL.LU R142, [R1+0x92c] ;  /* 0x00092c00018e7983 */ /* 0x000ee80000300800 */
[----:B------:R-:W3:Y:S04]  /*29e00*/  LDL R139, [R1+0xf4] ;  /* 0x0000f400018b7983 */ /* 0x000ee80000100800 */
[----:B------:R-:W3:Y:S04]  /*29e10*/  LDL R120, [R1+0xf8] ;  /* 0x0000f80001787983 */ /* 0x000ee80000100800 */
[----:B------:R-:W3:Y:S04]  /*29e20*/  LDL R137, [R1+0xfc] ;  /* 0x0000fc0001897983 */ /* 0x000ee80000100800 */
[----:B------:R-:W3:Y:S04]  /*29e30*/  LDL R135, [R1+0x100] ;  /* 0x0001000001877983 */ /* 0x000ee80000100800 */
[----:B------:R-:W3:Y:S04]  /*29e40*/  LDL R129, [R1+0x104] ;  /* 0x0001040001817983 */ /* 0x000ee80000100800 */
[----:B------:R-:W3:Y:S04]  /*29e50*/  LDL.LU R127, [R1+0x954] ;  /* 0x00095400017f7983 */ /* 0x000ee80000300800 */
[----:B------:R-:W3:Y:S04]  /*29e60*/  LDL R125, [R1+0x108] ;  /* 0x00010800017d7983 */ /* 0x000ee80000100800 */
[----:B------:R-:W3:Y:S04]  /*29e70*/  LDL.LU R123, [R1+0x958] ;  /* 0x00095800017b7983 */ /* 0x000ee80000300800 */
[----:B------:R-:W3:Y:S04]  /*29e80*/  LDL R121, [R1+0x10c] ;  /* 0x00010c0001797983 */ /* 0x000ee80000100800 */
[----:B------:R-:W3:Y:S01]  /*29e90*/  LDL.LU R119, [R1+0x95c] ;  /* 0x00095c0001777983 */ /* 0x000ee20000300800 */
[----:B--2---:R-:W-:-:S01]  /*29ea0*/  FADD R130, R131, R130 ;  /* 0x0000008283827221 */ /* 0x004fc20000000000 */
[----:B----4-:R-:W-:Y:S01]  /*29eb0*/  FADD R126, R128, R126 ;  /* 0x0000007e807e7221 */ /* 0x010fe20000000000 */
[----:B------:R-:W-:-:S01]  /*29ec0*/  FADD R132, R133, R132 ;  /* 0x0000008485847221 */ /* 0x000fc20000000000 */
[----:B------:R-:W-:Y:S01]  /*29ed0*/  FADD R140, R141, R140 ;  /* 0x0000008c8d8c7221 */ /* 0x000fe20000000000 */
[----:B------:R-:W-:-:S01]  /*29ee0*/  FADD R122, R124, R122 ;  /* 0x0000007a7c7a7221 */ /* 0x000fc20000000000 */
[----:B---3--:R-:W-:Y:S01]  /*29ef0*/  FADD R0, R134, R0 ;  /* 0x0000000086007221 */ /* 0x008fe20000000000 */
[----:B------:R-:W-:-:S04]  /*29f00*/  FADD R136, R138, R136 ;  /* 0x000000888a887221 */ /* 0x000fc80000000000 */
[----:B------:R0:W-:Y:S01]  /*29f10*/  STL [R1+0x90c], R0 ;  /* 0x00090c0001007387 */ /* 0x0001e20000100800 */
[----:B------:R-:W-:-:S03]  /*29f20*/  FADD R116, R115, R116 ;  /* 0x0000007473747221 */ /* 0x000fc60000000000 */
[----:B0-----:R-:W2:Y:S01]  /*29f30*/  LDL.LU R0, [R1+0x948] ;  /* 0x0009480001007983 */ /* 0x001ea20000300800 */
[----:B------:R-:W-:-:S03]  /*29f40*/  FADD R118, R117, R118 ;  /* 0x0000007675767221 */ /* 0x000fc60000000000 */
[----:B------:R-:W3:Y:S04]  /*29f50*/  LDL.LU R134, [R1+0x950] ;  /* 0x0009500001867983 */ /* 0x000ee80000300800 */
[----:B------:R-:W4:Y:S01]  /*29f60*/  LDL.LU R138, [R1+0x944] ;  /* 0x00094400018a7983 */ /* 0x000f220000300800 */
[----:B------:R-:W-:-:S03]  /*29f70*/  FADD R150, R151, R150 ;  /* 0x0000009697967221 */ /* 0x000fc60000000000 */
[----:B------:R0:W-:Y:S01]  /*29f80*/  STL [R1+0x910], R136 ;  /* 0x0009108801007387 */ /* 0x0001e20000100800 */
[----:B------:R-:W-:-:S01]  /*29f90*/  FADD R148, R149, R148 ;  /* 0x0000009495947221 */ /* 0x000fc20000000000 */
[----:B------:R-:W-:Y:S01]  /*29fa0*/  FADD R146, R147, R146 ;  /* 0x0000009293927221 */ /* 0x000fe20000000000 */
[----:B------:R-:W-:-:S01]  /*29fb0*/  FADD R144, R145, R144 ;  /* 0x0000009091907221 */ /* 0x000fc20000000000 */
[----:B0-----:R-:W4:Y:S04]  /*29fc0*/  LDL.LU R136, [R1+0x94c] ;  /* 0x00094c0001887983 */ /* 0x001f280000300800 */
[----:B------:R-:W4:Y:S04]  /*29fd0*/  LDL.LU R115, [R1+0xd00] ;  /* 0x000d000001737983 */ /* 0x000f280000300800 */
[----:B------:R0:W-:Y:S01]  /*29fe0*/  STL [R1+0x914], R116 ;  /* 0x0009147401007387 */ /* 0x0001e20000100800 */
[----:B------:R-:W-:-:S03]  /*29ff0*/  FADD R142, R143, R142 ;  /* 0x0000008e8f8e7221 */ /* 0x000fc60000000000 */
[----:B0-----:R-:W4:Y:S04]  /*2a000*/  LDL.LU R116, [R1+0xcfc] ;  /* 0x000cfc0001747983 */ /* 0x001f280000300800 */
[----:B------:R-:W4:Y:S04]  /*2a010*/  LDL.LU R117, [R1+0xcf8] ;  /* 0x000cf80001757983 */ /* 0x000f280000300800 */
[----:B------:R0:W-:Y:S04]  /*2a020*/  STL [R1+0x918], R118 ;  /* 0x0009187601007387 */ /* 0x0001e80000100800 */
[----:B0-----:R-:W4:Y:S04]  /*2a030*/  LDL.LU R118, [R1+0xcf4] ;  /* 0x000cf40001767983 */ /* 0x001f280000300800 */
[----:B------:R-:W-:Y:S04]  /*2a040*/  STL [R1+0x91c], R150 ;  /* 0x00091c9601007387 */ /* 0x000fe80000100800 */
[----:B------:R-:W-:Y:S04]  /*2a050*/  STL [R1+0x920], R148 ;  /* 0x0009209401007387 */ /* 0x000fe80000100800 */
[----:B------:R-:W-:Y:S04]  /*2a060*/  STL [R1+0x924], R146 ;  /* 0x0009249201007387 */ /* 0x000fe80000100800 */
[----:B------:R-:W-:Y:S04]  /*2a070*/  STL [R1+0x928], R144 ;  /* 0x0009289001007387 */ /* 0x000fe80000100800 */
[----:B------:R-:W-:Y:S04]  /*2a080*/  STL [R1+0x92c], R142 ;  /* 0x00092c8e01007387 */ /* 0x000fe80000100800 */
[----:B------:R-:W-:Y:S04]  /*2a090*/  STL [R1+0x930], R140 ;  /* 0x0009308c01007387 */ /* 0x000fe80000100800 */
[----:B------:R0:W-:Y:S04]  /*2a0a0*/  STL [R1+0x934], R132 ;  /* 0x0009348401007387 */ /* 0x0001e80000100800 */
[----:B------:R-:W4:Y:S04]  /*2a0b0*/  LDL R133, [R1+0x110] ;  /* 0x0001100001857983 */ /* 0x000f280000100800 */
[----:B------:R1:W-:Y:S04]  /*2a0c0*/  STL [R1+0x938], R130 ;  /* 0x0009388201007387 */ /* 0x0003e80000100800 */
[----:B0-----:R-:W4:Y:S04]  /*2a0d0*/  LDL.LU R132, [R1+0x960] ;  /* 0x0009600001847983 */ /* 0x001f280000300800 */
[----:B------:R0:W-:Y:S04]  /*2a0e0*/  STL [R1+0x93c], R126 ;  /* 0x00093c7e01007387 */ /* 0x0001e80000100800 */
[----:B------:R-:W4:Y:S04]  /*2a0f0*/  LDL R131, [R1+0x114] ;  /* 0x0001140001837983 */ /* 0x000f280000100800 */
[----:B------:R0:W-:Y:S04]  /*2a100*/  STL [R1+0x940], R122 ;  /* 0x0009407a01007387 */ /* 0x0001e80000100800 */
[----:B-1----:R-:W4:Y:S04]  /*2a110*/  LDL.LU R130, [R1+0x964] ;  /* 0x0009640001827983 */ /* 0x002f280000300800 */
[----:B------:R-:W4:Y:S04]  /*2a120*/  LDL R128, [R1+0x118] ;  /* 0x0001180001807983 */ /* 0x000f280000100800 */
[----:B0-----:R-:W4:Y:S04]  /*2a130*/  LDL.LU R126, [R1+0x968] ;  /* 0x00096800017e7983 */ /* 0x001f280000300800 */
[----:B------:R-:W4:Y:S04]  /*2a140*/  LDL R124, [R1+0x11c] ;  /* 0x00011c00017c7983 */ /* 0x000f280000100800 */
[----:B------:R-:W4:Y:S01]  /*2a150*/  LDL.LU R122, [R1+0x96c] ;  /* 0x00096c00017a7983 */ /* 0x000f220000300800 */
[----:B------:R-:W-:-:S01]  /*2a160*/  FADD R127, R129, R127 ;  /* 0x0000007f817f7221 */ /* 0x000fc20000000000 */
[----:B------:R-:W-:Y:S01]  /*2a170*/  FADD R123, R125, R123 ;  /* 0x0000007b7d7b7221 */ /* 0x000fe20000000000 */
[----:B------:R-:W-:-:S01]  /*2a180*/  FADD R119, R121, R119 ;  /* 0x0000007779777221 */ /* 0x000fc20000000000 */
[----:B--2---:R-:W-:-:S02]  /*2a190*/  FADD R0, R120, R0 ;  /* 0x0000000078007221 */ /* 0x004fc40000000000 */
[----:B------:R-:W2:Y:S01]  /*2a1a0*/  LDL R120, [R1+0x120] ;  /* 0x0001200001787983 */ /* 0x000ea20000100800 */
[----:B---3--:R-:W-:-:S01]  /*2a1b0*/  FADD R134, R135, R134 ;  /* 0x0000008687867221 */ /* 0x008fc20000000000 */
[----:B----4-:R-:W-:Y:S02]  /*2a1c0*/  FADD R138, R139, R138 ;  /* 0x0000008a8b8a7221 */ /* 0x010fe40000000000 */
[----:B------:R0:W-:Y:S04]  /*2a1d0*/  STL [R1+0x948], R0 ;  /* 0x0009480001007387 */ /* 0x0001e80000100800 */
[----:B------:R-:W-:Y:S04]  /*2a1e0*/  STL [R1+0x944], R138 ;  /* 0x0009448a01007387 */ /* 0x000fe80000100800 */
[----:B0-----:R-:W2:Y:S01]  /*2a1f0*/  LDL.LU R0, [R1+0x970] ;  /* 0x0009700001007983 */ /* 0x001ea20000300800 */
[----:B------:R-:W-:-:S05]  /*2a200*/  FADD R136, R137, R136 ;  /* 0x0000008889887221 */ /* 0x000fca0000000000 */
[----:B------:R0:W-:Y:S04]  /*2a210*/  STL [R1+0x94c], R136 ;  /* 0x00094c8801007387 */ /* 0x0001e80000100800 */
[----:B------:R-:W-:Y:S04]  /*2a220*/  STL [R1+0x950], R134 ;  /* 0x0009508601007387 */ /* 0x000fe80000100800 */
[----:B------:R-:W3:Y:S04]  /*2a230*/  LDL R151, [R1+0x124] ;  /* 0x0001240001977983 */ /* 0x000ee80000100800 */
[----:B------:R1:W-:Y:S04]  /*2a240*/  STL [R1+0x954], R127 ;  /* 0x0009547f01007387 */ /* 0x0003e80000100800 */
[----:B------:R-:W4:Y:S04]  /*2a250*/  LDL R150, [R1+0x128] ;  /* 0x0001280001967983 */ /* 0x000f280000100800 */
[----:B------:R1:W-:Y:S04]  /*2a260*/  STL [R1+0x958], R123 ;  /* 0x0009587b01007387 */ /* 0x0003e80000100800 */
[----:B------:R-:W4:Y:S04]  /*2a270*/  LDL R149, [R1+0x12c] ;  /* 0x00012c0001957983 */ /* 0x000f280000100800 */
[----:B------:R1:W-:Y:S04]  /*2a280*/  STL [R1+0x95c], R119 ;  /* 0x00095c7701007387 */ /* 0x0003e80000100800 */
[----:B------:R-:W4:Y:S04]  /*2a290*/  LDL R148, [R1+0x130] ;  /* 0x0001300001947983 */ /* 0x000f280000100800 */
[----:B------:R-:W4:Y:S04]  /*2a2a0*/  LDL R147, [R1+0x134] ;  /* 0x0001340001937983 */ /* 0x000f280000100800 */
[----:B------:R-:W4:Y:S04]  /*2a2b0*/  LDL R145, [R1+0x138] ;  /* 0x0001380001917983 */ /* 0x000f280000100800 */
[----:B------:R-:W4:Y:S04]  /*2a2c0*/  LDL R142, [R1+0x13c] ;  /* 0x00013c00018e7983 */ /* 0x000f280000100800 */
[----:B------:R-:W4:Y:S04]  /*2a2d0*/  LDL R139, [R1+0x140] ;  /* 0x00014000018b7983 */ /* 0x000f280000100800 */
[----:B0-----:R-:W3:Y:S04]  /*2a2e0*/  LDL R136, [R1+0x144] ;  /* 0x0001440001887983 */ /* 0x001ee80000100800 */
[----:B------:R-:W4:Y:S04]  /*2a2f0*/  LDL R129, [R1+0x148] ;  /* 0x0001480001817983 */ /* 0x000f280000100800 */
[----:B-1----:R-:W4:Y:S04]  /*2a300*/  LDL.LU R127, [R1+0x998] ;  /* 0x00099800017f7983 */ /* 0x002f280000300800 */
[----:B------:R-:W3:Y:S04]  /*2a310*/  LDL R125, [R1+0x14c] ;  /* 0x00014c00017d7983 */ /* 0x000ee80000100800 */
[----:B------:R-:W3:Y:S01]  /*2a320*/  LDL.LU R123, [R1+0x99c] ;  /* 0x00099c00017b7983 */ /* 0x000ee20000300800 */
[----:B------:R-:W-:-:S03]  /*2a330*/  FADD R132, R133, R132 ;  /* 0x0000008485847221 */ /* 0x000fc60000000000 */
[----:B------:R-:W3:Y:S04]  /*2a340*/  LDL R121, [R1+0x150] ;  /* 0x0001500001797983 */ /* 0x000ee80000100800 */
[----:B------:R-:W3:Y:S04]  /*2a350*/  LDL.LU R119, [R1+0x9a0] ;  /* 0x0009a00001777983 */ /* 0x000ee80000300800 */
[----:B------:R-:W3:Y:S04]  /*2a360*/  LDL.LU R133, [R1+0x994] ;  /* 0x0009940001857983 */ /* 0x000ee80000300800 */
[----:B------:R-:W3:Y:S01]  /*2a370*/  LDL.LU R138, [R1+0x990] ;  /* 0x00099000018a7983 */ /* 0x000ee20000300800 */
[----:B------:R-:W-:-:S03]  /*2a380*/  FADD R130, R131, R130 ;  /* 0x0000008283827221 */ /* 0x000fc60000000000 */
[----:B------:R-:W-:Y:S04]  /*2a390*/  STL [R1+0x960], R132 ;  /* 0x0009608401007387 */ /* 0x000fe80000100800 */
[----:B------:R-:W3:Y:S01]  /*2a3a0*/  LDL.LU R140, [R1+0x98c] ;  /* 0x00098c00018c7983 */ /* 0x000ee20000300800 */
[----:B------:R-:W-:-:S03]  /*2a3b0*/  FADD R126, R128, R126 ;  /* 0x0000007e807e7221 */ /* 0x000fc60000000000 */
[----:B------:R0:W-:Y:S01]  /*2a3c0*/  STL [R1+0x964], R130 ;  /* 0x0009648201007387 */ /* 0x0001e20000100800 */
[----:B------:R-:W-:-:S03]  /*2a3d0*/  FADD R122, R124, R122 ;  /* 0x0000007a7c7a7221 */ /* 0x000fc60000000000 */
[----:B0-----:R-:W3:Y:S04]  /*2a3e0*/  LDL.LU R130, [R1+0x974] ;  /* 0x0009740001827983 */ /* 0x001ee80000300800 */
[----:B------:R0:W-:Y:S04]  /*2a3f0*/  STL [R1+0x968], R126 ;  /* 0x0009687e01007387 */ /* 0x0001e80000100800 */
[----:B------:R-:W3:Y:S04]  /*2a400*/  LDL.LU R132, [R1+0x978] ;  /* 0x0009780001847983 */ /* 0x000ee80000300800 */
[----:B------:R-:W3:Y:S04]  /*2a410*/  LDL.LU R144, [R1+0x988] ;  /* 0x0009880001907983 */ /* 0x000ee80000300800 */
[----:B------:R1:W-:Y:S04]  /*2a420*/  STL [R1+0x96c], R122 ;  /* 0x00096c7a01007387 */ /* 0x0003e80000100800 */
[----:B------:R-:W3:Y:S04]  /*2a430*/  LDL.LU R135, [R1+0x97c] ;  /* 0x00097c0001877983 */ /* 0x000ee80000300800 */
[----:B------:R-:W3:Y:S04]  /*2a440*/  LDL.LU R141, [R1+0x980] ;  /* 0x00098000018d7983 */ /* 0x000ee80000300800 */
[----:B------:R-:W3:Y:S01]  /*2a450*/  LDL.LU R146, [R1+0x984] ;  /* 0x0009840001927983 */ /* 0x000ee20000300800 */
[----:B--2---:R-:W-:-:S05]  /*2a460*/  FADD R0, R120, R0 ;  /* 0x0000000078007221 */ /* 0x004fca0000000000 */
[----:B------:R2:W-:Y:S04]  /*2a470*/  STL [R1+0x970], R0 ;  /* 0x0009700001007387 */ /* 0x0005e80000100800 */
[----:B------:R-:W3:Y:S04]  /*2a480*/  LDL R143, [R1+0x154] ;  /* 0x00015400018f7983 */ /* 0x000ee80000100800 */
[----:B------:R-:W3:Y:S04]  /*2a490*/  LDL R137, [R1+0x158] ;  /* 0x0001580001897983 */ /* 0x000ee80000100800 */
[----:B------:R-:W3:Y:S04]  /*2a4a0*/  LDL R134, [R1+0x15c] ;  /* 0x00015c0001867983 */ /* 0x000ee80000100800 */
[----:B------:R-:W3:Y:S04]  /*2a4b0*/  LDL R131, [R1+0x160] ;  /* 0x0001600001837983 */ /* 0x000ee80000100800 */
[----:B------:R-:W3:Y:S04]  /*2a4c0*/  LDL R128, [R1+0x164] ;  /* 0x0001640001807983 */ /* 0x000ee80000100800 */
[----:B0-----:R-:W3:Y:S04]  /*2a4d0*/  LDL.LU R126, [R1+0x9b4] ;  /* 0x0009b400017e7983 */ /* 0x001ee80000300800 */
[----:B------:R-:W3:Y:S04]  /*2a4e0*/  LDL R124, [R1+0x168] ;  /* 0x00016800017c7983 */ /* 0x000ee80000100800 */
[----:B-1----:R-:W3:Y:S04]  /*2a4f0*/  LDL.LU R122, [R1+0x9b8] ;  /* 0x0009b800017a7983 */ /* 0x002ee80000300800 */
[----:B------:R-:W3:Y:S04]  /*2a500*/  LDL R120, [R1+0x16c] ;  /* 0x00016c0001787983 */ /* 0x000ee80000100800 */
[----:B--2---:R-:W2:Y:S01]  /*2a510*/  LDL.LU R0, [R1+0x9bc] ;  /* 0x0009bc0001007983 */ /* 0x004ea20000300800 */
[----:B----4-:R-:W-:-:S01]  /*2a520*/  FADD R127, R129, R127 ;  /* 0x0000007f817f7221 */ /* 0x010fc20000000000 */
[----:B---3--:R-:W-:Y:S01]  /*2a530*/  FADD R133, R136, R133 ;  /* 0x0000008588857221 */ /* 0x008fe20000000000 */
[----:B------:R-:W-:-:S05]  /*2a540*/  FADD R130, R151, R130 ;  /* 0x0000008297827221 */ /* 0x000fca0000000000 */
[----:B------:R0:W-:Y:S01]  /*2a550*/  STL [R1+0x974], R130 ;  /* 0x0009748201007387 */ /* 0x0001e20000100800 */
[----:B------:R-:W-:-:S03]  /*2a560*/  FADD R132, R150, R132 ;  /* 0x0000008496847221 */ /* 0x000fc60000000000 */
[----:B0-----:R-:W3:Y:S01]  /*2a570*/  LDL.LU R130, [R1+0x9b0] ;  /* 0x0009b00001827983 */ /* 0x001ee20000300800 */
[----:B------:R-:W-:-:S03]  /*2a580*/  FADD R135, R149, R135 ;  /* 0x0000008795877221 */ /* 0x000fc60000000000 */
[----:B------:R0:W-:Y:S01]  /*2a590*/  STL [R1+0x978], R132 ;  /* 0x0009788401007387 */ /* 0x0001e20000100800 */
[----:B------:R-:W-:-:S03]  /*2a5a0*/  FADD R141, R148, R141 ;  /* 0x0000008d948d7221 */ /* 0x000fc60000000000 */
[----:B0-----:R-:W4:Y:S04]  /*2a5b0*/  LDL.LU R132, [R1+0x9ac] ;  /* 0x0009ac0001847983 */ /* 0x001f280000300800 */
[----:B------:R0:W-:Y:S04]  /*2a5c0*/  STL [R1+0x97c], R135 ;  /* 0x00097c8701007387 */ /* 0x0001e80000100800 */
[----:B0-----:R-:W4:Y:S04]  /*2a5d0*/  LDL.LU R135, [R1+0x9a8] ;  /* 0x0009a80001877983 */ /* 0x001f280000300800 */
[----:B------:R0:W-:Y:S04]  /*2a5e0*/  STL [R1+0x980], R141 ;  /* 0x0009808d01007387 */ /* 0x0001e80000100800 */
[----:B0-----:R-:W4:Y:S01]  /*2a5f0*/  LDL.LU R141, [R1+0x9a4] ;  /* 0x0009a400018d7983 */ /* 0x001f220000300800 */
[----:B------:R-:W-:-:S01]  /*2a600*/  FADD R146, R147, R146 ;  /* 0x0000009293927221 */ /* 0x000fc20000000000 */
[----:B------:R-:W-:Y:S01]  /*2a610*/  FADD R144, R145, R144 ;  /* 0x0000009091907221 */ /* 0x000fe20000000000 */
[----:B------:R-:W-:-:S01]  /*2a620*/  FADD R140, R142, R140 ;  /* 0x0000008c8e8c7221 */ /* 0x000fc20000000000 */
[----:B------:R-:W-:-:S02]  /*2a630*/  FADD R138, R139, R138 ;  /* 0x0000008a8b8a7221 */ /* 0x000fc40000000000 */
[----:B------:R-:W-:Y:S04]  /*2a640*/  STL [R1+0x984], R146 ;  /* 0x0009849201007387 */ /* 0x000fe80000100800 */
[----:B------:R-:W-:Y:S04]  /*2a650*/  STL [R1+0x988], R144 ;  /* 0x0009889001007387 */ /* 0x000fe80000100800 */
[----:B------:R0:W-:Y:S04]  /*2a660*/  STL [R1+0x98c], R140 ;  /* 0x00098c8c01007387 */ /* 0x0001e80000100800 */
[----:B------:R1:W-:Y:S04]  /*2a670*/  STL [R1+0x990], R138 ;  /* 0x0009908a01007387 */ /* 0x0003e80000100800 */
[----:B------:R1:W-:Y:S04]  /*2a680*/  STL [R1+0x994], R133 ;  /* 0x0009948501007387 */ /* 0x0003e80000100800 */
[----:B------:R-:W4:Y:S04]  /*2a690*/  LDL R142, [R1+0x170] ;  /* 0x00017000018e7983 */ /* 0x000f280000100800 */
[----:B------:R1:W-:Y:S04]  /*2a6a0*/  STL [R1+0x998], R127 ;  /* 0x0009987f01007387 */ /* 0x0003e80000100800 */
[----:B------:R-:W4:Y:S01]  /*2a6b0*/  LDL.LU R139, [R1+0x9c0] ;  /* 0x0009c000018b7983 */ /* 0x000f220000300800 */
[----:B------:R-:W-:-:S01]  /*2a6c0*/  FADD R123, R125, R123 ;  /* 0x0000007b7d7b7221 */ /* 0x000fc20000000000 */
[----:B------:R-:W-:-:S04]  /*2a6d0*/  FADD R119, R121, R119 ;  /* 0x0000007779777221 */ /* 0x000fc80000000000 */
[----:B------:R1:W-:Y:S04]  /*2a6e0*/  STL [R1+0x99c], R123 ;  /* 0x00099c7b01007387 */ /* 0x0003e80000100800 */
[----:B0-----:R-:W4:Y:S04]  /*2a6f0*/  LDL R140, [R1+0x174] ;  /* 0x00017400018c7983 */ /* 0x001f280000100800 */
[----:B------:R0:W-:Y:S04]  /*2a700*/  STL [R1+0x9a0], R119 ;  /* 0x0009a07701007387 */ /* 0x0001e80000100800 */
[----:B-1----:R-:W4:Y:S04]  /*2a710*/  LDL.LU R138, [R1+0x9c4] ;  /* 0x0009c400018a7983 */ /* 0x002f280000300800 */
        /* <DEDUP_REMOVED lines=8> */
[----:B------:R-:W-:-:S01]  /*2a7a0*/  FADD R126, R128, R126 ;  /* 0x0000007e807e7221 */ /* 0x000fc20000000000 */
[----:B------:R-:W-:Y:S01]  /*2a7b0*/  FADD R122, R124, R122 ;  /* 0x0000007a7c7a7221 */ /* 0x000fe20000000000 */
[----:B--2---:R-:W-:-:S01]  /*2a7c0*/  FADD R0, R120, R0 ;  /* 0x0000000078007221 */ /* 0x004fc20000000000 */
[----:B---3--:R-:W-:Y:S01]  /*2a7d0*/  FADD R130, R131, R130 ;  /* 0x0000008283827221 */ /* 0x008fe20000000000 */
[----:B----4-:R-:W-:-:S01]  /*2a7e0*/  FADD R132, R134, R132 ;  /* 0x0000008486847221 */ /* 0x010fc20000000000 */
[----:B------:R-:W-:Y:S01]  /*2a7f0*/  FADD R135, R137, R135 ;  /* 0x0000008789877221 */ /* 0x000fe20000000000 */
[----:B------:R-:W-:-:S05]  /*2a800*/  FADD R141, R143, R141 ;  /* 0x0000008d8f8d7221 */ /* 0x000fca0000000000 */
[----:B------:R0:W-:Y:S04]  /*2a810*/  STL [R1+0x9a4], R141 ;  /* 0x0009a48d01007387 */ /* 0x0001e80000100800 */
[----:B------:R1:W-:Y:S04]  /*2a820*/  STL [R1+0x9a8], R135 ;  /* 0x0009a88701007387 */ /* 0x0003e80000100800 */
[----:B------:R2:W-:Y:S04]  /*2a830*/  STL [R1+0x9ac], R132 ;  /* 0x0009ac8401007387 */ /* 0x0005e80000100800 */
[----:B------:R-:W-:Y:S04]  /*2a840*/  STL [R1+0x9b0], R130 ;  /* 0x0009b08201007387 */ /* 0x000fe80000100800 */
[----:B------:R-:W3:Y:S04]  /*2a850*/  LDL R147, [R1+0x188] ;  /* 0x0001880001937983 */ /* 0x000ee80000100800 */
[----:B------:R-:W-:Y:S04]  /*2a860*/  STL [R1+0x9b4], R126 ;  /* 0x0009b47e01007387 */ /* 0x000fe80000100800 */
[----:B------:R-:W4:Y:S04]  /*2a870*/  LDL R145, [R1+0x18c] ;  /* 0x00018c0001917983 */ /* 0x000f280000100800 */
[----:B------:R-:W-:Y:S04]  /*2a880*/  STL [R1+0x9b8], R122 ;  /* 0x0009b87a01007387 */ /* 0x000fe80000100800 */
[----:B0-----:R-:W3:Y:S04]  /*2a890*/  LDL R141, [R1+0x190] ;  /* 0x00019000018d7983 */ /* 0x001ee80000100800 */
[----:B------:R0:W-:Y:S04]  /*2a8a0*/  STL [R1+0x9bc], R0 ;  /* 0x0009bc0001007387 */ /* 0x0001e80000100800 */
[----:B------:R-:W4:Y:S04]  /*2a8b0*/  LDL R137, [R1+0x194] ;  /* 0x0001940001897983 */ /* 0x000f280000100800 */
[----:B-1----:R-:W4:Y:S04]  /*2a8c0*/  LDL.LU R135, [R1+0x9e4] ;  /* 0x0009e40001877983 */ /* 0x002f280000300800 */
[----:B------:R-:W3:Y:S04]  /*2a8d0*/  LDL R134, [R1+0x198] ;  /* 0x0001980001867983 */ /* 0x000ee80000100800 */
[----:B--2---:R-:W3:Y:S01]  /*2a8e0*/  LDL.LU R132, [R1+0x9e8] ;  /* 0x0009e80001847983 */ /* 0x004ee20000300800 */
[----:B------:R-:W-:-:S03]  /*2a8f0*/  FADD R139, R142, R139 ;  /* 0x0000008b8e8b7221 */ /* 0x000fc60000000000 */
[----:B------:R-:W2:Y:S04]  /*2a900*/  LDL R131, [R1+0x19c] ;  /* 0x00019c0001837983 */ /* 0x000ea80000100800 */
[----:B0-----:R-:W2:Y:S04]  /*2a910*/  LDL.LU R0, [R1+0x9ec] ;  /* 0x0009ec0001007983 */ /* 0x001ea80000300800 */
[----:B------:R-:W2:Y:S04]  /*2a920*/  LDL R130, [R1+0x1a0] ;  /* 0x0001a00001827983 */ /* 0x000ea80000100800 */
[----:B------:R-:W2:Y:S04]  /*2a930*/  LDL.LU R128, [R1+0x9f0] ;  /* 0x0009f00001807983 */ /* 0x000ea80000300800 */
[----:B------:R-:W2:Y:S04]  /*2a940*/  LDL R126, [R1+0x1a4] ;  /* 0x0001a400017e7983 */ /* 0x000ea80000100800 */
[----:B------:R-:W2:Y:S04]  /*2a950*/  LDL.LU R124, [R1+0x9f4] ;  /* 0x0009f400017c7983 */ /* 0x000ea80000300800 */
[----:B------:R-:W2:Y:S04]  /*2a960*/  LDL R122, [R1+0x1a8] ;  /* 0x0001a800017a7983 */ /* 0x000ea80000100800 */
[----:B------:R-:W2:Y:S04]  /*2a970*/  LDL.LU R120, [R1+0x9f8] ;  /* 0x0009f80001787983 */ /* 0x000ea80000300800 */
[----:B------:R0:W-:Y:S04]  /*2a980*/  STL [R1+0x9c0], R139 ;  /* 0x0009c08b01007387 */ /* 0x0001e80000100800 */
[----:B0-----:R-:W2:Y:S04]  /*2a990*/  LDL.LU R139, [R1+0x9e0] ;  /* 0x0009e000018b7983 */ /* 0x001ea80000300800 */
[----:B------:R-:W2:Y:S04]  /*2a9a0*/  LDL.LU R143, [R1+0x9dc] ;  /* 0x0009dc00018f7983 */ /* 0x000ea80000300800 */
[----:B------:R-:W2:Y:S01]  /*2a9b0*/  LDL.LU R146, [R1+0x9d8] ;  /* 0x0009d80001927983 */ /* 0x000ea20000300800 */
[----:B------:R-:W-:-:S01]  /*2a9c0*/  FADD R138, R140, R138 ;  /* 0x0000008a8c8a7221 */ /* 0x000fc20000000000 */
[----:B------:R-:W-:Y:S01]  /*2a9d0*/  FADD R133, R136, R133 ;  /* 0x0000008588857221 */ /* 0x000fe20000000000 */
[----:B------:R-:W-:-:S01]  /*2a9e0*/  FADD R119, R121, R119 ;  /* 0x0000007779777221 */ /* 0x000fc20000000000 */
[----:B------:R-:W-:Y:S01]  /*2a9f0*/  FADD R127, R129, R127 ;  /* 0x0000007f817f7221 */ /* 0x000fe20000000000 */
[----:B------:R-:W-:-:S01]  /*2aa00*/  FADD R123, R125, R123 ;  /* 0x0000007b7d7b7221 */ /* 0x000fc20000000000 */
[----:B------:R-:W-:Y:S04]  /*2aa10*/  STL [R1+0x9c4], R138 ;  /* 0x0009c48a01007387 */ /* 0x000fe80000100800 */
[----:B------:R-:W-:Y:S04]  /*2aa20*/  STL [R1+0x9c8], R133 ;  /* 0x0009c88501007387 */ /* 0x000fe80000100800 */
[----:B------:R0:W-:Y:S04]  /*2aa30*/  STL [R1+0x9d4], R119 ;  /* 0x0009d47701007387 */ /* 0x0001e80000100800 */
[----:B------:R-:W-:Y:S04]  /*2aa40*/  STL [R1+0x9cc], R127 ;  /* 0x0009cc7f01007387 */ /* 0x000fe80000100800 */
[----:B0-----:R-:W2:Y:S04]  /*2aa50*/  LDL R119, [R1+0x1ac] ;  /* 0x0001ac0001777983 */ /* 0x001ea80000100800 */
[----:B------:R0:W-:Y:S04]  /*2aa60*/  STL [R1+0x9d0], R123 ;  /* 0x0009d07b01007387 */ /* 0x0001e80000100800 */
[----:B------:R-:W2:Y:S04]  /*2aa70*/  LDL R121, [R1+0x1b0] ;  /* 0x0001b00001797983 */ /* 0x000ea80000100800 */
[----:B------:R-:W2:Y:S04]  /*2aa80*/  LDL R125, [R1+0x1b8] ;  /* 0x0001b800017d7983 */ /* 0x000ea80000100800 */
[----:B0-----:R-:W2:Y:S04]  /*2aa90*/  LDL R123, [R1+0x1b4] ;  /* 0x0001b400017b7983 */ /* 0x001ea80000100800 */
[----:B------:R-:W2:Y:S04]  /*2aaa0*/  LDL R127, [R1+0x1bc] ;  /* 0x0001bc00017f7983 */ /* 0x000ea80000100800 */
[----:B------:R-:W2:Y:S04]  /*2aab0*/  LDL R148, [R1+0x1c0] ;  /* 0x0001c00001947983 */ /* 0x000ea80000100800 */
[----:B------:R-:W2:Y:S04]  /*2aac0*/  LDL R144, [R1+0x1c4] ;  /* 0x0001c40001907983 */ /* 0x000ea80000100800 */
[----:B------:R-:W2:Y:S04]  /*2aad0*/  LDL R142, [R1+0x1c8] ;  /* 0x0001c800018e7983 */ /* 0x000ea80000100800 */
[----:B------:R-:W2:Y:S04]  /*2aae0*/  LDL R140, [R1+0x1cc] ;  /* 0x0001cc00018c7983 */ /* 0x000ea80000100800 */
[----:B------:R-:W2:Y:S04]  /*2aaf0*/  LDL R138, [R1+0x1d0] ;  /* 0x0001d000018a7983 */ /* 0x000ea80000100800 */
[----:B------:R-:W2:Y:S04]  /*2ab00*/  LDL R136, [R1+0x1d4] ;  /* 0x0001d40001887983 */ /* 0x000ea80000100800 */
[----:B------:R-:W2:Y:S04]  /*2ab10*/  LDL R133, [R1+0x1d8] ;  /* 0x0001d80001857983 */ /* 0x000ea80000100800 */
[----:B------:R-:W2:Y:S01]  /*2ab20*/  LDL R129, [R1+0x1dc] ;  /* 0x0001dc0001817983 */ /* 0x000ea20000100800 */
[----:B----4-:R-:W-:-:S01]  /*2ab30*/  FADD R135, R137, R135 ;  /* 0x0000008789877221 */ /* 0x010fc20000000000 */
[----:B---3--:R-:W-:Y:S01]  /*2ab40*/  FADD R132, R134, R132 ;  /* 0x0000008486847221 */ /* 0x008fe20000000000 */
[----:B--2---:R-:W-:-:S01]  /*2ab50*/  FADD R0, R131, R0 ;  /* 0x0000000083007221 */ /* 0x004fc20000000000 */
[----:B------:R-:W-:Y:S01]  /*2ab60*/  FADD R128, R130, R128 ;  /* 0x0000008082807221 */ /* 0x000fe20000000000 */
[----:B------:R-:W-:-:S01]  /*2ab70*/  FADD R124, R126, R124 ;  /* 0x0000007c7e7c7221 */ /* 0x000fc20000000000 */
[----:B------:R-:W-:Y:S01]  /*2ab80*/  FADD R120, R122, R120 ;  /* 0x000000787a787221 */ /* 0x000fe20000000000 */
[----:B------:R-:W-:-:S01]  /*2ab90*/  FADD R139, R141, R139 ;  /* 0x0000008b8d8b7221 */ /* 0x000fc20000000000 */
[----:B------:R-:W-:Y:S01]  /*2aba0*/  FADD R143, R145, R143 ;  /* 0x0000008f918f7221 */ /* 0x000fe20000000000 */
[----:B------:R-:W-:-:S05]  /*2abb0*/  FADD R146, R147, R146 ;  /* 0x0000009293927221 */ /* 0x000fca0000000000 */
[----:B------:R-:W-:Y:S04]  /*2abc0*/  STL [R1+0x9d8], R146 ;  /* 0x0009d89201007387 */ /* 0x000fe80000100800 */
[----:B------:R-:W-:Y:S04]  /*2abd0*/  STL [R1+0x9dc], R143 ;  /* 0x0009dc8f01007387 */ /* 0x000fe80000100800 */
[----:B------:R-:W-:Y:S04]  /*2abe0*/  STL [R1+0x9e0], R139 ;  /* 0x0009e08b01007387 */ /* 0x000fe80000100800 */
[----:B------:R0:W-:Y:S04]  /*2abf0*/  STL [R1+0x9ec], R0 ;  /* 0x0009ec0001007387 */ /* 0x0001e80000100800 */
[----:B------:R1:W-:Y:S04]  /*2ac00*/  STL [R1+0x9e4], R135 ;  /* 0x0009e48701007387 */ /* 0x0003e80000100800 */
[----:B0-----:R-:W2:Y:S04]  /*2ac10*/  LDL.LU R0, [R1+0xa2c] ;  /* 0x000a2c0001007983 */ /* 0x001ea80000300800 */
[----:B------:R-:W-:Y:S04]  /*2ac20*/  STL [R1+0x9e8], R132 ;  /* 0x0009e88401007387 */ /* 0x000fe80000100800 */
[----:B------:R-:W3:Y:S04]  /*2ac30*/  LDL.LU R131, [R1+0xa28] ;  /* 0x000a280001837983 */ /* 0x000ee80000300800 */
[----:B-1----:R-:W4:Y:S04]  /*2ac40*/  LDL.LU R135, [R1+0xa24] ;  /* 0x000a240001877983 */ /* 0x002f280000300800 */
[----:B------:R-:W-:Y:S04]  /*2ac50*/  STL [R1+0x9f0], R128 ;  /* 0x0009f08001007387 */ /* 0x000fe80000100800 */
[----:B------:R0:W-:Y:S04]  /*2ac60*/  STL [R1+0x9f8], R120 ;  /* 0x0009f87801007387 */ /* 0x0001e80000100800 */
[----:B------:R1:W-:Y:S04]  /*2ac70*/  STL [R1+0x9f4], R124 ;  /* 0x0009f47c01007387 */ /* 0x0003e80000100800 */
[----:B0-----:R-:W4:Y:S04]  /*2ac80*/  LDL.LU R120, [R1+0x9fc] ;  /* 0x0009fc0001787983 */ /* 0x001f280000300800 */
[----:B------:R-:W4:Y:S04]  /*2ac90*/  LDL.LU R122, [R1+0xa00] ;  /* 0x000a0000017a7983 */ /* 0x000f280000300800 */
[----:B-1----:R-:W4:Y:S04]  /*2aca0*/  LDL.LU R124, [R1+0xa04] ;  /* 0x000a0400017c7983 */ /* 0x002f280000300800 */
[----:B------:R-:W4:Y:S04]  /*2acb0*/  LDL.LU R126, [R1+0xa08] ;  /* 0x000a0800017e7983 */ /* 0x000f280000300800 */
[----:B------:R-:W4:Y:S04]  /*2acc0*/  LDL.LU R150, [R1+0xa0c] ;  /* 0x000a0c0001967983 */ /* 0x000f280000300800 */
[----:B------:R-:W4:Y:S04]  /*2acd0*/  LDL.LU R146, [R1+0xa10] ;  /* 0x000a100001927983 */ /* 0x000f280000300800 */
[----:B------:R-:W4:Y:S04]  /*2ace0*/  LDL.LU R143, [R1+0xa14] ;  /* 0x000a1400018f7983 */ /* 0x000f280000300800 */
[----:B------:R-:W4:Y:S04]  /*2acf0*/  LDL.LU R141, [R1+0xa18] ;  /* 0x000a1800018d7983 */ /* 0x000f280000300800 */
[----:B------:R-:W4:Y:S04]  /*2ad00*/  LDL.LU R139, [R1+0xa1c] ;  /* 0x000a1c00018b7983 */ /* 0x000f280000300800 */
[----:B------:R-:W4:Y:S04]  /*2ad10*/  LDL.LU R137, [R1+0xa20] ;  /* 0x000a200001897983 */ /* 0x000f280000300800 */
        /* <DEDUP_REMOVED lines=8> */
[----:B--2---:R-:W-:-:S01]  /*2ada0*/  FADD R0, R129, R0 ;  /* 0x0000000081007221 */ /* 0x004fc20000000000 */
[----:B---3--:R-:W-:Y:S01]  /*2adb0*/  FADD R131, R133, R131 ;  /* 0x0000008385837221 */ /* 0x008fe20000000000 */
[----:B----4-:R-:W-:-:S02]  /*2adc0*/  FADD R120, R119, R120 ;  /* 0x0000007877787221 */ /* 0x010fc40000000000 */
[----:B------:R-:W2:Y:S01]  /*2add0*/  LDL.LU R119, [R1+0xcf0] ;  /* 0x000cf00001777983 */ /* 0x000ea20000300800 */
[----:B------:R-:W-:-:S03]  /*2ade0*/  FADD R122, R121, R122 ;  /* 0x0000007a797a7221 */ /* 0x000fc60000000000 */
[----:B------:R0:W-:Y:S01]  /*2adf0*/  STL [R1+0x9fc], R120 ;  /* 0x0009fc7801007387 */ /* 0x0001e20000100800 */
[----:B------:R-:W-:-:S01]  /*2ae00*/  FADD R124, R123, R124 ;  /* 0x0000007c7b7c7221 */ /* 0x000fc20000000000 */
[----:B------:R-:W-:Y:S02]  /*2ae10*/  FADD R126, R125, R126 ;  /* 0x0000007e7d7e7221 */ /* 0x000fe40000000000 */
[----:B0-----:R-:W3:Y:S04]  /*2ae20*/  LDL.LU R120, [R1+0xcec] ;  /* 0x000cec0001787983 */ /* 0x001ee80000300800 */
[----:B------:R-:W4:Y:S04]  /*2ae30*/  LDL.LU R121, [R1+0xce8] ;  /* 0x000ce80001797983 */ /* 0x000f280000300800 */
[----:B------:R0:W-:Y:S01]  /*2ae40*/  STL [R1+0xa00], R122 ;  /* 0x000a007a01007387 */ /* 0x0001e20000100800 */
[----:B------:R-:W-:-:S01]  /*2ae50*/  FADD R150, R127, R150 ;  /* 0x000000967f967221 */ /* 0x000fc20000000000 */
[----:B------:R-:W-:Y:S01]  /*2ae60*/  FADD R146, R148, R146 ;  /* 0x0000009294927221 */ /* 0x000fe20000000000 */
[----:B------:R-:W-:-:S01]  /*2ae70*/  FADD R143, R144, R143 ;  /* 0x0000008f908f7221 */ /* 0x000fc20000000000 */
[----:B------:R-:W-:Y:S01]  /*2ae80*/  FADD R141, R142, R141 ;  /* 0x0000008d8e8d7221 */ /* 0x000fe20000000000 */
        /* <DEDUP_REMOVED lines=8> */
[----:B------:R0:W-:Y:S04]  /*2af10*/  STL [R1+0xa08], R126 ;  /* 0x000a087e01007387 */ /* 0x0001e80000100800 */
[----:B0-----:R-:W4:Y:S04]  /*2af20*/  LDL.LU R126, [R1+0xcd4] ;  /* 0x000cd400017e7983 */ /* 0x001f280000300800 */
[----:B------:R-:W4:Y:S04]  /*2af30*/  LDL.LU R127, [R1+0xcd0] ;  /* 0x000cd000017f7983 */ /* 0x000f280000300800 */
[----:B------:R-:W-:Y:S04]  /*2af40*/  STL [R1+0xa0c], R150 ;  /* 0x000a0c9601007387 */ /* 0x000fe80000100800 */
[----:B------:R-:W-:Y:S04]  /*2af50*/  STL [R1+0xa10], R146 ;  /* 0x000a109201007387 */ /* 0x000fe80000100800 */
[----:B------:R-:W-:Y:S04]  /*2af60*/  STL [R1+0xa14], R143 ;  /* 0x000a148f01007387 */ /* 0x000fe80000100800 */
[----:B------:R-:W-:Y:S04]  /*2af70*/  STL [R1+0xa18], R141 ;  /* 0x000a188d01007387 */ /* 0x000fe80000100800 */
[----:B------:R-:W-:Y:S04]  /*2af80*/  STL [R1+0xa1c], R139 ;  /* 0x000a1c8b01007387 */ /* 0x000fe80000100800 */
[----:B------:R-:W-:Y:S04]  /*2af90*/  STL [R1+0xa20], R137 ;  /* 0x000a208901007387 */ /* 0x000fe80000100800 */
[----:B------:R-:W2:Y:S04]  /*2afa0*/  LDL.LU R129, [R1+0xa30] ;  /* 0x000a300001817983 */ /* 0x000ea80000300800 */
[----:B------:R-:W-:Y:S04]  /*2afb0*/  STL [R1+0xa24], R135 ;  /* 0x000a248701007387 */ /* 0x000fe80000100800 */
[----:B------:R0:W-:Y:S04]  /*2afc0*/  STL [R1+0xa28], R131 ;  /* 0x000a288301007387 */ /* 0x0001e80000100800 */
[----:B0-----:R-:W3:Y:S04]  /*2afd0*/  LDL.LU R131, [R1+0xa34] ;  /* 0x000a340001837983 */ /* 0x001ee80000300800 */
[----:B------:R-:W4:Y:S04]  /*2afe0*/  LDL.LU R133, [R1+0xa38] ;  /* 0x000a380001857983 */ /* 0x000f280000300800 */
[----:B------:R0:W-:Y:S04]  /*2aff0*/  STL [R1+0xa2c], R0 ;  /* 0x000a2c0001007387 */ /* 0x0001e80000100800 */
        /* <DEDUP_REMOVED lines=13> */
[----:B0-----:R-:W4:Y:S01]  /*2b0d0*/  LDL.LU R0, [R1+0xa70] ;  /* 0x000a700001007983 */ /* 0x001f220000300800 */
[----:B--2---:R-:W-:-:S03]  /*2b0e0*/  FADD R129, R128, R129 ;  /* 0x0000008180817221 */ /* 0x004fc60000000000 */
[----:B------:R-:W2:Y:S04]  /*2b0f0*/  LDL.LU R128, [R1+0xccc] ;  /* 0x000ccc0001807983 */ /* 0x000ea80000300800 */
[----:B------:R0:W-:Y:S04]  /*2b100*/  STL [R1+0xa30], R129 ;  /* 0x000a308101007387 */ /* 0x0001e80000100800 */
[----:B0-----:R-:W2:Y:S01]  /*2b110*/  LDL.LU R129, [R1+0xcc8] ;  /* 0x000cc80001817983 */ /* 0x001ea20000300800 */
[----:B---3--:R-:W-:-:S03]  /*2b120*/  FADD R131, R130, R131 ;  /* 0x0000008382837221 */ /* 0x008fc60000000000 */
[----:B------:R-:W3:Y:S01]  /*2b130*/  LDL.LU R130, [R1+0xcc4] ;  /* 0x000cc40001827983 */ /* 0x000ee20000300800 */
[----:B----4-:R-:W-:-:S03]  /*2b140*/  FADD R133, R132, R133 ;  /* 0x0000008584857221 */ /* 0x010fc60000000000 */
[----:B------:R0:W-:Y:S01]  /*2b150*/  STL [R1+0xa34], R131 ;  /* 0x000a348301007387 */ /* 0x0001e20000100800 */
[----:B------:R-:W-:-:S03]  /*2b160*/  FADD R135, R134, R135 ;  /* 0x0000008786877221 */ /* 0x000fc60000000000 */
[----:B0-----:R-:W4:Y:S01]  /*2b170*/  LDL.LU R131, [R1+0xcc0] ;  /* 0x000cc00001837983 */ /* 0x001f220000300800 */
[----:B------:R-:W-:-:S03]  /*2b180*/  FADD R150, R151, R150 ;  /* 0x0000009697967221 */ /* 0x000fc60000000000 */
[----:B------:R-:W4:Y:S01]  /*2b190*/  LDL.LU R132, [R1+0xcbc] ;  /* 0x000cbc0001847983 */ /* 0x000f220000300800 */
[----:B------:R-:W-:-:S03]  /*2b1a0*/  FADD R148, R149, R148 ;  /* 0x0000009495947221 */ /* 0x000fc60000000000 */
[----:B------:R0:W-:Y:S01]  /*2b1b0*/  STL [R1+0xa38], R133 ;  /* 0x000a388501007387 */ /* 0x0001e20000100800 */
[----:B------:R-:W-:-:S01]  /*2b1c0*/  FADD R146, R147, R146 ;  /* 0x0000009293927221 */ /* 0x000fc20000000000 */
[----:B------:R-:W-:Y:S02]  /*2b1d0*/  FADD R144, R145, R144 ;  /* 0x0000009091907221 */ /* 0x000fe40000000000 */
[----:B0-----:R-:W4:Y:S01]  /*2b1e0*/  LDL.LU R133, [R1+0xcb8] ;  /* 0x000cb80001857983 */ /* 0x001f220000300800 */
[----:B------:R-:W-:-:S03]  /*2b1f0*/  FADD R143, R24, R143 ;  /* 0x0000008f188f7221 */ /* 0x000fc60000000000 */
[----:B------:R-:W4:Y:S01]  /*2b200*/  LDL.LU R134, [R1+0xcb4] ;  /* 0x000cb40001867983 */ /* 0x000f220000300800 */
[----:B------:R-:W-:-:S03]  /*2b210*/  FADD R142, R25, R142 ;  /* 0x0000008e198e7221 */ /* 0x000fc60000000000 */
[----:B------:R0:W-:Y:S01]  /*2b220*/  STL [R1+0xa3c], R135 ;  /* 0x000a3c8701007387 */ /* 0x0001e20000100800 */
[----:B------:R-:W-:-:S01]  /*2b230*/  FADD R141, R26, R141 ;  /* 0x0000008d1a8d7221 */ /* 0x000fc20000000000 */
[----:B------:R-:W-:Y:S01]  /*2b240*/  FADD R140, R27, R140 ;  /* 0x0000008c1b8c7221 */ /* 0x000fe20000000000 */
[----:B------:R-:W-:-:S01]  /*2b250*/  FADD R139, R28, R139 ;  /* 0x0000008b1c8b7221 */ /* 0x000fc20000000000 */
[----:B0-----:R-:W4:Y:S04]  /*2b260*/  LDL.LU R135, [R1+0xcb0] ;  /* 0x000cb00001877983 */ /* 0x001f280000300800 */
[----:B------:R0:W-:Y:S01]  /*2b270*/  STL [R1+0xa40], R150 ;  /* 0x000a409601007387 */ /* 0x0001e20000100800 */
[----:B------:R-:W-:-:S03]  /*2b280*/  FADD R138, R29, R138 ;  /* 0x0000008a1d8a7221 */ /* 0x000fc60000000000 */
[----:B------:R1:W-:Y:S04]  /*2b290*/  STL [R1+0xa44], R148 ;  /* 0x000a449401007387 */ /* 0x0003e80000100800 */
        /* <DEDUP_REMOVED lines=9> */
[----:B------:R1:W-:Y:S04]  /*2b330*/  STL [R1+0xa60], R139 ;  /* 0x000a608b01007387 */ /* 0x0003e80000100800 */
[----:B------:R1:W-:Y:S04]  /*2b340*/  STL [R1+0xa64], R138 ;  /* 0x000a648a01007387 */ /* 0x0003e80000100800 */
[----:B------:R-:W2:Y:S04]  /*2b350*/  LDL.LU R151, [R1+0xa74] ;  /* 0x000a740001977983 */ /* 0x000ea80000300800 */
[----:B------:R1:W-:Y:S04]  /*2b360*/  STL [R1+0xa68], R137 ;  /* 0x000a688901007387 */ /* 0x0003e80000100800 */
[----:B0-----:R-:W3:Y:S04]  /*2b370*/  LDL.LU R150, [R1+0xa78] ;  /* 0x000a780001967983 */ /* 0x001ee80000300800 */
[----:B------:R0:W-:Y:S04]  /*2b380*/  STL [R1+0xa6c], R136 ;  /* 0x000a6c8801007387 */ /* 0x0001e80000100800 */
[----:B------:R-:W4:Y:S04]  /*2b390*/  LDL.LU R149, [R1+0xa7c] ;  /* 0x000a7c0001957983 */ /* 0x000f280000300800 */
[----:B------:R0:W-:Y:S04]  /*2b3a0*/  STL [R1+0xa70], R0 ;  /* 0x000a700001007387 */ /* 0x0001e80000100800 */
        /* <DEDUP_REMOVED lines=12> */
[----:B0-----:R-:W4:Y:S04]  /*2b470*/  LDL.LU R136, [R1+0xab0] ;  /* 0x000ab00001887983 */ /* 0x001f280000300800 */
[----:B------:R-:W4:Y:S01]  /*2b480*/  LDL.LU R0, [R1+0xab4] ;  /* 0x000ab40001007983 */ /* 0x000f220000300800 */
[----:B--2---:R-:W-:-:S01]  /*2b490*/  FADD R151, R33, R151 ;  /* 0x0000009721977221 */ /* 0x004fc20000000000 */
        /* <DEDUP_REMOVED lines=29> */
[----:B0-----:R-:W4:Y:S01]  /*2b670*/  LDL.LU R151, [R1+0xab8] ;  /* 0x000ab80001977983 */ /* 0x001f220000300800 */
[----:B------:R-:W-:-:S03]  /*2b680*/  FADD R0, R49, R0 ;  /* 0x0000000031007221 */ /* 0x000fc60000000000 */
[----:B------:R0:W-:Y:S04]  /*2b690*/  STL [R1+0xaac], R137 ;  /* 0x000aac8901007387 */ /* 0x0001e80000100800 */
[----:B-1----:R-:W4:Y:S04]  /*2b6a0*/  LDL.LU R150, [R1+0xabc] ;  /* 0x000abc0001967983 */ /* 0x002f280000300800 */
[----:B------:R1:W-:Y:S04]  /*2b6b0*/  STL [R1+0xab0], R136 ;  /* 0x000ab08801007387 */ /* 0x0003e80000100800 */
[----:B--2---:R-:W2:Y:S04]  /*2b6c0*/  LDL.LU R149, [R1+0xac0] ;  /* 0x000ac00001957983 */ /* 0x004ea80000300800 */
[----:B------:R1:W-:Y:S04]  /*2b6d0*/  STL [R1+0xab4], R0 ;  /* 0x000ab40001007387 */ /* 0x0003e80000100800 */
[----:B---3--:R-:W3:Y:S04]  /*2b6e0*/  LDL.LU R148, [R1+0xac4] ;  /* 0x000ac40001947983 */ /* 0x008ee80000300800 */
[----:B----4-:R-:W4:Y:S04]  /*2b6f0*/  LDL.LU R147, [R1+0xac8] ;  /* 0x000ac80001937983 */ /* 0x010f280000300800 */
        /* <DEDUP_REMOVED lines=10> */
[----:B-1----:R-:W4:Y:S04]  /*2b7a0*/  LDL.LU R136, [R1+0xaf4] ;  /* 0x000af40001887983 */ /* 0x002f280000300800 */
[----:B------:R-:W4:Y:S01]  /*2b7b0*/  LDL.LU R0, [R1+0xaf8] ;  /* 0x000af80001007983 */ /* 0x000f220000300800 */
[----:B------:R-:W-:-:S01]  /*2b7c0*/  FADD R151, R50, R151 ;  /* 0x0000009732977221 */ /* 0x000fc20000000000 */
[----:B------:R-:W-:-:S04]  /*2b7d0*/  FADD R150, R51, R150 ;  /* 0x0000009633967221 */ /* 0x000fc80000000000 */
[----:B------:R0:W-:Y:S01]  /*2b7e0*/  STL [R1+0xab8], R151 ;  /* 0x000ab89701007387 */ /* 0x0001e20000100800 */
[----:B--2---:R-:W-:-:S03]  /*2b7f0*/  FADD R149, R52, R149 ;  /* 0x0000009534957221 */ /* 0x004fc60000000000 */
        /* <DEDUP_REMOVED lines=202> */
[----:B------:R-:W-:Y:S01]  /*2c4a0*/  STL [R1+0xbc8], R151 ;  /* 0x000bc89701007387 */ /* 0x000fe20000100800 */
[----:B--2---:R-:W-:-:S03]  /*2c4b0*/  FADD R149, R120, R149 ;  /* 0x0000009578957221 */ /* 0x004fc60000000000 */
        /* <DEDUP_REMOVED lines=23> */
[----:B------:R-:W-:-:S01]  /*2c630*/  FADD R137, R132, R137 ;  /* 0x0000008984897221 */ /* 0x000fc20000000000 */
[----:B------:R-:W-:Y:S02]  /*2c640*/  FADD R136, R133, R136 ;  /* 0x0000008885887221 */ /* 0x000fe40000000000 */
[----:B------:R-:W-:Y:S04]  /*2c650*/  STL [R1+0xbfc], R138 ;  /* 0x000bfc8a01007387 */ /* 0x000fe80000100800 */
[----:B------:R0:W-:Y:S04]  /*2c660*/  STL [R1+0xc04], R136 ;  /* 0x000c048801007387 */ /* 0x0001e80000100800 */
[----:B------:R1:W-:Y:S04]  /*2c670*/  STL [R1+0xc00], R137 ;  /* 0x000c008901007387 */ /* 0x0003e80000100800 */
[----:B0-----:R-:W2:Y:S01]  /*2c680*/  LDL.LU R136, [R1+0xc0c] ;  /* 0x000c0c0001887983 */ /* 0x001ea20000300800 */
[----:B------:R-:W-:-:S03]  /*2c690*/  FADD R0, R134, R0 ;  /* 0x0000000086007221 */ /* 0x000fc60000000000 */
[----:B-1----:R-:W3:Y:S04]  /*2c6a0*/  LDL.LU R137, [R1+0xc10] ;  /* 0x000c100001897983 */ /* 0x002ee80000300800 */
        /* <DEDUP_REMOVED lines=16> */
[----:B--2---:R-:W-:-:S05]  /*2c7b0*/  FADD R136, R135, R136 ;  /* 0x0000008887887221 */ /* 0x004fca0000000000 */
[----:B------:R0:W-:Y:S04]  /*2c7c0*/  STL [R1+0xc0c], R136 ;  /* 0x000c0c8801007387 */ /* 0x0001e80000100800 */
[----:B0-----:R-:W3:Y:S02]  /*2c7d0*/  LDL.LU R136, [R1+0xcac] ;  /* 0x000cac0001887983 */ /* 0x001ee40000300800 */
[----:B---3--:R-:W-:-:S05]  /*2c7e0*/  FADD R137, R136, R137 ;  /* 0x0000008988897221 */ /* 0x008fca0000000000 */
[----:B------:R0:W-:Y:S04]  /*2c7f0*/  STL [R1+0xc10], R137 ;  /* 0x000c108901007387 */ /* 0x0001e80000100800 */
[----:B0-----:R-:W4:Y:S02]  /*2c800*/  LDL.LU R137, [R1+0xca8] ;  /* 0x000ca80001897983 */ /* 0x001f240000300800 */
[----:B----4-:R-:W-:-:S05]  /*2c810*/  FADD R138, R137, R138 ;  /* 0x0000008a898a7221 */ /* 0x010fca0000000000 */
[----:B------:R0:W-:Y:S04]  /*2c820*/  STL [R1+0xc14], R138 ;  /* 0x000c148a01007387 */ /* 0x0001e80000100800 */
[----:B0-----:R-:W2:Y:S02]  /*2c830*/  LDL.LU R138, [R1+0xca4] ;  /* 0x000ca400018a7983 */ /* 0x001ea40000300800 */
[----:B--2---:R-:W-:-:S05]  /*2c840*/  FADD R139, R138, R139 ;  /* 0x0000008b8a8b7221 */ /* 0x004fca0000000000 */
        /* <DEDUP_REMOVED lines=37> */
[----:B0-----:R-:W2:Y:S01]  /*2caa0*/  LDL.LU R151, [R1+0xc70] ;  /* 0x000c700001977983 */ /* 0x001ea20000300800 */
[----:B------:R-:W-:Y:S01]  /*2cab0*/  UMOV UR6, URZ ;  /* 0x0000003f00067c82 */ /* 0x000fe20008000000 */
[----:B--2---:R-:W-:-:S05]  /*2cac0*/  FADD R0, R0, R151 ;  /* 0x0000009700007221 */ /* 0x004fca0000000000 */
[----:B------:R0:W-:Y:S02]  /*2cad0*/  STL [R1+0xc4c], R0 ;  /* 0x000c4c0001007387 */ /* 0x0001e40000100800 */
.L_x_28:
[----:B------:R-:W-:Y:S05]  /*2cae0*/  @!P1 BRA `(.L_x_29) ;  /* 0x0000000000049947 */ /* 0x000fea0003800000 */
[----:B------:R-:W-:Y:S01]  /*2caf0*/  BPT.TRAP 0x1 ;  /* 0x000000040000795c */ /* 0x000fe20000300000 */
.L_x_29:
[----:B0-----:R-:W2:Y:S04]  /*2cb00*/  LDL R0, [R1+0xc50] ;  /* 0x000c500001007983 */ /* 0x001ea80000100800 */
[----:B-----5:R0:W-:Y:S04]  /*2cb10*/  STL [R1+0xc70], R2 ;  /* 0x000c700201007387 */ /* 0x0201e80000100800 */
[----:B0-----:R-:W3:Y:S01]  /*2cb20*/  LDL R2, [R1+0xc54] ;  /* 0x000c540001027983 */ /* 0x001ee20000100800 */
[----:B--2---:R-:W-:Y:S01]  /*2cb30*/  ISETP.NE.AND P0, PT, R0, RZ, PT ;  /* 0x000000ff0000720c */ /* 0x004fe20003f05270 */
[----:B------:R-:W-:-:S12]  /*2cb40*/  IMAD.U32 R0, RZ, RZ, UR9 ;  /* 0x00000009ff007e24 */ /* 0x000fd8000f8e00ff */
[----:B------:R-:W-:-:S05]  /*2cb50*/  @P0 LEA R0, R0, UR12, 0x3 ;  /* 0x0000000c00000c11 */ /* 0x000fca000f8e18ff */
[----:B------:R-:W-:-:S05]  /*2cb60*/  @P0 VIADD R0, R0, 0x10 ;  /* 0x0000001000000836 */ /* 0x000fca0000000000 */
[----:B---3--:R-:W-:Y:S02]  /*2cb70*/  @P0 PRMT R0, R2, 0x654, R0 ;  /* 0x0000065402000816 */ /* 0x008fe40000000000 */
[----:B------:R0:W5:Y:S01]  /*2cb80*/  LDL.LU R2, [R1+0xc70] ;  /* 0x000c700001027983 */ /* 0x0001620000300800 */
[----:B------:R-:W-:Y:S01]  /*2cb90*/  UISETP.GT.U32.AND UP0, UPT, UR7, 0x1, UPT ;  /* 0x000000010700788c */ /* 0x000fe2000bf04070 */
[----:B------:R0:W-:Y:S05]  /*2cba0*/  @P0 SYNCS.ARRIVE.TRANS64.RED.A1T0 RZ, [R0+URZ], RZ ;  /* 0x000000ff00ff09a7 */ /* 0x0001ea000810043f */
[----:B------:R-:W-:-:S13]  /*2cbb0*/  PLOP3.LUT P0, PT, PT, PT, UP0, 0x80, 0x0 ;  /* 0x000000000000781c */ /* 0x000fda0003f0f008 */
[----:B0-----:R-:W-:Y:S05]  /*2cbc0*/  @P0 BRA `(.L_x_30) ;  /* 0x0000000000040947 */ /* 0x001fea0003800000 */
[----:B------:R-:W-:Y:S01]  /*2cbd0*/  BPT.TRAP 0x1 ;  /* 0x000000040000795c */ /* 0x000fe20000300000 */
.L_x_30:
[----:B------:R-:W-:Y:S02]  /*2cbe0*/  UISETP.GT.AND UP2, UPT, UR15, 0x1, UPT ;  /* 0x000000010f00788c */ /* 0x000fe4000bf44270 */
[----:B------:R-:W-:Y:S02]  /*2cbf0*/  UIADD3 UR11, UR11, 0x1, URZ ;  /* 0x000000010b0b7890 */ /* 0x000fe4000fffe03f */
[----:B------:R-:W-:Y:S02]  /*2cc00*/  UIADD3 UR9, UR9, 0x1, URZ ;  /* 0x0000000109097890 */ /* 0x000fe4000fffe03f */
[----:B------:R-:W-:Y:S01]  /*2cc10*/  PLOP3.LUT P0, PT, PT, PT, UP2, 0x80, 0x0 ;  /* 0x000000000000781c */ /* 0x000fe20003f0f028 */
[----:B------:R-:W-:Y:S02]  /*2cc20*/  UISETP.NE.AND UP0, UPT, UR11, 0x2, UPT ;  /* 0x000000020b00788c */ /* 0x000fe4000bf05270 */
[----:B------:R-:W-:Y:S02]  /*2cc30*/  UIADD3 UR18, UR15, -0x1, URZ ;  /* 0xffffffff0f127890 */ /* 0x000fe4000fffe03f */
[----:B------:R-:W-:-:S02]  /*2cc40*/  USEL UR15, URZ, 0x1, UP0 ;  /* 0x000000013f0f7887 */ /* 0x000fc40008000000 */
[----:B------:R-:W-:Y:S02]  /*2cc50*/  UISETP.NE.AND UP1, UPT, UR9, 0x2, UPT ;  /* 0x000000020900788c */ /* 0x000fe4000bf25270 */
[----:B------:R-:W-:Y:S02]  /*2cc60*/  ULOP3.LUT UR14, UR14, UR15, URZ, 0x3c, !UPT ;  /* 0x0000000f0e0e7292 */ /* 0x000fe4000f8e3c3f */
[----:B------:R-:W-:Y:S02]  /*2cc70*/  USEL UR11, UR11, URZ, UP0 ;  /* 0x0000003f0b0b7287 */ /* 0x000fe40008000000 */
[----:B------:R-:W-:Y:S01]  /*2cc80*/  USEL UR9, UR9, URZ, UP1 ;  /* 0x0000003f09097287 */ /* 0x000fe20008800000 */
[----:B------:R-:W-:Y:S01]  /*2cc90*/  UMOV UR17, 0x1 ;  /* 0x0000000100117882 */ /* 0x000fe20000000000 */
[----:B------:R-:W-:Y:S01]  /*2cca0*/  UMOV UR15, UR18 ;  /* 0x00000012000f7c82 */ /* 0x000fe20008000000 */
[----:B------:R-:W-:Y:S09]  /*2ccb0*/  @P0 BRA `(.L_x_31) ;  /* 0xfffffe9800540947 */ /* 0x000ff2000383ffff */
.L_x_23:
[----:B------:R-:W-:-:S04]  /*2ccc0*/  UISETP.NE.AND UP0, UPT, UR6, URZ, UPT ;  /* 0x0000003f0600728c */ /* 0x000fc8000bf05270 */
[----:B------:R-:W-:-:S06]  /*2ccd0*/  USEL UR6, URZ, 0x1, !UP0 ;  /* 0x000000013f067887 */ /* 0x000fcc000c000000 */
[----:B------:R-:W-:-:S13]  /*2cce0*/  ISETP.NE.AND P0, PT, RZ, UR6, PT ;  /* 0x00000006ff007c0c */ /* 0x000fda000bf05270 */
[----:B------:R-:W-:Y:S05]  /*2ccf0*/  @!P0 BRA `(.L_x_32) ;  /* 0x0000007800988947 */ /* 0x000fea0003800000 */
[----:B------:R0:W-:Y:S04]  /*2cd00*/  STL [R1+0xe68], R25 ;  /* 0x000e681901007387 */ /* 0x0001e80000100800 */
[----:B0-----:R-:W2:Y:S04]  /*2cd10*/  LDL.LU R25, [R1+0x400] ;  /* 0x0004000001197983 */ /* 0x001ea80000300800 */
[----:B------:R0:W-:Y:S04]  /*2cd20*/  STL [R1+0xe64], R26 ;  /* 0x000e641a01007387 */ /* 0x0001e80000100800 */
[----:B0-----:R-:W3:Y:S04]  /*2cd30*/  LDL.LU R26, [R1+0x404] ;  /* 0x00040400011a7983 */ /* 0x001ee80000300800 */
        /* <DEDUP_REMOVED lines=128> */
[----:B------:R-:W4:Y:S04]  /*2d540*/  LDL.LU R0, [R1+0x624] ;  /* 0x0006240001007983 */ /* 0x000f280000300800 */
        /* <DEDUP_REMOVED lines=34> */
[----:B-----5:R0:W-:Y:S04]  /*2d770*/  STL [R1+0xd1c], R108 ;  /* 0x000d1c6c01007387 */ /* 0x0201e80000100800 */
        /* <DEDUP_REMOVED lines=86> */
[----:B0-----:R-:W4:Y:S01]  /*2dce0*/  LDL.LU R151, [R1+0x508] ;  /* 0x0005080001977983 */ /* 0x001f220000300800 */
[----:B--2---:R-:W-:Y:S01]  /*2dcf0*/  FADD R2, R25, R2 ;  /* 0x0000000219027221 */ /* 0x004fe20000000000 */
[----:B---3--:R-:W-:Y:S01]  /*2dd00*/  FADD R3, R26, R3 ;  /* 0x000000031a037221 */ /* 0x008fe20000000000 */
[----:B----4-:R-:W-:Y:S01]  /*2dd10*/  FADD R4, R27, R4 ;  /* 0x000000041b047221 */ /* 0x010fe20000000000 */
[----:B------:R-:W2:Y:S01]  /*2dd20*/  LDL.LU R25, [R1+0xe68] ;  /* 0x000e680001197983 */ /* 0x000ea20000300800 */
[----:B------:R-:W-:Y:S01]  /*2dd30*/  FADD R5, R28, R5 ;  /* 0x000000051c057221 */ /* 0x000fe20000000000 */
[----:B------:R-:W-:-:S02]  /*2dd40*/  FADD R6, R29, R6 ;  /* 0x000000061d067221 */ /* 0x000fc40000000000 */
[----:B------:R-:W3:Y:S01]  /*2dd50*/  LDL.LU R26, [R1+0xe64] ;  /* 0x000e6400011a7983 */ /* 0x000ee20000300800 */
        /* <DEDUP_REMOVED lines=114> */
[----:B------:R-:W-:Y:S01]  /*2e480*/  FADD R192, R87, R192 ;  /* 0x000000c057c07221 */ /* 0x000fe20000000000 */
[----:B------:R-:W-:Y:S02]  /*2e490*/  FADD R108, R109, R108 ;  /* 0x0000006c6d6c7221 */ /* 0x000fe40000000000 */
[----:B------:R-:W4:Y:S01]  /*2e4a0*/  LDL.LU R84, [R1+0xd7c] ;  /* 0x000d7c0001547983 */ /* 0x000f220000300800 */
[----:B------:R-:W-:Y:S01]  /*2e4b0*/  FADD R193, R88, R193 ;  /* 0x000000c158c17221 */ /* 0x000fe20000000000 */
[----:B------:R-:W-:Y:S02]  /*2e4c0*/  FADD R106, R107, R106 ;  /* 0x0000006a6b6a7221 */ /* 0x000fe40000000000 */
[----:B------:R-:W4:Y:S01]  /*2e4d0*/  LDL.LU R85, [R1+0xd78] ;  /* 0x000d780001557983 */ /* 0x000f220000300800 */
[----:B------:R-:W-:Y:S01]  /*2e4e0*/  FADD R194, R89, R194 ;  /* 0x000000c259c27221 */ /* 0x000fe20000000000 */
[----:B------:R-:W-:-:S02]  /*2e4f0*/  FADD R104, R105, R104 ;  /* 0x0000006869687221 */ /* 0x000fc40000000000 */
[----:B------:R-:W4:Y:S01]  /*2e500*/  LDL.LU R86, [R1+0xd74] ;  /* 0x000d740001567983 */ /* 0x000f220000300800 */
[----:B------:R-:W-:Y:S01]  /*2e510*/  FADD R195, R90, R195 ;  /* 0x000000c35ac37221 */ /* 0x000fe20000000000 */
        /* <DEDUP_REMOVED lines=9> */
[----:B------:R-:W-:Y:S01]  /*2e5b0*/  FADD R92, R93, R92 ;  /* 0x0000005c5d5c7221 */ /* 0x000fe20000000000 */
[----:B------:R-:W-:Y:S01]  /*2e5c0*/  FADD R0, R91, R0 ;  /* 0x000000005b007221 */ /* 0x000fe20000000000 */
[----:B------:R0:W-:Y:S01]  /*2e5d0*/  STL [R1+0x600], R108 ;  /* 0x0006006c01007387 */ /* 0x0001e20000100800 */
        /* <DEDUP_REMOVED lines=95> */
[----:B------:R-:W4:Y:S04]  /*2ebd0*/  LDL.LU R107, [R1+0x230] ;  /* 0x00023000016b7983 */ /* 0x000f280000300800 */
[----:B-1----:R-:W4:Y:S04]  /*2ebe0*/  LDL.LU R106, [R1+0x680] ;  /* 0x00068000016a7983 */ /* 0x002f280000300800 */
[----:B------:R-:W4:Y:S04]  /*2ebf0*/  LDL.LU R105, [R1+0x234] ;  /* 0x0002340001697983 */ /* 0x000f280000300800 */
[----:B------:R-:W4:Y:S04]  /*2ec00*/  LDL.LU R104, [R1+0x684] ;  /* 0x0006840001687983 */ /* 0x000f280000300800 */
[----:B------:R-:W4:Y:S04]  /*2ec10*/  LDL.LU R103, [R1+0x238] ;  /* 0x0002380001677983 */ /* 0x000f280000300800 */
[----:B--2---:R-:W2:Y:S04]  /*2ec20*/  LDL.LU R102, [R1+0x688] ;  /* 0x0006880001667983 */ /* 0x004ea80000300800 */
[----:B------:R-:W2:Y:S04]  /*2ec30*/  LDL.LU R101, [R1+0x23c] ;  /* 0x00023c0001657983 */ /* 0x000ea80000300800 */
[----:B------:R-:W2:Y:S04]  /*2ec40*/  LDL.LU R100, [R1+0x68c] ;  /* 0x00068c0001647983 */ /* 0x000ea80000300800 */
[----:B------:R-:W2:Y:S04]  /*2ec50*/  LDL.LU R99, [R1+0x240] ;  /* 0x0002400001637983 */ /* 0x000ea80000300800 */
[----:B---3--:R-:W3:Y:S04]  /*2ec60*/  LDL.LU R98, [R1+0x690] ;  /* 0x0006900001627983 */ /* 0x008ee80000300800 */
        /* <DEDUP_REMOVED lines=8> */
[----:B----4-:R-:W-:-:S05]  /*2ecf0*/  FADD R150, R151, R150 ;  /* 0x0000009697967221 */ /* 0x010fca0000000000 */
[----:B------:R0:W-:Y:S01]  /*2ed00*/  STL [R1+0x628], R150 ;  /* 0x0006289601007387 */ /* 0x0001e20000100800 */
[----:B------:R-:W-:Y:S01]  /*2ed10*/  FADD R148, R149, R148 ;  /* 0x0000009495947221 */ /* 0x000fe20000000000 */
        /* <DEDUP_REMOVED lines=44> */
[----:B--2---:R-:W-:-:S03]  /*2efe0*/  FADD R102, R103, R102 ;  /* 0x0000006667667221 */ /* 0x004fc60000000000 */
[----:B------:R2:W-:Y:S01]  /*2eff0*/  STL [R1+0x684], R104 ;  /* 0x0006846801007387 */ /* 0x0005e20000100800 */
[----:B------:R-:W-:-:S03]  /*2f000*/  FADD R100, R101, R100 ;  /* 0x0000006465647221 */ /* 0x000fc60000000000 */
[----:B------:R2:W-:Y:S01]  /*2f010*/  STL [R1+0x688], R102 ;  /* 0x0006886601007387 */ /* 0x0005e20000100800 */
[----:B---3--:R-:W-:-:S03]  /*2f020*/  FADD R98, R99, R98 ;  /* 0x0000006263627221 */ /* 0x008fc60000000000 */
[----:B------:R3:W-:Y:S01]  /*2f030*/  STL [R1+0x68c], R100 ;  /* 0x00068c6401007387 */ /* 0x0007e20000100800 */
[----:B------:R-:W-:-:S03]  /*2f040*/  FADD R96, R97, R96 ;  /* 0x0000006061607221 */ /* 0x000fc60000000000 */
[----:B------:R3:W-:Y:S04]  /*2f050*/  STL [R1+0x690], R98 ;  /* 0x0006906201007387 */ /* 0x0007e80000100800 */
[----:B------:R3:W-:Y:S01]  /*2f060*/  STL [R1+0x694], R96 ;  /* 0x0006946001007387 */ /* 0x0007e20000100800 */
[----:B------:R-:W-:-:S03]  /*2f070*/  FADD R94, R95, R94 ;  /* 0x0000005e5f5e7221 */ /* 0x000fc60000000000 */
[----:B------:R-:W3:Y:S04]  /*2f080*/  LDL.LU R151, [R1+0x254] ;  /* 0x0002540001977983 */ /* 0x000ee80000300800 */
[----:B------:R3:W-:Y:S01]  /*2f090*/  STL [R1+0x698], R94 ;  /* 0x0006985e01007387 */ /* 0x0007e20000100800 */
[----:B------:R-:W-:-:S03]  /*2f0a0*/  FADD R92, R93, R92 ;  /* 0x0000005c5d5c7221 */ /* 0x000fc60000000000 */
[----:B0-----:R-:W3:Y:S04]  /*2f0b0*/  LDL.LU R150, [R1+0x6a4] ;  /* 0x0006a40001967983 */ /* 0x001ee80000300800 */
[----:B------:R0:W-:Y:S01]  /*2f0c0*/  STL [R1+0x69c], R92 ;  /* 0x00069c5c01007387 */ /* 0x0001e20000100800 */
[----:B------:R-:W-:-:S03]  /*2f0d0*/  FADD R0, R91, R0 ;  /* 0x000000005b007221 */ /* 0x000fc60000000000 */
[----:B------:R-:W3:Y:S04]  /*2f0e0*/  LDL.LU R149, [R1+0x258] ;  /* 0x0002580001957983 */ /* 0x000ee80000300800 */
[----:B------:R0:W-:Y:S04]  /*2f0f0*/  STL [R1+0x6a0], R0 ;  /* 0x0006a00001007387 */ /* 0x0001e80000100800 */
[----:B-1----:R-:W3:Y:S04]  /*2f100*/  LDL.LU R148, [R1+0x6a8] ;  /* 0x0006a80001947983 */ /* 0x002ee80000300800 */
[----:B------:R-:W3:Y:S04]  /*2f110*/  LDL.LU R147, [R1+0x25c] ;  /* 0x00025c0001937983 */ /* 0x000ee80000300800 */
        /* <DEDUP_REMOVED lines=54> */
[----:B0-----:R-:W3:Y:S04]  /*2f480*/  LDL.LU R92, [R1+0x718] ;  /* 0x00071800015c7983 */ /* 0x001ee80000300800 */
[----:B------:R-:W3:Y:S04]  /*2f490*/  LDL.LU R91, [R1+0x2cc] ;  /* 0x0002cc00015b7983 */ /* 0x000ee80000300800 */
[----:B------:R-:W3:Y:S01]  /*2f4a0*/  LDL.LU R0, [R1+0x71c] ;  /* 0x00071c0001007983 */ /* 0x000ee20000300800 */
[----:B------:R-:W-:-:S05]  /*2f4b0*/  FADD R150, R151, R150 ;  /* 0x0000009697967221 */ /* 0x000fca0000000000 */
[----:B------:R0:W-:Y:S01]  /*2f4c0*/  STL [R1+0x6a4], R150 ;  /* 0x0006a49601007387 */ /* 0x0001e20000100800 */
[----:B------:R-:W-:Y:S01]  /*2f4d0*/  FADD R148, R149, R148 ;  /* 0x0000009495947221 */ /* 0x000fe20000000000 */
[----:B----4-:R-:W-:-:S04]  /*2f4e0*/  FADD R146, R147, R146 ;  /* 0x0000009293927221 */ /* 0x010fc80000000000 */
        /* <DEDUP_REMOVED lines=334> */
[----:B------:R-:W4:Y:S04]  /*309d0*/  LDL.LU R123, [R1] ;  /* 0x00000000017b7983 */ /* 0x000f280000300800 */
        /* <DEDUP_REMOVED lines=282> */
[----:B------:R-:W-:Y:S01]  /*31b80*/  STL [R1+0x910], R150 ;  /* 0x0009109601007387 */ /* 0x000fe20000100800 */
[----:B------:R-:W-:Y:S01]  /*31b90*/  FADD R148, R149, R148 ;  /* 0x0000009495947221 */ /* 0x000fe20000000000 */
[----:B----4-:R-:W-:-:S04]  /*31ba0*/  FADD R146, R147, R146 ;  /* 0x0000009293927221 */ /* 0x010fc80000000000 */
        /* <DEDUP_REMOVED lines=31> */
[----:B--2---:R-:W-:-:S03]  /*31da0*/  FADD R114, R115, R114 ;  /* 0x0000007273727221 */ /* 0x004fc60000000000 */
[----:B------:R-:W-:Y:S01]  /*31db0*/  STL [R1+0x954], R116 ;  /* 0x0009547401007387 */ /* 0x000fe20000100800 */
[----:B------:R-:W-:-:S03]  /*31dc0*/  FADD R112, R113, R112 ;  /* 0x0000007071707221 */ /* 0x000fc60000000000 */
[----:B------:R-:W-:Y:S01]  /*31dd0*/  STL [R1+0x958], R114 ;  /* 0x0009587201007387 */ /* 0x000fe20000100800 */
[----:B---3--:R-:W-:-:S03]  /*31de0*/  FADD R110, R111, R110 ;  /* 0x0000006e6f6e7221 */ /* 0x008fc60000000000 */
        /* <DEDUP_REMOVED lines=16> */
[----:B------:R-:W-:Y:S01]  /*31ef0*/  FADD R94, R95, R94 ;  /* 0x0000005e5f5e7221 */ /* 0x000fe20000000000 */
[----:B------:R-:W-:Y:S01]  /*31f00*/  FADD R92, R93, R92 ;  /* 0x0000005c5d5c7221 */ /* 0x000fe20000000000 */
[----:B------:R-:W-:Y:S02]  /*31f10*/  FADD R0, R91, R0 ;  /* 0x000000005b007221 */ /* 0x000fe40000000000 */
[----:B------:R-:W2:Y:S04]  /*31f20*/  LDL.LU R91, [R1+0x13c] ;  /* 0x00013c00015b7983 */ /* 0x000ea80000300800 */
[----:B------:R-:W-:Y:S04]  /*31f30*/  STL [R1+0x980], R94 ;  /* 0x0009805e01007387 */ /* 0x000fe80000100800 */
[----:B------:R0:W-:Y:S04]  /*31f40*/  STL [R1+0x984], R92 ;  /* 0x0009845c01007387 */ /* 0x0001e80000100800 */
[----:B0-----:R-:W2:Y:S04]  /*31f50*/  LDL.LU R92, [R1+0x98c] ;  /* 0x00098c00015c7983 */ /* 0x001ea80000300800 */
[----:B------:R-:W3:Y:S04]  /*31f60*/  LDL.LU R93, [R1+0x140] ;  /* 0x00014000015d7983 */ /* 0x000ee80000300800 */
[----:B------:R0:W-:Y:S04]  /*31f70*/  STL [R1+0x988], R0 ;  /* 0x0009880001007387 */ /* 0x0001e80000100800 */
[----:B------:R-:W3:Y:S04]  /*31f80*/  LDL.LU R94, [R1+0x990] ;  /* 0x00099000015e7983 */ /* 0x000ee80000300800 */
        /* <DEDUP_REMOVED lines=75> */
[----:B------:R-:W-:Y:S01]  /*32440*/  FADD R104, R103, R104 ;  /* 0x0000006867687221 */ /* 0x000fe20000000000 */
[----:B------:R-:W-:-:S02]  /*32450*/  FADD R106, R105, R106 ;  /* 0x0000006a696a7221 */ /* 0x000fc40000000000 */
[----:B0-----:R-:W4:Y:S04]  /*32460*/  LDL.LU R98, [R1+0xd44] ;  /* 0x000d440001627983 */ /* 0x001f280000300800 */
[----:B------:R-:W4:Y:S04]  /*32470*/  LDL.LU R99, [R1+0xd40] ;  /* 0x000d400001637983 */ /* 0x000f280000300800 */
[----:B------:R0:W-:Y:S01]  /*32480*/  STL [R1+0x99c], R100 ;  /* 0x00099c6401007387 */ /* 0x0001e20000100800 */
[----:B------:R-:W-:-:S03]  /*32490*/  FADD R108, R107, R108 ;  /* 0x0000006c6b6c7221 */ /* 0x000fc60000000000 */
        /* <DEDUP_REMOVED lines=26> */
[----:B------:R-:W-:Y:S01]  /*32640*/  FADD R142, R143, R142 ;  /* 0x0000008e8f8e7221 */ /* 0x000fe20000000000 */
[----:B------:R-:W-:Y:S01]  /*32650*/  FADD R140, R141, R140 ;  /* 0x0000008c8d8c7221 */ /* 0x000fe20000000000 */
        /* <DEDUP_REMOVED lines=13> */
[----:B------:R-:W-:Y:S04]  /*32730*/  STL [R1+0x9c0], R150 ;  /* 0x0009c09601007387 */ /* 0x000fe80000100800 */
[----:B------:R-:W-:Y:S04]  /*32740*/  STL [R1+0x9c4], R148 ;  /* 0x0009c49401007387 */ /* 0x000fe80000100800 */
[----:B------:R-:W-:Y:S04]  /*32750*/  STL [R1+0x9c8], R146 ;  /* 0x0009c89201007387 */ /* 0x000fe80000100800 */
        /* <DEDUP_REMOVED lines=15> */
[----:B------:R-:W-:Y:S04]  /*32850*/  STL [R1+0x9f0], R126 ;  /* 0x0009f07e01007387 */ /* 0x000fe80000100800 */
[----:B------:R-:W-:Y:S04]  /*32860*/  STL [R1+0x9f4], R124 ;  /* 0x0009f47c01007387 */ /* 0x000fe80000100800 */
[----:B------:R-:W-:Y:S04]  /*32870*/  STL [R1+0x9f8], R122 ;  /* 0x0009f87a01007387 */ /* 0x000fe80000100800 */
[----:B------:R-:W2:Y:S04]  /*32880*/  LDL.LU R117, [R1+0x1b8] ;  /* 0x0001b80001757983 */ /* 0x000ea80000300800 */
[----:B------:R-:W-:Y:S04]  /*32890*/  STL [R1+0x9fc], R120 ;  /* 0x0009fc7801007387 */ /* 0x000fe80000100800 */
[----:B------:R-:W2:Y:S04]  /*328a0*/  LDL.LU R149, [R1+0xa08] ;  /* 0x000a080001957983 */ /* 0x000ea80000300800 */
[----:B------:R0:W-:Y:S04]  /*328b0*/  STL [R1+0xa00], R118 ;  /* 0x000a007601007387 */ /* 0x0001e80000100800 */
[----:B0-----:R-:W3:Y:S04]  /*328c0*/  LDL.LU R118, [R1+0x1bc] ;  /* 0x0001bc0001767983 */ /* 0x001ee80000300800 */
[----:B------:R0:W-:Y:S04]  /*328d0*/  STL [R1+0xa04], R0 ;  /* 0x000a040001007387 */ /* 0x0001e80000100800 */
[----:B------:R-:W3:Y:S04]  /*328e0*/  LDL.LU R150, [R1+0xa0c] ;  /* 0x000a0c0001967983 */ /* 0x000ee80000300800 */
[----:B------:R-:W4:Y:S04]  /*328f0*/  LDL.LU R119, [R1+0x1c0] ;  /* 0x0001c00001777983 */ /* 0x000f280000300800 */
[----:B------:R-:W4:Y:S04]  /*32900*/  LDL.LU R151, [R1+0xa10] ;  /* 0x000a100001977983 */ /* 0x000f280000300800 */
[----:B------:R-:W4:Y:S04]  /*32910*/  LDL.LU R120, [R1+0x1c4] ;  /* 0x0001c40001787983 */ /* 0x000f280000300800 */
[----:B0-----:R-:W4:Y:S04]  /*32920*/  LDL.LU R0, [R1+0xa14] ;  /* 0x000a140001007983 */ /* 0x001f280000300800 */
        /* <DEDUP_REMOVED lines=36> */
[----:B0-----:R-:W4:Y:S04]  /*32b70*/  LDL.LU R150, [R1+0xa54] ;  /* 0x000a540001967983 */ /* 0x001f280000300800 */
[----:B------:R-:W3:Y:S04]  /*32b80*/  LDL.LU R119, [R1+0xcf0] ;  /* 0x000cf00001777983 */ /* 0x000ee80000300800 */
[----:B------:R0:W-:Y:S04]  /*32b90*/  STL [R1+0xa10], R151 ;  /* 0x000a109701007387 */ /* 0x0001e80000100800 */
[----:B0-----:R-:W3:Y:S01]  /*32ba0*/  LDL.LU R151, [R1+0xa58] ;  /* 0x000a580001977983 */ /* 0x001ee20000300800 */
[----:B------:R-:W-:Y:S01]  /*32bb0*/  FADD R0, R120, R0 ;  /* 0x0000000078007221 */ /* 0x000fe20000000000 */
[----:B------:R-:W-:-:S02]  /*32bc0*/  FADD R122, R121, R122 ;  /* 0x0000007a797a7221 */ /* 0x000fc40000000000 */
[----:B------:R-:W3:Y:S01]  /*32bd0*/  LDL.LU R120, [R1+0xcec] ;  /* 0x000cec0001787983 */ /* 0x000ee20000300800 */
[----:B------:R-:W-:-:S03]  /*32be0*/  FADD R124, R123, R124 ;  /* 0x0000007c7b7c7221 */ /* 0x000fc60000000000 */
[----:B------:R0:W-:Y:S01]  /*32bf0*/  STL [R1+0xa14], R0 ;  /* 0x000a140001007387 */ /* 0x0001e20000100800 */
[----:B------:R-:W-:-:S03]  /*32c00*/  FADD R126, R125, R126 ;  /* 0x0000007e7d7e7221 */ /* 0x000fc60000000000 */
[----:B0-----:R-:W3:Y:S04]  /*32c10*/  LDL.LU R0, [R1+0xa5c] ;  /* 0x000a5c0001007983 */ /* 0x001ee80000300800 */
[----:B------:R-:W3:Y:S04]  /*32c20*/  LDL.LU R121, [R1+0xce8] ;  /* 0x000ce80001797983 */ /* 0x000ee80000300800 */
[----:B------:R0:W-:Y:S01]  /*32c30*/  STL [R1+0xa18], R122 ;  /* 0x000a187a01007387 */ /* 0x0001e20000100800 */
[----:B------:R-:W-:Y:S01]  /*32c40*/  FADD R128, R127, R128 ;  /* 0x000000807f807221 */ /* 0x000fe20000000000 */
[----:B------:R-:W-:-:S02]  /*32c50*/  FADD R139, R129, R139 ;  /* 0x0000008b818b7221 */ /* 0x000fc40000000000 */
[----:B0-----:R-:W3:Y:S04]  /*32c60*/  LDL.LU R122, [R1+0xce4] ;  /* 0x000ce400017a7983 */ /* 0x001ee80000300800 */
[----:B------:R-:W3:Y:S04]  /*32c70*/  LDL.LU R123, [R1+0xce0] ;  /* 0x000ce000017b7983 */ /* 0x000ee80000300800 */
[----:B------:R0:W-:Y:S01]  /*32c80*/  STL [R1+0xa1c], R124 ;  /* 0x000a1c7c01007387 */ /* 0x0001e20000100800 */
[----:B------:R-:W-:-:S03]  /*32c90*/  FADD R140, R130, R140 ;  /* 0x0000008c828c7221 */ /* 0x000fc60000000000 */
        /* <DEDUP_REMOVED lines=34> */
[----:B------:R0:W-:Y:S04]  /*32ec0*/  STL [R1+0xa40], R145 ;  /* 0x000a409101007387 */ /* 0x0001e80000100800 */
[----:B0-----:R-:W3:Y:S04]  /*32ed0*/  LDL.LU R145, [R1+0xa78] ;  /* 0x000a780001917983 */ /* 0x001ee80000300800 */
[----:B------:R-:W3:Y:S04]  /*32ee0*/  LDL.LU R136, [R1+0xcac] ;  /* 0x000cac0001887983 */ /* 0x000ee80000300800 */
[----:B------:R0:W-:Y:S04]  /*32ef0*/  STL [R1+0xa44], R146 ;  /* 0x000a449201007387 */ /* 0x0001e80000100800 */
[----:B0-----:R-:W3:Y:S04]  /*32f00*/  LDL.LU R146, [R1+0xa7c] ;  /* 0x000a7c0001927983 */ /* 0x001ee80000300800 */
[----:B------:R-:W3:Y:S04]  /*32f10*/  LDL.LU R137, [R1+0xca8] ;  /* 0x000ca80001897983 */ /* 0x000ee80000300800 */
[----:B------:R0:W-:Y:S04]  /*32f20*/  STL [R1+0xa48], R147 ;  /* 0x000a489301007387 */ /* 0x0001e80000100800 */
[----:B0-----:R-:W3:Y:S04]  /*32f30*/  LDL.LU R147, [R1+0xa80] ;  /* 0x000a800001937983 */ /* 0x001ee80000300800 */
[----:B------:R-:W3:Y:S01]  /*32f40*/  LDL.LU R138, [R1+0xca4] ;  /* 0x000ca400018a7983 */ /* 0x000ee20000300800 */
[----:B--2---:R-:W-:-:S03]  /*32f50*/  FADD R149, R24, R149 ;  /* 0x0000009518957221 */ /* 0x004fc60000000000 */
[----:B------:R0:W-:Y:S04]  /*32f60*/  STL [R1+0xa4c], R148 ;  /* 0x000a4c9401007387 */ /* 0x0001e80000100800 */
[----:B0-----:R-:W2:Y:S04]  /*32f70*/  LDL.LU R148, [R1+0xa84] ;  /* 0x000a840001947983 */ /* 0x001ea80000300800 */
[----:B------:R0:W-:Y:S01]  /*32f80*/  STL [R1+0xa50], R149 ;  /* 0x000a509501007387 */ /* 0x0001e20000100800 */
[----:B----4-:R-:W-:-:S03]  /*32f90*/  FADD R150, R25, R150 ;  /* 0x0000009619967221 */ /* 0x010fc60000000000 */
[----:B0-----:R-:W4:Y:S04]  /*32fa0*/  LDL.LU R149, [R1+0xa88] ;  /* 0x000a880001957983 */ /* 0x001f280000300800 */
[----:B------:R0:W-:Y:S04]  /*32fb0*/  STL [R1+0xa54], R150 ;  /* 0x000a549601007387 */ /* 0x0001e80000100800 */
[----:B0-----:R-:W4:Y:S01]  /*32fc0*/  LDL.LU R150, [R1+0xa8c] ;  /* 0x000a8c0001967983 */ /* 0x001f220000300800 */
[----:B---3--:R-:W-:-:S05]  /*32fd0*/  FADD R151, R26, R151 ;  /* 0x000000971a977221 */ /* 0x008fca0000000000 */
[----:B------:R0:W-:Y:S04]  /*32fe0*/  STL [R1+0xa58], R151 ;  /* 0x000a589701007387 */ /* 0x0001e80000100800 */
[----:B0-----:R-:W3:Y:S01]  /*32ff0*/  LDL.LU R151, [R1+0xa90] ;  /* 0x000a900001977983 */ /* 0x001ee20000300800 */
[----:B------:R-:W-:-:S03]  /*33000*/  FADD R0, R27, R0 ;  /* 0x000000001b007221 */ /* 0x000fc60000000000 */
[----:B------:R-:W3:Y:S04]  /*33010*/  LDL.LU R27, [R1+0xac8] ;  /* 0x000ac800011b7983 */ /* 0x000ee80000300800 */
[----:B------:R-:W3:Y:S04]  /*33020*/  LDL.LU R26, [R1+0xacc] ;  /* 0x000acc00011a7983 */ /* 0x000ee80000300800 */
[----:B------:R-:W3:Y:S04]  /*33030*/  LDL.LU R25, [R1+0xad0] ;  /* 0x000ad00001197983 */ /* 0x000ee80000300800 */
[----:B------:R0:W-:Y:S04]  /*33040*/  STL [R1+0xa5c], R0 ;  /* 0x000a5c0001007387 */ /* 0x0001e80000100800 */
[----:B------:R-:W3:Y:S04]  /*33050*/  LDL.LU R24, [R1+0xad4] ;  /* 0x000ad40001187983 */ /* 0x000ee80000300800 */
[----:B0-----:R-:W3:Y:S01]  /*33060*/  LDL.LU R0, [R1+0xad8] ;  /* 0x000ad80001007983 */ /* 0x001ee20000300800 */
[----:B------:R-:W-:-:S05]  /*33070*/  FADD R139, R28, R139 ;  /* 0x0000008b1c8b7221 */ /* 0x000fca0000000000 */
[----:B------:R0:W-:Y:S04]  /*33080*/  STL [R1+0xa60], R139 ;  /* 0x000a608b01007387 */ /* 0x0001e80000100800 */
[----:B0-----:R-:W3:Y:S01]  /*33090*/  LDL.LU R139, [R1+0xca0] ;  /* 0x000ca000018b7983 */ /* 0x001ee20000300800 */
[----:B------:R-:W-:-:S03]  /*330a0*/  FADD R140, R29, R140 ;  /* 0x0000008c1d8c7221 */ /* 0x000fc60000000000 */
[----:B------:R-:W3:Y:S04]  /*330b0*/  LDL.LU R28, [R1+0xac4] ;  /* 0x000ac400011c7983 */ /* 0x000ee80000300800 */
        /* <DEDUP_REMOVED lines=30> */
[----:B--2---:R-:W-:-:S03]  /*332a0*/  FADD R148, R37, R148 ;  /* 0x0000009425947221 */ /* 0x004fc60000000000 */
[----:B------:R-:W2:Y:S04]  /*332b0*/  LDL.LU R36, [R1+0xaa4] ;  /* 0x000aa40001247983 */ /* 0x000ea80000300800 */
[----:B------:R0:W-:Y:S01]  /*332c0*/  STL [R1+0xa84], R148 ;  /* 0x000a849401007387 */ /* 0x0001e20000100800 */
[----:B----4-:R-:W-:-:S03]  /*332d0*/  FADD R149, R38, R149 ;  /* 0x0000009526957221 */ /* 0x010fc60000000000 */
[----:B0-----:R-:W4:Y:S04]  /*332e0*/  LDL.LU R148, [R1+0xc7c] ;  /* 0x000c7c0001947983 */ /* 0x001f280000300800 */
[----:B------:R-:W4:Y:S04]  /*332f0*/  LDL.LU R37, [R1+0xaa0] ;  /* 0x000aa00001257983 */ /* 0x000f280000300800 */
[----:B------:R0:W-:Y:S01]  /*33300*/  STL [R1+0xa88], R149 ;  /* 0x000a889501007387 */ /* 0x0001e20000100800 */
[----:B------:R-:W-:-:S03]  /*33310*/  FADD R150, R39, R150 ;  /* 0x0000009627967221 */ /* 0x000fc60000000000 */
[----:B0-----:R-:W4:Y:S04]  /*33320*/  LDL.LU R149, [R1+0xc78] ;  /* 0x000c780001957983 */ /* 0x001f280000300800 */
[----:B------:R-:W4:Y:S04]  /*33330*/  LDL.LU R38, [R1+0xa9c] ;  /* 0x000a9c0001267983 */ /* 0x000f280000300800 */
[----:B------:R0:W-:Y:S01]  /*33340*/  STL [R1+0xa8c], R150 ;  /* 0x000a8c9601007387 */ /* 0x0001e20000100800 */
[----:B---3--:R-:W-:-:S03]  /*33350*/  FADD R151, R40, R151 ;  /* 0x0000009728977221 */ /* 0x008fc60000000000 */
[----:B0-----:R-:W3:Y:S04]  /*33360*/  LDL.LU R150, [R1+0xc74] ;  /* 0x000c740001967983 */ /* 0x001ee80000300800 */
[----:B------:R-:W3:Y:S04]  /*33370*/  LDL.LU R39, [R1+0xa98] ;  /* 0x000a980001277983 */ /* 0x000ee80000300800 */
[----:B------:R0:W-:Y:S04]  /*33380*/  STL [R1+0xa90], R151 ;  /* 0x000a909701007387 */ /* 0x0001e80000100800 */
[----:B0-----:R-:W3:Y:S04]  /*33390*/  LDL.LU R151, [R1+0xc70] ;  /* 0x000c700001977983 */ /* 0x001ee80000300800 */
[----:B------:R-:W3:Y:S01]  /*333a0*/  LDL.LU R40, [R1+0xa94] ;  /* 0x000a940001287983 */ /* 0x000ee20000300800 */
        /* <DEDUP_REMOVED lines=13> */
[----:B--2---:R-:W-:Y:S01]  /*33480*/  FADD R36, R45, R36 ;  /* 0x000000242d247221 */ /* 0x004fe20000000000 */
[----:B----4-:R-:W-:Y:S01]  /*33490*/  FADD R37, R44, R37 ;  /* 0x000000252c257221 */ /* 0x010fe20000000000 */
[----:B------:R-:W-:Y:S01]  /*334a0*/  FADD R38, R43, R38 ;  /* 0x000000262b267221 */ /* 0x000fe20000000000 */
[----:B---3--:R-:W-:Y:S01]  /*334b0*/  FADD R39, R42, R39 ;  /* 0x000000272a277221 */ /* 0x008fe20000000000 */
[----:B------:R-:W-:-:S05]  /*334c0*/  FADD R40, R41, R40 ;  /* 0x0000002829287221 */ /* 0x000fca0000000000 */
        /* <DEDUP_REMOVED lines=15> */
[----:B------:R-:W4:Y:S04]  /*335c0*/  LDL.LU R53, [R1+0xadc] ;  /* 0x000adc0001357983 */ /* 0x000f280000300800 */
[----:B------:R4:W-:Y:S04]  /*335d0*/  STL [R1+0xad0], R25 ;  /* 0x000ad01901007387 */ /* 0x0009e80000100800 */
[----:B------:R-:W4:Y:S04]  /*335e0*/  LDL.LU R52, [R1+0xae0] ;  /* 0x000ae00001347983 */ /* 0x000f280000300800 */
[----:B------:R4:W-:Y:S04]  /*335f0*/  STL [R1+0xad4], R24 ;  /* 0x000ad41801007387 */ /* 0x0009e80000100800 */
        /* <DEDUP_REMOVED lines=14> */
[----:B--2---:R-:W2:Y:S04]  /*336e0*/  LDL.LU R38, [R1+0xb18] ;  /* 0x000b180001267983 */ /* 0x004ea80000300800 */
        /* <DEDUP_REMOVED lines=258> */
[----:B------:R-:W-:Y:S01]  /*34710*/  FADD R24, R150, R24 ;  /* 0x0000001896187221 */ /* 0x000fe20000000000 */
[----:B------:R-:W-:-:S05]  /*34720*/  FADD R0, R0, R151 ;  /* 0x0000009700007221 */ /* 0x000fca0000000000 */
[----:B------:R0:W-:Y:S04]  /*34730*/  STL [R1+0xc4c], R0 ;  /* 0x000c4c0001007387 */ /* 0x0001e80000100800 */
[----:B------:R0:W-:Y:S04]  /*34740*/  STL [R1+0xc44], R25 ;  /* 0x000c441901007387 */ /* 0x0001e80000100800 */
[----:B------:R0:W-:Y:S02]  /*34750*/  STL [R1+0xc48], R24 ;  /* 0x000c481801007387 */ /* 0x0001e40000100800 */
.L_x_32:
[----:B0-----:R-:W0:Y:S02]  /*34760*/  LDC R0, c[0x0][0x28c] ;  /* 0x0000a300ff007b82 */ /* 0x001e240000000800 */
[----:B0-----:R-:W-:-:S13]  /*34770*/  ISETP.GE.AND P0, PT, R0, 0x1, PT ;  /* 0x000000010000780c */ /* 0x001fda0003f06270 */
[----:B------:R-:W-:Y:S05]  /*34780*/  @!P0 BRA `(.L_x_33) ;  /* 0x0000000000588947 */ /* 0x000fea0003800000 */
[----:B------:R-:W-:-:S06]  /*34790*/  UISETP.NE.AND UP0, UPT, UR8, 0x3, UPT ;  /* 0x000000030800788c */ /* 0x000fcc000bf05270 */
[----:B------:R-:W-:-:S13]  /*347a0*/  PLOP3.LUT P0, PT, PT, PT, UP0, 0x80, 0x0 ;  /* 0x000000000000781c */ /* 0x000fda0003f0f008 */
[----:B------:R-:W-:Y:S05]  /*347b0*/  @!P0 BRA `(.L_x_34) ;  /* 0x0000000000048947 */ /* 0x000fea0003800000 */
[----:B------:R-:W-:Y:S01]  /*347c0*/  BPT.TRAP 0x1 ;  /* 0x000000040000795c */ /* 0x000fe20000300000 */
.L_x_34:
[----:B------:R-:W2:Y:S04]  /*347d0*/  LDL R0, [R1+0xc50] ;  /* 0x000c500001007983 */ /* 0x000ea80000100800 */
[----:B------:R-:W3:Y:S01]  /*347e0*/  LDL R25, [R1+0xc54] ;  /* 0x000c540001197983 */ /* 0x000ee20000100800 */
[----:B------:R-:W-:Y:S01]  /*347f0*/  UISETP.LT.AND UP1, UPT, UR24, 0x1, UPT ;  /* 0x000000011800788c */ /* 0x000fe2000bf21270 */
[----:B--2---:R-:W-:Y:S01]  /*34800*/  ISETP.NE.AND P0, PT, R0, RZ, PT ;  /* 0x000000ff0000720c */ /* 0x004fe20003f05270 */
[----:B------:R-:W-:-:S12]  /*34810*/  IMAD.U32 R0, RZ, RZ, UR12 ;  /* 0x0000000cff007e24 */ /* 0x000fd8000f8e00ff */
[----:B------:R-:W-:-:S05]  /*34820*/  VOTEU.ANY UP0, P0 ;  /* 0x00000000003f7886 */ /* 0x000fca0000000100 */
[----:B------:R-:W-:-:S04]  /*34830*/  @UP0 USEL UR6, UR24, 0x1, UP1 ;  /* 0x0000000118060887 */ /* 0x000fc80008800000 */
[----:B------:R-:W-:Y:S02]  /*34840*/  @UP0 UIADD3 UR6, UR5, UR24, -UR6 ;  /* 0x0000001805060290 */ /* 0x000fe4000fffe806 */
[----:B------:R-:W-:-:S04]  /*34850*/  UISETP.GT.U32.AND UP0, UPT, UR7, 0x1, UPT ;  /* 0x000000010700788c */ /* 0x000fc8000bf04070 */
[----:B------:R-:W-:-:S05]  /*34860*/  MOV R24, UR6 ;  /* 0x0000000600187c02 */ /* 0x000fca0008000f00 */
[----:B------:R-:W-:-:S05]  /*34870*/  @P0 IMAD.SHL.U32 R24, R24, 0x8, RZ ;  /* 0x0000000818180824 */ /* 0x000fca00078e00ff */
[----:B------:R-:W-:-:S04]  /*34880*/  @P0 LOP3.LUT R24, R24, 0x8, RZ, 0xc0, !PT ;  /* 0x0000000818180812 */ /* 0x000fc800078ec0ff */
[----:B------:R-:W-:-:S04]  /*34890*/  @P0 IADD3 R0, R0, 0x10, R24 ;  /* 0x0000001000000810 */ /* 0x000fc80007ffe018 */
[----:B---3--:R-:W-:-:S04]  /*348a0*/  @P0 PRMT R0, R25, 0x654, R0 ;  /* 0x0000065419000816 */ /* 0x008fc80000000000 */
[----:B------:R0:W-:Y:S01]  /*348b0*/  @P0 SYNCS.ARRIVE.TRANS64.RED.A1T0 RZ, [R0+URZ], RZ ;  /* 0x000000ff00ff09a7 */ /* 0x0001e2000810043f */
[----:B------:R-:W-:-:S13]  /*348c0*/  PLOP3.LUT P0, PT, PT, PT, UP0, 0x80, 0x0 ;  /* 0x000000000000781c */ /* 0x000fda0003f0f008 */
[----:B0-----:R-:W-:Y:S05]  /*348d0*/  @P0 BRA `(.L_x_33) ;  /* 0x0000000000040947 */ /* 0x001fea0003800000 */
[----:B------:R-:W-:Y:S01]  /*348e0*/  BPT.TRAP 0x1 ;  /* 0x000000040000795c */ /* 0x000fe20000300000 */
.L_x_33:
[----:B------:R-:W2:Y:S01]  /*348f0*/  LDL.LU R30, [R1+0xc64] ;  /* 0x000c6400011e7983 */ /* 0x000ea20000300800 */
[----:B------:R-:W0:Y:S01]  /*34900*/  LDC R27, c[0x0][0x288] ;  /* 0x0000a200ff1b7b82 */ /* 0x000e220000000800 */
[----:B------:R-:W-:Y:S02]  /*34910*/  ULDC UR6, c[0x0][0x284] ;  /* 0x0000a10000067ab9 */ /* 0x000fe40000000800 */
[----:B------:R-:W3:Y:S01]  /*34920*/  LDL.LU R28, [R1+0xc60] ;  /* 0x000c6000011c7983 */ /* 0x000ee20000300800 */
[----:B------:R-:W4:Y:S01]  /*34930*/  S2R R29, SR_TID.X ;  /* 0x00000000001d7919 */ /* 0x000f220000002100 */
[----:B------:R-:W-:Y:S01]  /*34940*/  IMAD.MOV.U32 R42, RZ, RZ, -0x1 ;  /* 0xffffffffff2a7424 */ /* 0x000fe200078e00ff */
[--C-:B----4-:R-:W-:Y:S02]  /*34950*/  SHF.R.U32.HI R25, RZ, 0x2, R29.reuse ;  /* 0x00000002ff197819 */ /* 0x110fe4000001161d */
[----:B------:R-:W-:Y:S02]  /*34960*/  LOP3.LUT R26, R29, 0x60, RZ, 0xc0, !PT ;  /* 0x000000601d1a7812 */ /* 0x000fe400078ec0ff */
[----:B------:R-:W-:-:S02]  /*34970*/  SHF.R.U32.HI R24, RZ, 0x7, R29 ;  /* 0x00000007ff187819 */ /* 0x000fc4000001161d */
[----:B------:R-:W-:Y:S02]  /*34980*/  LOP3.LUT R25, R25, 0x7, RZ, 0xc0, !PT ;  /* 0x0000000719197812 */ /* 0x000fe400078ec0ff */
[----:B------:R-:W-:Y:S02]  /*34990*/  SHF.R.U32.HI R26, RZ, 0x1, R26 ;  /* 0x00000001ff1a7819 */ /* 0x000fe4000001161a */
[----:B------:R-:W-:Y:S02]  /*349a0*/  LOP3.LUT R24, R24, 0x1, RZ, 0xc0, !PT ;  /* 0x0000000118187812 */ /* 0x000fe400078ec0ff */
[----:B------:R-:W-:-:S05]  /*349b0*/  IADD3 R0, RZ, -R26, -R25 ;  /* 0x8000001aff007210 */ /* 0x000fca0007ffe819 */
[C---:B------:R-:W-:Y:S01]  /*349c0*/  IMAD R0, R24.reuse, -0x40, R0 ;  /* 0xffffffc018007824 */ /* 0x040fe200078e0200 */
[----:B------:R-:W-:Y:S02]  /*349d0*/  SHF.L.U32 R35, R24, 0x6, RZ ;  /* 0x0000000618237819 */ /* 0x000fe400000006ff */
[----:B------:R-:W-:Y:S02]  /*349e0*/  SHF.L.U32 R33, R29, 0x1, RZ ;  /* 0x000000011d217819 */ /* 0x000fe400000006ff */
[----:B------:R-:W-:Y:S01]  /*349f0*/  LOP3.LUT R35, R35, 0x40, R25, 0xe2, !PT ;  /* 0x0000004023237812 */ /* 0x000fe200078ee219 */
[----:B--2---:R-:W-:Y:S02]  /*34a00*/  IMAD.SHL.U32 R32, R30, 0x200, RZ ;  /* 0x000002001e207824 */ /* 0x004fe400078e00ff */
[----:B---3--:R-:W-:-:S03]  /*34a10*/  IMAD.SHL.U32 R34, R28, 0x100, RZ ;  /* 0x000001001c227824 */ /* 0x008fc600078e00ff */
[----:B0-----:R-:W-:-:S04]  /*34a20*/  ISETP.GE.AND P0, PT, R32, R27, PT ;  /* 0x0000001b2000720c */ /* 0x001fc80003f06270 */
[C---:B------:R-:W-:Y:S02]  /*34a30*/  ISETP.GE.OR P0, PT, R34.reuse, UR6, P0 ;  /* 0x0000000622007c0c */ /* 0x040fe40008706670 */
[----:B------:R-:W-:Y:S02]  /*34a40*/  IADD3 R34, -R34, UR6, R0 ;  /* 0x0000000622227c10 */ /* 0x000fe4000fffe100 */
[----:B------:R-:W-:Y:S01]  /*34a50*/  LOP3.LUT R0, R29, 0x3, RZ, 0xc0, !PT ;  /* 0x000000031d007812 */ /* 0x000fe200078ec0ff */
[----:B------:R-:W-:-:S04]  /*34a60*/  IMAD.WIDE R36, R28, 0x100, RZ ;  /* 0x000001001c247825 */ /* 0x000fc800078e02ff */
[----:B------:R-:W-:Y:S01]  /*34a70*/  IMAD R0, R0, -0x2, R27 ;  /* 0xfffffffe00007824 */ /* 0x000fe200078e021b */
[----:B------:R-:W-:-:S03]  /*34a80*/  LOP3.LUT R35, R36, R35, R26, 0xfe, !PT ;  /* 0x0000002324237212 */ /* 0x000fc600078efe1a */
[----:B------:R-:W-:Y:S01]  /*34a90*/  IMAD.IADD R0, R0, 0x1, -R32 ;  /* 0x0000000100007824 */ /* 0x000fe200078e0a20 */
[----:B------:R-:W-:Y:S01]  /*34aa0*/  LOP3.LUT R32, R32, 0x6, R33, 0xf8, !PT ;  /* 0x0000000620207812 */ /* 0x000fe200078ef821 */
[----:B------:R-:W-:Y:S06]  /*34ab0*/  @P0 BRA `(.L_x_35) ;  /* 0x0000025400cc0947 */ /* 0x000fec0003800000 */
[----:B------:R-:W0:Y:S01]  /*34ac0*/  LDC.64 R28, c[0x0][0x5c8] ;  /* 0x00017200ff1c7b82 */ /* 0x000e220000000a00 */
[----:B------:R-:W-:Y:S01]  /*34ad0*/  USHF.R.S32.HI UR9, URZ, 0x1f, UR27 ;  /* 0x0000001f3f097899 */ /* 0x000fe2000801141b */
[----:B------:R-:W-:Y:S01]  /*34ae0*/  SHF.R.S32.HI R33, RZ, 0x1f, R32 ;  /* 0x0000001fff217819 */ /* 0x000fe20000011420 */
[----:B------:R-:W-:Y:S01]  /*34af0*/  ULDC.64 UR10, c[0x0][0x5d0] ;  /* 0x00017400000a7ab9 */ /* 0x000fe20000000a00 */
[----:B------:R-:W-:Y:S01]  /*34b00*/  BSSY B0, `(.L_x_35) ;  /* 0x000256e000007945 */ /* 0x000fe20003800000 */
[----:B------:R-:W-:Y:S02]  /*34b10*/  UIMAD UR6, UR9, UR10, URZ ;  /* 0x0000000a090672a4 */ /* 0x000fe4000f8e023f */
[----:B------:R-:W-:Y:S02]  /*34b20*/  MOV R26, UR10 ;  /* 0x0000000a001a7c02 */ /* 0x000fe40008000f00 */
[----:B------:R-:W-:-:S03]  /*34b30*/  UIMAD UR6, UR27, UR11, UR6 ;  /* 0x0000000b1b0672a4 */ /* 0x000fc6000f8e0206 */
[----:B------:R-:W-:Y:S01]  /*34b40*/  IMAD.WIDE.U32 R26, R26, UR27, R32 ;  /* 0x0000001b1a1a7c25 */ /* 0x000fe2000f8e0020 */
[----:B------:R-:W-:-:S03]  /*34b50*/  ULDC.64 UR10, c[0x0][0x5c0] ;  /* 0x00017000000a7ab9 */ /* 0x000fc60000000a00 */
[----:B------:R-:W-:Y:S02]  /*34b60*/  VIADD R27, R27, UR6 ;  /* 0x000000061b1b7c36 */ /* 0x000fe40008000000 */
[-C--:B0-----:R-:W-:Y:S01]  /*34b70*/  IMAD R24, R37, R28.reuse, RZ ;  /* 0x0000001c25187224 */ /* 0x081fe200078e02ff */
[C---:B------:R-:W-:Y:S01]  /*34b80*/  SHF.L.U32 R25, R28.reuse, 0x3, RZ ;  /* 0x000000031c197819 */ /* 0x040fe200000006ff */
[----:B------:R-:W-:Y:S01]  /*34b90*/  IMAD.WIDE.U32 R26, R35, R28, R26 ;  /* 0x0000001c231a7225 */ /* 0x000fe200078e001a */
[----:B------:R-:W-:-:S03]  /*34ba0*/  SHF.L.U64.HI R38, R28, 0x3, R29 ;  /* 0x000000031c267819 */ /* 0x000fc6000001021d */
[----:B------:R-:W-:Y:S01]  /*34bb0*/  IMAD R24, R35, R29, R24 ;  /* 0x0000001d23187224 */ /* 0x000fe200078e0218 */
[----:B------:R-:W-:-:S03]  /*34bc0*/  LEA R30, P2, R28, R26, 0x7 ;  /* 0x0000001a1c1e7211 */ /* 0x000fc600078438ff */
[----:B------:R-:W-:Y:S01]  /*34bd0*/  IMAD.IADD R27, R27, 0x1, R24 ;  /* 0x000000011b1b7824 */ /* 0x000fe200078e0218 */
[C---:B------:R-:W-:Y:S02]  /*34be0*/  IADD3 R24, P5, R26.reuse, UR10, RZ ;  /* 0x0000000a1a187c10 */ /* 0x040fe4000ffbe0ff */
[----:B------:R-:W-:Y:S02]  /*34bf0*/  IADD3 R26, P0, P1, R26, UR10, R25 ;  /* 0x0000000a1a1a7c10 */ /* 0x000fe4000f91e019 */
[----:B------:R-:W-:Y:S02]  /*34c00*/  LEA.HI.X R31, R28, R27, R29, 0x7, P2 ;  /* 0x0000001b1c1f7211 */ /* 0x000fe400010f3c1d */
[----:B------:R-:W-:Y:S02]  /*34c10*/  IADD3 R28, P2, P3, R30, UR10, R25 ;  /* 0x0000000a1e1c7c10 */ /* 0x000fe4000fb5e019 */
[----:B------:R-:W-:Y:S02]  /*34c20*/  IADD3.X R25, R27, UR11, RZ, P5, !PT ;  /* 0x0000000b1b197c10 */ /* 0x000fe4000affe4ff */
[----:B------:R-:W-:-:S02]  /*34c30*/  FSETP.NEU.AND P5, PT, RZ, UR25, PT ;  /* 0x00000019ff007c0b */ /* 0x000fc4000bfad000 */
[----:B------:R-:W-:Y:S02]  /*34c40*/  IADD3 R30, P6, R30, UR10, RZ ;  /* 0x0000000a1e1e7c10 */ /* 0x000fe4000ffde0ff */
[--C-:B------:R-:W-:Y:S02]  /*34c50*/  IADD3.X R29, R31, UR11, R38.reuse, P2, P3 ;  /* 0x0000000b1f1d7c10 */ /* 0x100fe400097e6426 */
[----:B------:R-:W-:Y:S02]  /*34c60*/  IADD3.X R27, R27, UR11, R38, P0, P1 ;  /* 0x0000000b1b1b7c10 */ /* 0x000fe400087e2426 */
[----:B------:R-:W-:-:S05]  /*34c70*/  IADD3.X R31, R31, UR11, RZ, P6, !PT ;  /* 0x0000000b1f1f7c10 */ /* 0x000fca000b7fe4ff */
[----:B------:R-:W-:Y:S05]  /*34c80*/  @!P5 BRA `(.L_x_36) ;  /* 0x000001b800f4d947 */ /* 0x000fea0003800000 */
[----:B------:R-:W-:Y:S01]  /*34c90*/  ULDC.64 UR10, c[0x0][0x5b8] ;  /* 0x00016e00000a7ab9 */ /* 0x000fe20000000a00 */
[----:B------:R-:W-:Y:S01]  /*34ca0*/  ISETP.GE.AND P3, PT, R34, 0x1, PT ;  /* 0x000000012200780c */ /* 0x000fe20003f66270 */
[----:B------:R-:W-:Y:S01]  /*34cb0*/  IMAD.U32 R38, RZ, RZ, UR10 ;  /* 0x0000000aff267e24 */ /* 0x000fe2000f8e00ff */
[----:B------:R-:W-:Y:S01]  /*34cc0*/  UIMAD UR6, UR9, UR10, URZ ;  /* 0x0000000a090672a4 */ /* 0x000fe2000f8e023f */
[----:B------:R-:W-:Y:S01]  /*34cd0*/  BSSY B1, `(.L_x_37) ;  /* 0x0000010000017945 */ /* 0x000fe20003800000 */
[----:B------:R-:W-:Y:S01]  /*34ce0*/  ISETP.LT.OR P1, PT, R0, 0x1, !P3 ;  /* 0x000000010000780c */ /* 0x000fe20005f21670 */
[----:B------:R-:W-:Y:S01]  /*34cf0*/  IMAD.WIDE.U32 R32, R38, UR27, R32 ;  /* 0x0000001b26207c25 */ /* 0x000fe2000f8e0020 */
[----:B------:R-:W-:Y:S01]  /*34d00*/  UIMAD UR6, UR27, UR11, UR6 ;  /* 0x0000000b1b0672a4 */ /* 0x000fe2000f8e0206 */
[----:B------:R-:W-:Y:S02]  /*34d10*/  ULDC.64 UR12, c[0x0][0x5a8] ;  /* 0x00016a00000c7ab9 */ /* 0x000fe40000000a00 */
[----:B------:R-:W-:Y:S01]  /*34d20*/  ULDC.64 UR10, c[0x0][0x5b0] ;  /* 0x00016c00000a7ab9 */ /* 0x000fe20000000a00 */
[----:B------:R-:W-:Y:S01]  /*34d30*/  MOV R38, R32 ;  /* 0x0000002000267202 */ /* 0x000fe20000000f00 */
[----:B------:R-:W-:-:S02]  /*34d40*/  IMAD R40, R37, UR10, RZ ;  /* 0x0000000a25287c24 */ /* 0x000fc4000f8e02ff */
[----:B------:R-:W-:Y:S02]  /*34d50*/  VIADD R39, R33, UR6 ;  /* 0x0000000621277c36 */ /* 0x000fe40008000000 */
[C---:B------:R-:W-:Y:S02]  /*34d60*/  IMAD R40, R35.reuse, UR11, R40 ;  /* 0x0000000b23287c24 */ /* 0x040fe4000f8e0228 */
[----:B------:R-:W-:-:S03]  /*34d70*/  IMAD.WIDE.U32 R32, R35, UR10, R38 ;  /* 0x0000000a23207c25 */ /* 0x000fc6000f8e0026 */
[----:B------:R-:W-:-:S04]  /*34d80*/  IADD3 R32, P0, R32, UR12, RZ ;  /* 0x0000000c20207c10 */ /* 0x000fc8000ff1e0ff */
[--C-:B------:R-:W-:Y:S02]  /*34d90*/  IADD3.X R33, R33, UR13, R40.reuse, P0, !PT ;  /* 0x0000000d21217c10 */ /* 0x100fe400087fe428 */
[----:B------:R-:W-:Y:S01]  /*34da0*/  PRMT R40, RZ, 0x7610, R40 ;  /* 0x00007610ff287816 */ /* 0x000fe20000000028 */
[----:B------:R-:W-:Y:S06]  /*34db0*/  @P1 BRA `(.L_x_38) ;  /* 0x0000000000041947 */ /* 0x000fec0003800000 */
[----:B------:R0:W5:Y:S02]  /*34dc0*/  LDG.E.U8 R40, desc[UR30][R32.64] ;  /* 0x0000001e20287981 */ /* 0x000164000c1e1100 */
.L_x_38:
[----:B------:R-:W-:Y:S05]  /*34dd0*/  BSYNC B1 ;  /* 0x0000000000017941 */ /* 0x000fea0003800000 */
.L_x_37:
[----:B-----5:R-:W-:Y:S01]  /*34de0*/  LOP3.LUT R40, R40, 0xff, RZ, 0xc0, !PT ;  /* 0x000000ff28287812 */ /* 0x020fe200078ec0ff */
[----:B------:R-:W-:Y:S01]  /*34df0*/  BSSY B1, `(.L_x_39) ;  /* 0x000000b000017945 */ /* 0x000fe20003800000 */
[----:B------:R-:W-:Y:S02]  /*34e00*/  ISETP.LT.OR P0, PT, R0, 0x2, !P3 ;  /* 0x000000020000780c */ /* 0x000fe40005f01670 */
[----:B------:R-:W-:-:S05]  /*34e10*/  F2FP.F16.E4M3.UNPACK_B R40, R40 ;  /* 0x00000028ff28723e */ /* 0x000fca00020006ff */
[----:B------:R-:W-:-:S05]  /*34e20*/  HADD2.F32 R40, -RZ, R40.H0_H0 ;  /* 0x20000028ff287230 */ /* 0x000fca0000004100 */
[----:B------:R-:W-:-:S04]  /*34e30*/  FMUL R40, R40, UR25 ;  /* 0x0000001928287c20 */ /* 0x000fc80008400000 */
[----:B------:R-:W-:-:S05]  /*34e40*/  FFMA R2, R2, UR26, R40 ;  /* 0x0000001a02027c23 */ /* 0x000fca0008000028 */
[----:B------:R-:W-:-:S05]  /*34e50*/  F2FP.SATFINITE.E4M3.F32.PACK_AB_MERGE_C R2, RZ, R2, RZ ;  /* 0x00000002ff02723e */ /* 0x000fca00048070ff */
[----:B------:R2:W-:Y:S02]  /*34e60*/  @!P1 STG.E.U8 desc[UR30][R24.64], R2 ;  /* 0x0000000218009986 */ /* 0x0005e4000c10111e */
[----:B--2---:R-:W-:Y:S01]  /*34e70*/  PRMT R2, RZ, 0x7610, R2 ;  /* 0x00007610ff027816 */ /* 0x004fe20000000002 */
[----:B------:R-:W-:Y:S06]  /*34e80*/  @P0 BRA `(.L_x_40) ;  /* 0x0000000000040947 */ /* 0x000fec0003800000 */
[----:B------:R2:W5:Y:S02]  /*34e90*/  LDG.E.U8 R2, desc[UR30][R32.64+0x1] ;  /* 0x0000011e20027981 */ /* 0x000564000c1e1100 */
.L_x_40:
[----:B------:R-:W-:Y:S05]  /*34ea0*/  BSYNC B1 ;  /* 0x0000000000017941 */ /* 0x000fea0003800000 */
.L_x_39:
[----:B-----5:R-:W-:Y:S01]  /*34eb0*/  LOP3.LUT R40, R2, 0xff, RZ, 0xc0, !PT ;  /* 0x000000ff02287812 */ /* 0x020fe200078ec0ff */
[----:B------:R-:W-:Y:S01]  /*34ec0*/  BSSY B1, `(.L_x_41) ;  /* 0x0000013000017945 */ /* 0x000fe20003800000 */
[----:B------:R-:W-:Y:S02]  /*34ed0*/  IADD3 R2, P1, R35, 0x8, RZ ;  /* 0x0000000823027810 */ /* 0x000fe40007f3e0ff */
[----:B------:R-:W-:Y:S02]  /*34ee0*/  F2FP.F16.E4M3.UNPACK_B R40, R40 ;  /* 0x00000028ff28723e */ /* 0x000fe400020006ff */
[----:B------:R-:W-:-:S03]  /*34ef0*/  ISETP.GE.AND P2, PT, R34, 0x9, PT ;  /* 0x000000092200780c */ /* 0x000fc60003f46270 */
[----:B------:R-:W-:Y:S02]  /*34f00*/  HADD2.F32 R41, -RZ, R40.H0_H0 ;  /* 0x20000028ff297230 */ /* 0x000fe40000004100 */
[----:B------:R-:W-:-:S03]  /*34f10*/  IMAD.X R40, RZ, RZ, R37, P1 ;  /* 0x000000ffff287224 */ /* 0x000fc600008e0625 */
[----:B------:R-:W-:Y:S01]  /*34f20*/  FMUL R41, R41, UR25 ;  /* 0x0000001929297c20 */ /* 0x000fe20008400000 */
[----:B------:R-:W-:-:S03]  /*34f30*/  IMAD R40, R40, UR10, RZ ;  /* 0x0000000a28287c24 */ /* 0x000fc6000f8e02ff */
[----:B------:R-:W-:Y:S01]  /*34f40*/  FFMA R41, R3, UR26, R41 ;  /* 0x0000001a03297c23 */ /* 0x000fe20008000029 */
[C---:B------:R-:W-:Y:S02]  /*34f50*/  IMAD R40, R2.reuse, UR11, R40 ;  /* 0x0000000b02287c24 */ /* 0x040fe4000f8e0228 */
[----:B------:R-:W-:Y:S02]  /*34f60*/  IMAD.WIDE.U32 R2, R2, UR10, R38 ;  /* 0x0000000a02027c25 */ /* 0x000fe4000f8e0026 */
[----:B------:R-:W-:Y:S02]  /*34f70*/  F2FP.SATFINITE.E4M3.F32.PACK_AB_MERGE_C R41, RZ, R41, RZ ;  /* 0x00000029ff29723e */ /* 0x000fe400048070ff */
[----:B------:R-:W-:-:S03]  /*34f80*/  IADD3 R2, P1, R2, UR12, RZ ;  /* 0x0000000c02027c10 */ /* 0x000fc6000ff3e0ff */
[----:B------:R3:W-:Y:S01]  /*34f90*/  @!P0 STG.E.U8 desc[UR30][R24.64+0x1], R41 ;  /* 0x0000012918008986 */ /* 0x0007e2000c10111e */
[--C-:B------:R-:W-:Y:S02]  /*34fa0*/  IADD3.X R3, R3, UR13, R40.reuse, P1, !PT ;  /* 0x0000000d03037c10 */ /* 0x100fe40008ffe428 */
[----:B------:R-:W-:Y:S02]  /*34fb0*/  ISETP.LT.OR P1, PT, R0, 0x1, !P2 ;  /* 0x000000010000780c */ /* 0x000fe40005721670 */
[----:B------:R-:W-:-:S11]  /*34fc0*/  PRMT R40, RZ, 0x7610, R40 ;  /* 0x00007610ff287816 */ /* 0x000fd60000000028 */
[----:B---3--:R-:W-:Y:S05]  /*34fd0*/  @P1 BRA `(.L_x_42) ;  /* 0x0000000000041947 */ /* 0x008fea0003800000 */
[----:B------:R3:W5:Y:S02]  /*34fe0*/  LDG.E.U8 R40, desc[UR30][R2.64] ;  /* 0x0000001e02287981 */ /* 0x000764000c1e1100 */
.L_x_42:
[----:B------:R-:W-:Y:S05]  /*34ff0*/  BSYNC B1 ;  /* 0x0000000000017941 */ /* 0x000fea0003800000 */
.L_x_41:
        /* <DEDUP_REMOVED lines=9> */
[----:B----4-:R-:W-:Y:S01]  /*35090*/  PRMT R4, RZ, 0x7610, R4 ;  /* 0x00007610ff047816 */ /* 0x010fe20000000004 */
[----:B------:R-:W-:Y:S06]  /*350a0*/  @P0 BRA `(.L_x_44) ;  /* 0x0000000000040947 */ /* 0x000fec0003800000 */
[----:B------:R4:W5:Y:S02]  /*350b0*/  LDG.E.U8 R4, desc[UR30][R2.64+0x1] ;  /* 0x0000011e02047981 */ /* 0x000964000c1e1100 */
.L_x_44:
[----:B------:R-:W-:Y:S05]  /*350c0*/  BSYNC B1 ;  /* 0x0000000000017941 */ /* 0x000fea0003800000 */
.L_x_43:
[----:B-----5:R-:W-:Y:S01]  /*350d0*/  LOP3.LUT R4, R4, 0xff, RZ, 0xc0, !PT ;  /* 0x000000ff04047812 */ /* 0x020fe200078ec0ff */
[----:B------:R-:W-:Y:S01]  /*350e0*/  BSSY B1, `(.L_x_45) ;  /* 0x000000b000017945 */ /* 0x000fe20003800000 */
[----:B------:R-:W-:Y:S02]  /*350f0*/  ISETP.LT.OR P1, PT, R0, 0x9, !P3 ;  /* 0x000000090000780c */ /* 0x000fe40005f21670 */
[----:B------:R-:W-:-:S05]  /*35100*/  F2FP.F16.E4M3.UNPACK_B R4, R4 ;  /* 0x00000004ff04723e */ /* 0x000fca00020006ff */
[----:B------:R-:W-:-:S05]  /*35110*/  HADD2.F32 R4, -RZ, R4.H0_H0 ;  /* 0x20000004ff047230 */ /* 0x000fca0000004100 */
[----:B------:R-:W-:-:S04]  /*35120*/  FMUL R4, R4, UR25 ;  /* 0x0000001904047c20 */ /* 0x000fc80008400000 */
[--C-:B------:R-:W-:Y:S01]  /*35130*/  FFMA R5, R5, UR26, R4.reuse ;  /* 0x0000001a05057c23 */ /* 0x100fe20008000004 */
[----:B------:R-:W-:-:S04]  /*35140*/  PRMT R4, RZ, 0x7610, R4 ;  /* 0x00007610ff047816 */ /* 0x000fc80000000004 */
[----:B------:R-:W-:-:S05]  /*35150*/  F2FP.SATFINITE.E4M3.F32.PACK_AB_MERGE_C R5, RZ, R5, RZ ;  /* 0x00000005ff05723e */ /* 0x000fca00048070ff */
[----:B------:R0:W-:Y:S01]  /*35160*/  @!P0 STG.E.U8 desc[UR30][R26.64+0x1], R5 ;  /* 0x000001051a008986 */ /* 0x0001e2000c10111e */
[----:B------:R-:W-:Y:S05]  /*35170*/  @P1 BRA `(.L_x_46) ;  /* 0x0000000000041947 */ /* 0x000fea0003800000 */
[----:B------:R0:W5:Y:S02]  /*35180*/  LDG.E.U8 R4, desc[UR30][R32.64+0x8] ;  /* 0x0000081e20047981 */ /* 0x000164000c1e1100 */
.L_x_46:
[----:B------:R-:W-:Y:S05]  /*35190*/  BSYNC B1 ;  /* 0x0000000000017941 */ /* 0x000fea0003800000 */
.L_x_45:
        /* <DEDUP_REMOVED lines=12> */
.L_x_48:
[----:B------:R-:W-:Y:S05]  /*35260*/  BSYNC B1 ;  /* 0x0000000000017941 */ /* 0x000fea0003800000 */
.L_x_47:
        /* <DEDUP_REMOVED lines=12> */
.L_x_50:
[----:B------:R-:W-:Y:S05]  /*35330*/  BSYNC B1 ;  /* 0x0000000000017941 */ /* 0x000fea0003800000 */
.L_x_49:
        /* <DEDUP_REMOVED lines=12> */
.L_x_52:
[----:B------:R-:W-:Y:S05]  /*35400*/  BSYNC B1 ;  /* 0x0000000000017941 */ /* 0x000fea0003800000 */
.L_x_51:
        /* <DEDUP_REMOVED lines=12> */
.L_x_54:
[----:B------:R-:W-:Y:S05]  /*354d0*/  BSYNC B1 ;  /* 0x0000000000017941 */ /* 0x000fea0003800000 */
.L_x_53:
        /* <DEDUP_REMOVED lines=12> */
.L_x_56:
[----:B------:R-:W-:Y:S05]  /*355a0*/  BSYNC B1 ;  /* 0x0000000000017941 */ /* 0x000fea0003800000 */
.L_x_55:
        /* <DEDUP_REMOVED lines=12> */
.L_x_58:
[----:B------:R-:W-:Y:S05]  /*35670*/  BSYNC B1 ;  /* 0x0000000000017941 */ /* 0x000fea0003800000 */
.L_x_57:
        /* <DEDUP_REMOVED lines=12> */
.L_x_60:
[----:B------:R-:W-:Y:S05]  /*35740*/  BSYNC B1 ;  /* 0x0000000000017941 */ /* 0x000fea0003800000 */
.L_x_59:
        /* <DEDUP_REMOVED lines=12> */
.L_x_62:
[----:B------:R-:W-:Y:S05]  /*35810*/  BSYNC B1 ;  /* 0x0000000000017941 */ /* 0x000fea0003800000 */
.L_x_61:
        /* <DEDUP_REMOVED lines=12> */
.L_x_64:
[----:B------:R-:W-:Y:S05]  /*358e0*/  BSYNC B1 ;  /* 0x0000000000017941 */ /* 0x000fea0003800000 */
.L_x_63:
        /* <DEDUP_REMOVED lines=12> */
.L_x_66:
[----:B------:R-:W-:Y:S05]  /*359b0*/  BSYNC B1 ;  /* 0x0000000000017941 */ /* 0x000fea0003800000 */
.L_x_65:
        /* <DEDUP_REMOVED lines=12> */
.L_x_68:
[----:B------:R-:W-:Y:S05]  /*35a80*/  BSYNC B1 ;  /* 0x0000000000017941 */ /* 0x000fea0003800000 */
.L_x_67:
        /* <DEDUP_REMOVED lines=12> */
.L_x_70:
[----:B------:R-:W-:Y:S05]  /*35b50*/  BSYNC B1 ;  /* 0x0000000000017941 */ /* 0x000fea0003800000 */
.L_x_69:
        /* <DEDUP_REMOVED lines=12> */
.L_x_72:
[----:B------:R-:W-:Y:S05]  /*35c20*/  BSYNC B1 ;  /* 0x0000000000017941 */ /* 0x000fea0003800000 */
.L_x_71:
        /* <DEDUP_REMOVED lines=12> */
.L_x_74:
[----:B------:R-:W-:Y:S05]  /*35cf0*/  BSYNC B1 ;  /* 0x0000000000017941 */ /* 0x000fea0003800000 */
.L_x_73:
        /* <DEDUP_REMOVED lines=12> */
.L_x_76:
[----:B------:R-:W-:Y:S05]  /*35dc0*/  BSYNC B1 ;  /* 0x0000000000017941 */ /* 0x000fea0003800000 */
.L_x_75:
        /* <DEDUP_REMOVED lines=12> */
.L_x_78:
[----:B------:R-:W-:Y:S05]  /*35e90*/  BSYNC B1 ;  /* 0x0000000000017941 */ /* 0x000fea0003800000 */
.L_x_77:
        /* <DEDUP_REMOVED lines=12> */
.L_x_80:
[----:B------:R-:W-:Y:S05]  /*35f60*/  BSYNC B1 ;  /* 0x0000000000017941 */ /* 0x000fea0003800000 */
.L_x_79:
        /* <DEDUP_REMOVED lines=12> */
.L_x_82:
[----:B------:R-:W-:Y:S05]  /*36030*/  BSYNC B1 ;  /* 0x0000000000017941 */ /* 0x000fea0003800000 */
.L_x_81:
        /* <DEDUP_REMOVED lines=12> */
.L_x_84:
[----:B------:R-:W-:Y:S05]  /*36100*/  BSYNC B1 ;  /* 0x0000000000017941 */ /* 0x000fea0003800000 */
.L_x_83:
        /* <DEDUP_REMOVED lines=12> */
.L_x_86:
[----:B------:R-:W-:Y:S05]  /*361d0*/  BSYNC B1 ;  /* 0x0000000000017941 */ /* 0x000fea0003800000 */
.L_x_85:
        /* <DEDUP_REMOVED lines=12> */
.L_x_88:
[----:B------:R-:W-:Y:S05]  /*362a0*/  BSYNC B1 ;  /* 0x0000000000017941 */ /* 0x000fea0003800000 */
.L_x_87:
        /* <DEDUP_REMOVED lines=12> */
.L_x_90:
[----:B------:R-:W-:Y:S05]  /*36370*/  BSYNC B1 ;  /* 0x0000000000017941 */ /* 0x000fea0003800000 */
.L_x_89:
        /* <DEDUP_REMOVED lines=12> */
.L_x_92:
[----:B------:R-:W-:Y:S05]  /*36440*/  BSYNC B1 ;  /* 0x0000000000017941 */ /* 0x000fea0003800000 */
.L_x_91:
        /* <DEDUP_REMOVED lines=12> */
.L_x_94:
[----:B------:R-:W-:Y:S05]  /*36510*/  BSYNC B1 ;  /* 0x0000000000017941 */ /* 0x000fea0003800000 */
.L_x_93:
        /* <DEDUP_REMOVED lines=12> */
.L_x_96:
[----:B------:R-:W-:Y:S05]  /*365e0*/  BSYNC B1 ;  /* 0x0000000000017941 */ /* 0x000fea0003800000 */
.L_x_95:
        /* <DEDUP_REMOVED lines=12> */
.L_x_98:
[----:B------:R-:W-:Y:S05]  /*366b0*/  BSYNC B1 ;  /* 0x0000000000017941 */ /* 0x000fea0003800000 */
.L_x_97:
        /* <DEDUP_REMOVED lines=12> */
.L_x_100:
[----:B------:R-:W-:Y:S05]  /*36780*/  BSYNC B1 ;  /* 0x0000000000017941 */ /* 0x000fea0003800000 */
.L_x_99:
        /* <DEDUP_REMOVED lines=12> */
.L_x_102:
[----:B------:R-:W-:Y:S05]  /*36850*/  BSYNC B1 ;  /* 0x0000000000017941 */ /* 0x000fea0003800000 */
.L_x_101:
        /* <DEDUP_REMOVED lines=12> */
.L_x_104:
[----:B------:R-:W-:Y:S05]  /*36920*/  BSYNC B1 ;  /* 0x0000000000017941 */ /* 0x000fea0003800000 */
.L_x_103:
        /* <DEDUP_REMOVED lines=12> */
.L_x_106:
[----:B------:R-:W-:Y:S05]  /*369f0*/  BSYNC B1 ;  /* 0x0000000000017941 */ /* 0x000fea0003800000 */
.L_x_105:
        /* <DEDUP_REMOVED lines=12> */
.L_x_108:
[----:B------:R-:W-:Y:S05]  /*36ac0*/  BSYNC B1 ;  /* 0x0000000000017941 */ /* 0x000fea0003800000 */
.L_x_107:
        /* <DEDUP_REMOVED lines=12> */
.L_x_110:
[----:B------:R-:W-:Y:S05]  /*36b90*/  BSYNC B1 ;  /* 0x0000000000017941 */ /* 0x000fea0003800000 */
.L_x_109:
        /* <DEDUP_REMOVED lines=12> */
.L_x_112:
[----:B------:R-:W-:Y:S05]  /*36c60*/  BSYNC B1 ;  /* 0x0000000000017941 */ /* 0x000fea0003800000 */
.L_x_111:
        /* <DEDUP_REMOVED lines=12> */
.L_x_114:
[----:B------:R-:W-:Y:S05]  /*36d30*/  BSYNC B1 ;  /* 0x0000000000017941 */ /* 0x000fea0003800000 */
.L_x_113:
        /* <DEDUP_REMOVED lines=12> */
.L_x_116:
[----:B------:R-:W-:Y:S05]  /*36e00*/  BSYNC B1 ;  /* 0x0000000000017941 */ /* 0x000fea0003800000 */
.L_x_115:
        /* <DEDUP_REMOVED lines=12> */
.L_x_118:
[----:B------:R-:W-:Y:S05]  /*36ed0*/  BSYNC B1 ;  /* 0x0000000000017941 */ /* 0x000fea0003800000 */
.L_x_117:
        /* <DEDUP_REMOVED lines=12> */
.L_x_120:
[----:B------:R-:W-:Y:S05]  /*36fa0*/  BSYNC B1 ;  /* 0x0000000000017941 */ /* 0x000fea0003800000 */
.L_x_119:
        /* <DEDUP_REMOVED lines=12> */
.L_x_122:
[----:B------:R-:W-:Y:S05]  /*37070*/  BSYNC B1 ;  /* 0x0000000000017941 */ /* 0x000fea0003800000 */
.L_x_121:
        /* <DEDUP_REMOVED lines=12> */
.L_x_124:
[----:B------:R-:W-:Y:S05]  /*37140*/  BSYNC B1 ;  /* 0x0000000000017941 */ /* 0x000fea0003800000 */
.L_x_123:
        /* <DEDUP_REMOVED lines=12> */
.L_x_126:
[----:B------:R-:W-:Y:S05]  /*37210*/  BSYNC B1 ;  /* 0x0000000000017941 */ /* 0x000fea0003800000 */
.L_x_125:
        /* <DEDUP_REMOVED lines=12> */
.L_x_128:
[----:B------:R-:W-:Y:S05]  /*372e0*/  BSYNC B1 ;  /* 0x0000000000017941 */ /* 0x000fea0003800000 */
.L_x_127:
        /* <DEDUP_REMOVED lines=12> */
.L_x_130:
[----:B------:R-:W-:Y:S05]  /*373b0*/  BSYNC B1 ;  /* 0x0000000000017941 */ /* 0x000fea0003800000 */
.L_x_129:
        /* <DEDUP_REMOVED lines=12> */
.L_x_132:
[----:B------:R-:W-:Y:S05]  /*37480*/  BSYNC B1 ;  /* 0x0000000000017941 */ /* 0x000fea0003800000 */
.L_x_131:
        /* <DEDUP_REMOVED lines=12> */
.L_x_134:
[----:B------:R-:W-:Y:S05]  /*37550*/  BSYNC B1 ;  /* 0x0000000000017941 */ /* 0x000fea0003800000 */
.L_x_133:
        /* <DEDUP_REMOVED lines=12> */
.L_x_136:
[----:B------:R-:W-:Y:S05]  /*37620*/  BSYNC B1 ;  /* 0x0000000000017941 */ /* 0x000fea0003800000 */
.L_x_135:
        /* <DEDUP_REMOVED lines=12> */
.L_x_138:
[----:B------:R-:W-:Y:S05]  /*376f0*/  BSYNC B1 ;  /* 0x0000000000017941 */ /* 0x000fea0003800000 */
.L_x_137:
        /* <DEDUP_REMOVED lines=12> */
.L_x_140:
[----:B------:R-:W-:Y:S05]  /*377c0*/  BSYNC B1 ;  /* 0x0000000000017941 */ /* 0x000fea0003800000 */
.L_x_139:
        /* <DEDUP_REMOVED lines=12> */
.L_x_142:
[----:B------:R-:W-:Y:S05]  /*37890*/  BSYNC B1 ;  /* 0x0000000000017941 */ /* 0x000fea0003800000 */
.L_x_141:
        /* <DEDUP_REMOVED lines=12> */
.L_x_144:
[----:B------:R-:W-:Y:S05]  /*37960*/  BSYNC B1 ;  /* 0x0000000000017941 */ /* 0x000fea0003800000 */
.L_x_143:
        /* <DEDUP_REMOVED lines=12> */
.L_x_146:
[----:B------:R-:W-:Y:S05]  /*37a30*/  BSYNC B1 ;  /* 0x0000000000017941 */ /* 0x000fea0003800000 */
.L_x_145:
        /* <DEDUP_REMOVED lines=12> */
.L_x_148:
[----:B------:R-:W-:Y:S05]  /*37b00*/  BSYNC B1 ;  /* 0x0000000000017941 */ /* 0x000fea0003800000 */
.L_x_147:
        /* <DEDUP_REMOVED lines=12> */
.L_x_150:
[----:B------:R-:W-:Y:S05]  /*37bd0*/  BSYNC B1 ;  /* 0x0000000000017941 */ /* 0x000fea0003800000 */
.L_x_149:
        /* <DEDUP_REMOVED lines=12> */
.L_x_152:
[----:B------:R-:W-:Y:S05]  /*37ca0*/  BSYNC B1 ;  /* 0x0000000000017941 */ /* 0x000fea0003800000 */
.L_x_151:
        /* <DEDUP_REMOVED lines=12> */
.L_x_154:
[----:B------:R-:W-:Y:S05]  /*37d70*/  BSYNC B1 ;  /* 0x0000000000017941 */ /* 0x000fea0003800000 */
.L_x_153:
        /* <DEDUP_REMOVED lines=12> */
.L_x_156:
[----:B------:R-:W-:Y:S05]  /*37e40*/  BSYNC B1 ;  /* 0x0000000000017941 */ /* 0x000fea0003800000 */
.L_x_155:
        /* <DEDUP_REMOVED lines=12> */
.L_x_158:
[----:B------:R-:W-:Y:S05]  /*37f10*/  BSYNC B1 ;  /* 0x0000000000017941 */ /* 0x000fea0003800000 */
.L_x_157:
        /* <DEDUP_REMOVED lines=12> */
.L_x_160:
[----:B------:R-:W-:Y:S05]  /*37fe0*/  BSYNC B1 ;  /* 0x0000000000017941 */ /* 0x000fea0003800000 */
.L_x_159:
        /* <DEDUP_REMOVED lines=12> */
.L_x_162:
[----:B------:R-:W-:Y:S05]  /*380b0*/  BSYNC B1 ;  /* 0x0000000000017941 */ /* 0x000fea0003800000 */
.L_x_161:
        /* <DEDUP_REMOVED lines=12> */
.L_x_164:
[----:B------:R-:W-:Y:S05]  /*38180*/  BSYNC B1 ;  /* 0x0000000000017941 */ /* 0x000fea0003800000 */
.L_x_163:
        /* <DEDUP_REMOVED lines=12> */
.L_x_166:
[----:B------:R-:W-:Y:S05]  /*38250*/  BSYNC B1 ;  /* 0x0000000000017941 */ /* 0x000fea0003800000 */
.L_x_165:
        /* <DEDUP_REMOVED lines=12> */
.L_x_168:
[----:B------:R-:W-:Y:S05]  /*38320*/  BSYNC B1 ;  /* 0x0000000000017941 */ /* 0x000fea0003800000 */
.L_x_167:
        /* <DEDUP_REMOVED lines=12> */
.L_x_170:
[----:B------:R-:W-:Y:S05]  /*383f0*/  BSYNC B1 ;  /* 0x0000000000017941 */ /* 0x000fea0003800000 */
.L_x_169:
        /* <DEDUP_REMOVED lines=12> */
.L_x_172:
[----:B------:R-:W-:Y:S05]  /*384c0*/  BSYNC B1 ;  /* 0x0000000000017941 */ /* 0x000fea0003800000 */
.L_x_171:
        /* <DEDUP_REMOVED lines=12> */
.L_x_174:
[----:B------:R-:W-:Y:S05]  /*38590*/  BSYNC B1 ;  /* 0x0000000000017941 */ /* 0x000fea0003800000 */
.L_x_173:
        /* <DEDUP_REMOVED lines=12> */
.L_x_176:
[----:B------:R-:W-:Y:S05]  /*38660*/  BSYNC B1 ;  /* 0x0000000000017941 */ /* 0x000fea0003800000 */
.L_x_175:
        /* <DEDUP_REMOVED lines=12> */
.L_x_178:
[----:B------:R-:W-:Y:S05]  /*38730*/  BSYNC B1 ;  /* 0x0000000000017941 */ /* 0x000fea0003800000 */
.L_x_177:
        /* <DEDUP_REMOVED lines=12> */
.L_x_180:
[----:B------:R-:W-:Y:S05]  /*38800*/  BSYNC B1 ;  /* 0x0000000000017941 */ /* 0x000fea0003800000 */
.L_x_179:
        /* <DEDUP_REMOVED lines=12> */
.L_x_182:
[----:B------:R-:W-:Y:S05]  /*388d0*/  BSYNC B1 ;  /* 0x0000000000017941 */ /* 0x000fea0003800000 */
.L_x_181:
        /* <DEDUP_REMOVED lines=12> */
.L_x_184:
[----:B------:R-:W-:Y:S05]  /*389a0*/  BSYNC B1 ;  /* 0x0000000000017941 */ /* 0x000fea0003800000 */
.L_x_183:
        /* <DEDUP_REMOVED lines=12> */
.L_x_186:
[----:B------:R-:W-:Y:S05]  /*38a70*/  BSYNC B1 ;  /* 0x0000000000017941 */ /* 0x000fea0003800000 */
.L_x_185:
        /* <DEDUP_REMOVED lines=12> */
.L_x_188:
[----:B------:R-:W-:Y:S05]  /*38b40*/  BSYNC B1 ;  /* 0x0000000000017941 */ /* 0x000fea0003800000 */
.L_x_187:
        /* <DEDUP_REMOVED lines=12> */
.L_x_190:
[----:B------:R-:W-:Y:S05]  /*38c10*/  BSYNC B1 ;  /* 0x0000000000017941 */ /* 0x000fea0003800000 */
.L_x_189:
        /* <DEDUP_REMOVED lines=12> */
.L_x_192:
[----:B------:R-:W-:Y:S05]  /*38ce0*/  BSYNC B1 ;  /* 0x0000000000017941 */ /* 0x000fea0003800000 */
.L_x_191:
        /* <DEDUP_REMOVED lines=12> */
.L_x_194:
[----:B------:R-:W-:Y:S05]  /*38db0*/  BSYNC B1 ;  /* 0x0000000000017941 */ /* 0x000fea0003800000 */
.L_x_193:
        /* <DEDUP_REMOVED lines=12> */
.L_x_196:
[----:B------:R-:W-:Y:S05]  /*38e80*/  BSYNC B1 ;  /* 0x0000000000017941 */ /* 0x000fea0003800000 */
.L_x_195:
        /* <DEDUP_REMOVED lines=12> */
.L_x_198:
[----:B------:R-:W-:Y:S05]  /*38f50*/  BSYNC B1 ;  /* 0x0000000000017941 */ /* 0x000fea0003800000 */
.L_x_197:
        /* <DEDUP_REMOVED lines=12> */
.L_x_200:
[----:B------:R-:W-:Y:S05]  /*39020*/  BSYNC B1 ;  /* 0x0000000000017941 */ /* 0x000fea0003800000 */
.L_x_199:
        /* <DEDUP_REMOVED lines=12> */
.L_x_202:
[----:B------:R-:W-:Y:S05]  /*390f0*/  BSYNC B1 ;  /* 0x0000000000017941 */ /* 0x000fea0003800000 */
.L_x_201:
        /* <DEDUP_REMOVED lines=12> */
.L_x_204:
[----:B------:R-:W-:Y:S05]  /*391c0*/  BSYNC B1 ;  /* 0x0000000000017941 */ /* 0x000fea0003800000 */
.L_x_203:
        /* <DEDUP_REMOVED lines=12> */
.L_x_206:
[----:B------:R-:W-:Y:S05]  /*39290*/  BSYNC B1 ;  /* 0x0000000000017941 */ /* 0x000fea0003800000 */
.L_x_205:
        /* <DEDUP_REMOVED lines=12> */
.L_x_208:
[----:B------:R-:W-:Y:S05]  /*39360*/  BSYNC B1 ;  /* 0x0000000000017941 */ /* 0x000fea0003800000 */
.L_x_207:
        /* <DEDUP_REMOVED lines=12> */
.L_x_210:
[----:B------:R-:W-:Y:S05]  /*39430*/  BSYNC B1 ;  /* 0x0000000000017941 */ /* 0x000fea0003800000 */
.L_x_209:
        /* <DEDUP_REMOVED lines=12> */
.L_x_212:
[----:B------:R-:W-:Y:S05]  /*39500*/  BSYNC B1 ;  /* 0x0000000000017941 */ /* 0x000fea0003800000 */
.L_x_211:
        /* <DEDUP_REMOVED lines=12> */
.L_x_214:
[----:B------:R-:W-:Y:S05]  /*395d0*/  BSYNC B1 ;  /* 0x0000000000017941 */ /* 0x000fea0003800000 */
.L_x_213:
        /* <DEDUP_REMOVED lines=12> */
.L_x_216:
[----:B------:R-:W-:Y:S05]  /*396a0*/  BSYNC B1 ;  /* 0x0000000000017941 */ /* 0x000fea0003800000 */
.L_x_215:
        /* <DEDUP_REMOVED lines=12> */
.L_x_218:
[----:B------:R-:W-:Y:S05]  /*39770*/  BSYNC B1 ;  /* 0x0000000000017941 */ /* 0x000fea0003800000 */
.L_x_217:
        /* <DEDUP_REMOVED lines=12> */
.L_x_220:
[----:B------:R-:W-:Y:S05]  /*39840*/  BSYNC B1 ;  /* 0x0000000000017941 */ /* 0x000fea0003800000 */
.L_x_219:
        /* <DEDUP_REMOVED lines=12> */
.L_x_222:
[----:B------:R-:W-:Y:S05]  /*39910*/  BSYNC B1 ;  /* 0x0000000000017941 */ /* 0x000fea0003800000 */
.L_x_221:
        /* <DEDUP_REMOVED lines=12> */
.L_x_224:
[----:B------:R-:W-:Y:S05]  /*399e0*/  BSYNC B1 ;  /* 0x0000000000017941 */ /* 0x000fea0003800000 */
.L_x_223:
        /* <DEDUP_REMOVED lines=12> */
.L_x_226:
[----:B------:R-:W-:Y:S05]  /*39ab0*/  BSYNC B1 ;  /* 0x0000000000017941 */ /* 0x000fea0003800000 */
.L_x_225:
        /* <DEDUP_REMOVED lines=12> */
.L_x_228:
[----:B------:R-:W-:Y:S05]  /*39b80*/  BSYNC B1 ;  /* 0x0000000000017941 */ /* 0x000fea0003800000 */
.L_x_227:
        /* <DEDUP_REMOVED lines=12> */
.L_x_230:
[----:B------:R-:W-:Y:S05]  /*39c50*/  BSYNC B1 ;  /* 0x0000000000017941 */ /* 0x000fea0003800000 */
.L_x_229:
        /* <DEDUP_REMOVED lines=12> */
.L_x_232:
[----:B------:R-:W-:Y:S05]  /*39d20*/  BSYNC B1 ;  /* 0x0000000000017941 */ /* 0x000fea0003800000 */
.L_x_231:
        /* <DEDUP_REMOVED lines=12> */
.L_x_234:
[----:B------:R-:W-:Y:S05]  /*39df0*/  BSYNC B1 ;  /* 0x0000000000017941 */ /* 0x000fea0003800000 */
.L_x_233:
        /* <DEDUP_REMOVED lines=12> */
.L_x_236:
[----:B------:R-:W-:Y:S05]  /*39ec0*/  BSYNC B1 ;  /* 0x0000000000017941 */ /* 0x000fea0003800000 */
.L_x_235:
        /* <DEDUP_REMOVED lines=12> */
.L_x_238:
[----:B------:R-:W-:Y:S05]  /*39f90*/  BSYNC B1 ;  /* 0x0000000000017941 */ /* 0x000fea0003800000 */
.L_x_237:
        /* <DEDUP_REMOVED lines=12> */
.L_x_240:
[----:B------:R-:W-:Y:S05]  /*3a060*/  BSYNC B1 ;  /* 0x0000000000017941 */ /* 0x000fea0003800000 */
.L_x_239:
        /* <DEDUP_REMOVED lines=12> */
.L_x_242:
[----:B------:R-:W-:Y:S05]  /*3a130*/  BSYNC B1 ;  /* 0x0000000000017941 */ /* 0x000fea0003800000 */
.L_x_241:
        /* <DEDUP_REMOVED lines=12> */
.L_x_244:
[----:B------:R-:W-:Y:S05]  /*3a200*/  BSYNC B1 ;  /* 0x0000000000017941 */ /* 0x000fea0003800000 */
.L_x_243:
        /* <DEDUP_REMOVED lines=12> */
.L_x_246:
[----:B------:R-:W-:Y:S05]  /*3a2d0*/  BSYNC B1 ;  /* 0x0000000000017941 */ /* 0x000fea0003800000 */
.L_x_245:
        /* <DEDUP_REMOVED lines=12> */
.L_x_248:
[----:B------:R-:W-:Y:S05]  /*3a3a0*/  BSYNC B1 ;  /* 0x0000000000017941 */ /* 0x000fea0003800000 */
.L_x_247:
        /* <DEDUP_REMOVED lines=12> */
.L_x_250:
[----:B------:R-:W-:Y:S05]  /*3a470*/  BSYNC B1 ;  /* 0x0000000000017941 */ /* 0x000fea0003800000 */
.L_x_249:
        /* <DEDUP_REMOVED lines=12> */
.L_x_252:
[----:B------:R-:W-:Y:S05]  /*3a540*/  BSYNC B1 ;  /* 0x0000000000017941 */ /* 0x000fea0003800000 */
.L_x_251:
        /* <DEDUP_REMOVED lines=12> */
.L_x_254:
[----:B------:R-:W-:Y:S05]  /*3a610*/  BSYNC B1 ;  /* 0x0000000000017941 */ /* 0x000fea0003800000 */
.L_x_253:
[----:B0-----:R-:W2:Y:S01]  /*3a620*/  LDL.LU R5, [R1+0x600] ;  /* 0x0006000001057983 */ /* 0x001ea20000300800 */
[----:B-----5:R-:W-:Y:S01]  /*3a630*/  LOP3.LUT R4, R4, 0xff, RZ, 0xc0, !PT ;  /* 0x000000ff04047812 */ /* 0x020fe200078ec0ff */
[----:B------:R-:W-:Y:S01]  /*3a640*/  BSSY B1, `(.L_x_255) ;  /* 0x000000b000017945 */ /* 0x000fe20003800000 */
[----:B------:R-:W-:Y:S02]  /*3a650*/  ISETP.LT.OR P0, PT, R0, 0xda, !P3 ;  /* 0x000000da0000780c */ /* 0x000fe40005f01670 */
[----:B------:R-:W-:-:S05]  /*3a660*/  F2FP.F16.E4M3.UNPACK_B R4, R4 ;  /* 0x00000004ff04723e */ /* 0x000fca00020006ff */
[----:B------:R-:W-:-:S05]  /*3a670*/  HADD2.F32 R4, -RZ, R4.H0_H0 ;  /* 0x20000004ff047230 */ /* 0x000fca0000004100 */
[----:B------:R-:W-:-:S04]  /*3a680*/  FMUL R4, R4, UR25 ;  /* 0x0000001904047c20 */ /* 0x000fc80008400000 */
[----:B--2---:R-:W-:-:S05]  /*3a690*/  FFMA R4, R5, UR26, R4 ;  /* 0x0000001a05047c23 */ /* 0x004fca0008000004 */
[----:B------:R-:W-:Y:S02]  /*3a6a0*/  F2FP.SATFINITE.E4M3.F32.PACK_AB_MERGE_C R5, RZ, R4, RZ ;  /* 0x00000004ff05723e */ /* 0x000fe400048070ff */
[----:B------:R-:W-:-:S03]  /*3a6b0*/  PRMT R4, RZ, 0x7610, R4 ;  /* 0x00007610ff047816 */ /* 0x000fc60000000004 */
[----:B------:R0:W-:Y:S01]  /*3a6c0*/  @!P1 STG.E.U8 desc[UR30][R24.64+0xd8], R5 ;  /* 0x0000d80518009986 */ /* 0x0001e2000c10111e */
[----:B------:R-:W-:Y:S05]  /*3a6d0*/  @P0 BRA `(.L_x_256) ;  /* 0x0000000000040947 */ /* 0x000fea0003800000 */
[----:B------:R2:W5:Y:S02]  /*3a6e0*/  LDG.E.U8 R4, desc[UR30][R32.64+0xd9] ;  /* 0x0000d91e20047981 */ /* 0x000564000c1e1100 */
.L_x_256:
[----:B------:R-:W-:Y:S05]  /*3a6f0*/  BSYNC B1 ;  /* 0x0000000000017941 */ /* 0x000fea0003800000 */
.L_x_255:
[----:B0-----:R-:W3:Y:S01]  /*3a700*/  LDL.LU R5, [R1+0x604] ;  /* 0x0006040001057983 */ /* 0x001ee20000300800 */
[----:B-----5:R-:W-:Y:S01]  /*3a710*/  LOP3.LUT R4, R4, 0xff, RZ, 0xc0, !PT ;  /* 0x000000ff04047812 */ /* 0x020fe200078ec0ff */
[----:B------:R-:W-:Y:S01]  /*3a720*/  BSSY B1, `(.L_x_257) ;  /* 0x000000b000017945 */ /* 0x000fe20003800000 */
[----:B------:R-:W-:Y:S02]  /*3a730*/  ISETP.LT.OR P1, PT, R0, 0xd9, !P2 ;  /* 0x000000d90000780c */ /* 0x000fe40005721670 */
[----:B------:R-:W-:-:S05]  /*3a740*/  F2FP.F16.E4M3.UNPACK_B R4, R4 ;  /* 0x00000004ff04723e */ /* 0x000fca00020006ff */
[----:B------:R-:W-:-:S05]  /*3a750*/  HADD2.F32 R4, -RZ, R4.H0_H0 ;  /* 0x20000004ff047230 */ /* 0x000fca0000004100 */
[----:B------:R-:W-:-:S04]  /*3a760*/  FMUL R4, R4, UR25 ;  /* 0x0000001904047c20 */ /* 0x000fc80008400000 */
[----:B---3--:R-:W-:-:S05]  /*3a770*/  FFMA R4, R5, UR26, R4 ;  /* 0x0000001a05047c23 */ /* 0x008fca0008000004 */
[----:B------:R-:W-:Y:S02]  /*3a780*/  F2FP.SATFINITE.E4M3.F32.PACK_AB_MERGE_C R5, RZ, R4, RZ ;  /* 0x00000004ff05723e */ /* 0x000fe400048070ff */
[----:B------:R-:W-:-:S03]  /*3a790*/  PRMT R4, RZ, 0x7610, R4 ;  /* 0x00007610ff047816 */ /* 0x000fc60000000004 */
[----:B------:R0:W-:Y:S01]  /*3a7a0*/  @!P0 STG.E.U8 desc[UR30][R24.64+0xd9], R5 ;  /* 0x0000d90518008986 */ /* 0x0001e2000c10111e */
[----:B------:R-:W-:Y:S05]  /*3a7b0*/  @P1 BRA `(.L_x_258) ;  /* 0x0000000000041947 */ /* 0x000fea0003800000 */
[----:B------:R3:W5:Y:S02]  /*3a7c0*/  LDG.E.U8 R4, desc[UR30][R2.64+0xd8] ;  /* 0x0000d81e02047981 */ /* 0x000764000c1e1100 */
.L_x_258:
[----:B------:R-:W-:Y:S05]  /*3a7d0*/  BSYNC B1 ;  /* 0x0000000000017941 */ /* 0x000fea0003800000 */
.L_x_257:
        /* <DEDUP_REMOVED lines=13> */
.L_x_260:
[----:B------:R-:W-:Y:S05]  /*3a8b0*/  BSYNC B1 ;  /* 0x0000000000017941 */ /* 0x000fea0003800000 */
.L_x_259:
        /* <DEDUP_REMOVED lines=13> */
.L_x_262:
[----:B------:R-:W-:Y:S05]  /*3a990*/  BSYNC B1 ;  /* 0x0000000000017941 */ /* 0x000fea0003800000 */
.L_x_261:
        /* <DEDUP_REMOVED lines=13> */
.L_x_264:
[----:B------:R-:W-:Y:S05]  /*3aa70*/  BSYNC B1 ;  /* 0x0000000000017941 */ /* 0x000fea0003800000 */
.L_x_263:
        /* <DEDUP_REMOVED lines=13> */
.L_x_266:
[----:B------:R-:W-:Y:S05]  /*3ab50*/  BSYNC B1 ;  /* 0x0000000000017941 */ /* 0x000fea0003800000 */
.L_x_265:
        /* <DEDUP_REMOVED lines=13> */
.L_x_268:
[----:B------:R-:W-:Y:S05]  /*3ac30*/  BSYNC B1 ;  /* 0x0000000000017941 */ /* 0x000fea0003800000 */
.L_x_267:
        /* <DEDUP_REMOVED lines=13> */
.L_x_270:
[----:B------:R-:W-:Y:S05]  /*3ad10*/  BSYNC B1 ;  /* 0x0000000000017941 */ /* 0x000fea0003800000 */
.L_x_269:
        /* <DEDUP_REMOVED lines=13> */
.L_x_272:
[----:B------:R-:W-:Y:S05]  /*3adf0*/  BSYNC B1 ;  /* 0x0000000000017941 */ /* 0x000fea0003800000 */
.L_x_271:
        /* <DEDUP_REMOVED lines=13> */
.L_x_274:
[----:B------:R-:W-:Y:S05]  /*3aed0*/  BSYNC B1 ;  /* 0x0000000000017941 */ /* 0x000fea0003800000 */
.L_x_273:
        /* <DEDUP_REMOVED lines=13> */
.L_x_276:
[----:B------:R-:W-:Y:S05]  /*3afb0*/  BSYNC B1 ;  /* 0x0000000000017941 */ /* 0x000fea0003800000 */
.L_x_275:
        /* <DEDUP_REMOVED lines=13> */
.L_x_278:
[----:B------:R-:W-:Y:S05]  /*3b090*/  BSYNC B1 ;  /* 0x0000000000017941 */ /* 0x000fea0003800000 */
.L_x_277:
        /* <DEDUP_REMOVED lines=13> */
.L_x_280:
[----:B------:R-:W-:Y:S05]  /*3b170*/  BSYNC B1 ;  /* 0x0000000000017941 */ /* 0x000fea0003800000 */
.L_x_279:
        /* <DEDUP_REMOVED lines=13> */
.L_x_282:
[----:B------:R-:W-:Y:S05]  /*3b250*/  BSYNC B1 ;  /* 0x0000000000017941 */ /* 0x000fea0003800000 */
.L_x_281:
        /* <DEDUP_REMOVED lines=13> */
.L_x_284:
[----:B------:R-:W-:Y:S05]  /*3b330*/  BSYNC B1 ;  /* 0x0000000000017941 */ /* 0x000fea0003800000 */
.L_x_283:
        /* <DEDUP_REMOVED lines=13> */
.L_x_286:
[----:B------:R-:W-:Y:S05]  /*3b410*/  BSYNC B1 ;  /* 0x0000000000017941 */ /* 0x000fea0003800000 */
.L_x_285:
        /* <DEDUP_REMOVED lines=13> */
.L_x_288:
[----:B------:R-:W-:Y:S05]  /*3b4f0*/  BSYNC B1 ;  /* 0x0000000000017941 */ /* 0x000fea0003800000 */
.L_x_287:
        /* <DEDUP_REMOVED lines=13> */
.L_x_290:
[----:B------:R-:W-:Y:S05]  /*3b5d0*/  BSYNC B1 ;  /* 0x0000000000017941 */ /* 0x000fea0003800000 */
.L_x_289:
        /* <DEDUP_REMOVED lines=13> */
.L_x_292:
[----:B------:R-:W-:Y:S05]  /*3b6b0*/  BSYNC B1 ;  /* 0x0000000000017941 */ /* 0x000fea0003800000 */
.L_x_291:
[----:B------:R-:W3:Y:S01]  /*3b6c0*/  LDL.LU R9, [R1+0x64c] ;  /* 0x00064c0001097983 */ /* 0x000ee20000300800 */
[----:B-----5:R-:W-:Y:S01]  /*3b6d0*/  LOP3.LUT R4, R4, 0xff, RZ, 0xc0, !PT ;  /* 0x000000ff04047812 */ /* 0x020fe200078ec0ff */
[----:B------:R-:W-:Y:S01]  /*3b6e0*/  BSSY B1, `(.L_x_293) ;  /* 0x0000013000017945 */ /* 0x000fe20003800000 */
[----:B------:R-:W-:Y:S02]  /*3b6f0*/  IADD3 R6, P0, R35, 0x80, RZ ;  /* 0x0000008023067810 */ /* 0x000fe40007f1e0ff */
[----:B------:R-:W-:Y:S02]  /*3b700*/  F2FP.F16.E4M3.UNPACK_B R4, R4 ;  /* 0x00000004ff04723e */ /* 0x000fe400020006ff */
[----:B------:R-:W-:-:S03]  /*3b710*/  ISETP.GE.AND P1, PT, R34, 0x81, PT ;  /* 0x000000812200780c */ /* 0x000fc60003f26270 */
[----:B------:R-:W-:Y:S02]  /*3b720*/  HADD2.F32 R7, -RZ, R4.H0_H0 ;  /* 0x20000004ff077230 */ /* 0x000fe40000004100 */
[----:B------:R-:W-:Y:S01]  /*3b730*/  IMAD.X R4, RZ, RZ, R37, P0 ;  /* 0x000000ffff047224 */ /* 0x000fe200000e0625 */
[----:B------:R-:W-:Y:S02]  /*3b740*/  ISETP.LT.OR P0, PT, R0, 0x1, !P1 ;  /* 0x000000010000780c */ /* 0x000fe40004f01670 */
[----:B------:R-:W-:Y:S01]  /*3b750*/  FMUL R7, R7, UR25 ;  /* 0x0000001907077c20 */ /* 0x000fe20008400000 */
[----:B------:R-:W-:Y:S02]  /*3b760*/  IMAD R8, R4, UR10, RZ ;  /* 0x0000000a04087c24 */ /* 0x000fe4000f8e02ff */
[----:B0-----:R-:W-:-:S04]  /*3b770*/  IMAD.WIDE.U32 R4, R6, UR10, R38 ;  /* 0x0000000a06047c25 */ /* 0x001fc8000f8e0026 */
[----:B------:R-:W-:Y:S01]  /*3b780*/  IMAD R6, R6, UR11, R8 ;  /* 0x0000000b06067c24 */ /* 0x000fe2000f8e0208 */
[----:B------:R-:W-:-:S04]  /*3b790*/  IADD3 R4, P6, R4, UR12, RZ ;  /* 0x0000000c04047c10 */ /* 0x000fc8000ffde0ff */
[--C-:B------:R-:W-:Y:S02]  /*3b7a0*/  IADD3.X R5, R5, UR13, R6.reuse, P6, !PT ;  /* 0x0000000d05057c10 */ /* 0x100fe4000b7fe406 */
[----:B------:R-:W-:Y:S01]  /*3b7b0*/  PRMT R6, RZ, 0x7610, R6 ;  /* 0x00007610ff067816 */ /* 0x000fe20000000006 */
[----:B---3--:R-:W-:-:S05]  /*3b7c0*/  FFMA R7, R9, UR26, R7 ;  /* 0x0000001a09077c23 */ /* 0x008fca0008000007 */
[----:B------:R-:W-:-:S05]  /*3b7d0*/  F2FP.SATFINITE.E4M3.F32.PACK_AB_MERGE_C R7, RZ, R7, RZ ;  /* 0x00000007ff07723e */ /* 0x000fca00048070ff */
[----:B------:R0:W-:Y:S01]  /*3b7e0*/  @!P5 STG.E.U8 desc[UR30][R26.64+0xf9], R7 ;  /* 0x0000f9071a00d986 */ /* 0x0001e2000c10111e */
[----:B------:R-:W-:Y:S05]  /*3b7f0*/  @P0 BRA `(.L_x_294) ;  /* 0x0000000000040947 */ /* 0x000fea0003800000 */
[----:B------:R3:W5:Y:S02]  /*3b800*/  LDG.E.U8 R6, desc[UR30][R4.64] ;  /* 0x0000001e04067981 */ /* 0x000764000c1e1100 */
.L_x_294:
[----:B------:R-:W-:Y:S05]  /*3b810*/  BSYNC B1 ;  /* 0x0000000000017941 */ /* 0x000fea0003800000 */
.L_x_293:
        /* <DEDUP_REMOVED lines=13> */
.L_x_296:
[----:B------:R-:W-:Y:S05]  /*3b8f0*/  BSYNC B1 ;  /* 0x0000000000017941 */ /* 0x000fea0003800000 */
.L_x_295:
[----:B0-----:R-:W3:Y:S01]  /*3b900*/  LDL.LU R7, [R1+0x654] ;  /* 0x0006540001077983 */ /* 0x001ee20000300800 */
[----:B-----5:R-:W-:Y:S01]  /*3b910*/  LOP3.LUT R6, R6, 0xff, RZ, 0xc0, !PT ;  /* 0x000000ff06067812 */ /* 0x020fe200078ec0ff */
[----:B------:R-:W-:Y:S01]  /*3b920*/  BSSY B1, `(.L_x_297) ;  /* 0x0000013000017945 */ /* 0x000fe20003800000 */
[----:B------:R-:W-:Y:S02]  /*3b930*/  IADD3 R35, P0, R35, 0x88, RZ ;  /* 0x0000008823237810 */ /* 0x000fe40007f1e0ff */
[----:B------:R-:W-:Y:S02]  /*3b940*/  F2FP.F16.E4M3.UNPACK_B R6, R6 ;  /* 0x00000006ff06723e */ /* 0x000fe400020006ff */
[----:B------:R-:W-:Y:S01]  /*3b950*/  IADD3.X R36, RZ, R37, RZ, P0, !PT ;  /* 0x00000025ff247210 */ /* 0x000fe200007fe4ff */
[----:B------:R-:W-:Y:S01]  /*3b960*/  IMAD.WIDE.U32 R38, R35, UR10, R38 ;  /* 0x0000000a23267c25 */ /* 0x000fe2000f8e0026 */
[----:B------:R-:W-:Y:S02]  /*3b970*/  ISETP.GE.AND P0, PT, R34, 0x89, PT ;  /* 0x000000892200780c */ /* 0x000fe40003f06270 */
[----:B------:R-:W-:Y:S01]  /*3b980*/  PRMT R8, RZ, 0x7610, R8 ;  /* 0x00007610ff087816 */ /* 0x000fe20000000008 */
[----:B------:R-:W-:-:S02]  /*3b990*/  HADD2.F32 R6, -RZ, R6.H0_H0 ;  /* 0x20000006ff067230 */ /* 0x000fc40000004100 */
[----:B------:R-:W-:-:S03]  /*3b9a0*/  IMAD R36, R36, UR10, RZ ;  /* 0x0000000a24247c24 */ /* 0x000fc6000f8e02ff */
[----:B------:R-:W-:Y:S01]  /*3b9b0*/  FMUL R6, R6, UR25 ;  /* 0x0000001906067c20 */ /* 0x000fe20008400000 */
[----:B------:R-:W-:-:S03]  /*3b9c0*/  IMAD R35, R35, UR11, R36 ;  /* 0x0000000b23237c24 */ /* 0x000fc6000f8e0224 */
[----:B---3--:R-:W-:-:S05]  /*3b9d0*/  FFMA R6, R7, UR26, R6 ;  /* 0x0000001a07067c23 */ /* 0x008fca0008000006 */
[----:B------:R-:W-:-:S05]  /*3b9e0*/  F2FP.SATFINITE.E4M3.F32.PACK_AB_MERGE_C R6, RZ, R6, RZ ;  /* 0x00000006ff06723e */ /* 0x000fca00048070ff */
[----:B------:R0:W-:Y:S01]  /*3b9f0*/  @!P5 STG.E.U8 desc[UR30][R30.64+0x1], R6 ;  /* 0x000001061e00d986 */ /* 0x0001e2000c10111e */
[----:B------:R-:W-:Y:S02]  /*3ba00*/  ISETP.LT.OR P5, PT, R0, 0x1, !P0 ;  /* 0x000000010000780c */ /* 0x000fe400047a1670 */
[----:B0-----:R-:W-:-:S04]  /*3ba10*/  IADD3 R6, P6, R38, UR12, RZ ;  /* 0x0000000c26067c10 */ /* 0x001fc8000ffde0ff */
[----:B------:R-:W-:-:S07]  /*3ba20*/  IADD3.X R7, R39, UR13, R35, P6, !PT ;  /* 0x0000000d27077c10 */ /* 0x000fce000b7fe423 */
[----:B------:R-:W-:Y:S05]  /*3ba30*/  @P5 BRA `(.L_x_298) ;  /* 0x0000000000045947 */ /* 0x000fea0003800000 */
[----:B------:R0:W5:Y:S02]  /*3ba40*/  LDG.E.U8 R8, desc[UR30][R6.64] ;  /* 0x0000001e06087981 */ /* 0x000164000c1e1100 */
.L_x_298:
[----:B------:R-:W-:Y:S05]  /*3ba50*/  BSYNC B1 ;  /* 0x0000000000017941 */ /* 0x000fea0003800000 */
.L_x_297:
[----:B------:R-:W3:Y:S01]  /*3ba60*/  LDL.LU R9, [R1+0x658] ;  /* 0x0006580001097983 */ /* 0x000ee20000300800 */
        /* <DEDUP_REMOVED lines=12> */
.L_x_300:
[----:B------:R-:W-:Y:S05]  /*3bb30*/  BSYNC B1 ;  /* 0x0000000000017941 */ /* 0x000fea0003800000 */
.L_x_299:
[----:B---3--:R-:W3:Y:S01]  /*3bb40*/  LDL.LU R9, [R1+0x65c] ;  /* 0x00065c0001097983 */ /* 0x008ee20000300800 */
        /* <DEDUP_REMOVED lines=12> */
.L_x_302:
[----:B------:R-:W-:Y:S05]  /*3bc10*/  BSYNC B1 ;  /* 0x0000000000017941 */ /* 0x000fea0003800000 */
.L_x_301:
        /* <DEDUP_REMOVED lines=13> */
.L_x_304:
[----:B------:R-:W-:Y:S05]  /*3bcf0*/  BSYNC B1 ;  /* 0x0000000000017941 */ /* 0x000fea0003800000 */
.L_x_303:
        /* <DEDUP_REMOVED lines=13> */
.L_x_306:
[----:B------:R-:W-:Y:S05]  /*3bdd0*/  BSYNC B1 ;  /* 0x0000000000017941 */ /* 0x000fea0003800000 */
.L_x_305:
        /* <DEDUP_REMOVED lines=13> */
.L_x_308:
[----:B------:R-:W-:Y:S05]  /*3beb0*/  BSYNC B1 ;  /* 0x0000000000017941 */ /* 0x000fea0003800000 */
.L_x_307:
        /* <DEDUP_REMOVED lines=13> */
.L_x_310:
[----:B------:R-:W-:Y:S05]  /*3bf90*/  BSYNC B1 ;  /* 0x0000000000017941 */ /* 0x000fea0003800000 */
.L_x_309:
        /* <DEDUP_REMOVED lines=13> */
.L_x_312:
[----:B------:R-:W-:Y:S05]  /*3c070*/  BSYNC B1 ;  /* 0x0000000000017941 */ /* 0x000fea0003800000 */
.L_x_311:
        /* <DEDUP_REMOVED lines=13> */
.L_x_314:
[----:B------:R-:W-:Y:S05]  /*3c150*/  BSYNC B1 ;  /* 0x0000000000017941 */ /* 0x000fea0003800000 */
.L_x_313:
        /* <DEDUP_REMOVED lines=13> */
.L_x_316:
[----:B------:R-:W-:Y:S05]  /*3c230*/  BSYNC B1 ;  /* 0x0000000000017941 */ /* 0x000fea0003800000 */
.L_x_315:
        /* <DEDUP_REMOVED lines=13> */
.L_x_318:
[----:B------:R-:W-:Y:S05]  /*3c310*/  BSYNC B1 ;  /* 0x0000000000017941 */ /* 0x000fea0003800000 */
.L_x_317:
        /* <DEDUP_REMOVED lines=13> */
.L_x_320:
[----:B------:R-:W-:Y:S05]  /*3c3f0*/  BSYNC B1 ;  /* 0x0000000000017941 */ /* 0x000fea0003800000 */
.L_x_319:
        /* <DEDUP_REMOVED lines=13> */
.L_x_322:
[----:B------:R-:W-:Y:S05]  /*3c4d0*/  BSYNC B1 ;  /* 0x0000000000017941 */ /* 0x000fea0003800000 */
.L_x_321:
        /* <DEDUP_REMOVED lines=13> */
.L_x_324:
[----:B------:R-:W-:Y:S05]  /*3c5b0*/  BSYNC B1 ;  /* 0x0000000000017941 */ /* 0x000fea0003800000 */
.L_x_323:
        /* <DEDUP_REMOVED lines=13> */
.L_x_326:
[----:B------:R-:W-:Y:S05]  /*3c690*/  BSYNC B1 ;  /* 0x0000000000017941 */ /* 0x000fea0003800000 */
.L_x_325:
        /* <DEDUP_REMOVED lines=13> */
.L_x_328:
[----:B------:R-:W-:Y:S05]  /*3c770*/  BSYNC B1 ;  /* 0x0000000000017941 */ /* 0x000fea0003800000 */
.L_x_327:
        /* <DEDUP_REMOVED lines=13> */
.L_x_330:
[----:B------:R-:W-:Y:S05]  /*3c850*/  BSYNC B1 ;  /* 0x0000000000017941 */ /* 0x000fea0003800000 */
.L_x_329:
        /* <DEDUP_REMOVED lines=13> */
.L_x_332:
[----:B------:R-:W-:Y:S05]  /*3c930*/  BSYNC B1 ;  /* 0x0000000000017941 */ /* 0x000fea0003800000 */
.L_x_331:
        /* <DEDUP_REMOVED lines=13> */
.L_x_334:
[----:B------:R-:W-:Y:S05]  /*3ca10*/  BSYNC B1 ;  /* 0x0000000000017941 */ /* 0x000fea0003800000 */
.L_x_333:
        /* <DEDUP_REMOVED lines=13> */
.L_x_336:
[----:B------:R-:W-:Y:S05]  /*3caf0*/  BSYNC B1 ;  /* 0x0000000000017941 */ /* 0x000fea0003800000 */
.L_x_335:
        /* <DEDUP_REMOVED lines=13> */
.L_x_338:
[----:B------:R-:W-:Y:S05]  /*3cbd0*/  BSYNC B1 ;  /* 0x0000000000017941 */ /* 0x000fea0003800000 */
.L_x_337:
        /* <DEDUP_REMOVED lines=13> */
.L_x_340:
[----:B------:R-:W-:Y:S05]  /*3ccb0*/  BSYNC B1 ;  /* 0x0000000000017941 */ /* 0x000fea0003800000 */
.L_x_339:
        /* <DEDUP_REMOVED lines=13> */
.L_x_342:
[----:B------:R-:W-:Y:S05]  /*3cd90*/  BSYNC B1 ;  /* 0x0000000000017941 */ /* 0x000fea0003800000 */
.L_x_341:
        /* <DEDUP_REMOVED lines=13> */
.L_x_344:
[----:B------:R-:W-:Y:S05]  /*3ce70*/  BSYNC B1 ;  /* 0x0000000000017941 */ /* 0x000fea0003800000 */
.L_x_343:
        /* <DEDUP_REMOVED lines=13> */
.L_x_346:
[----:B------:R-:W-:Y:S05]  /*3cf50*/  BSYNC B1 ;  /* 0x0000000000017941 */ /* 0x000fea0003800000 */
.L_x_345:
        /* <DEDUP_REMOVED lines=13> */
.L_x_348:
[----:B------:R-:W-:Y:S05]  /*3d030*/  BSYNC B1 ;  /* 0x0000000000017941 */ /* 0x000fea0003800000 */
.L_x_347:
        /* <DEDUP_REMOVED lines=13> */
.L_x_350:
[----:B------:R-:W-:Y:S05]  /*3d110*/  BSYNC B1 ;  /* 0x0000000000017941 */ /* 0x000fea0003800000 */
.L_x_349:
        /* <DEDUP_REMOVED lines=13> */
.L_x_352:
[----:B------:R-:W-:Y:S05]  /*3d1f0*/  BSYNC B1 ;  /* 0x0000000000017941 */ /* 0x000fea0003800000 */
.L_x_351:
        /* <DEDUP_REMOVED lines=13> */
.L_x_354:
[----:B------:R-:W-:Y:S05]  /*3d2d0*/  BSYNC B1 ;  /* 0x0000000000017941 */ /* 0x000fea0003800000 */
.L_x_353:
        /* <DEDUP_REMOVED lines=13> */
.L_x_356:
[----:B------:R-:W-:Y:S05]  /*3d3b0*/  BSYNC B1 ;  /* 0x0000000000017941 */ /* 0x000fea0003800000 */
.L_x_355:
        /* <DEDUP_REMOVED lines=13> */
.L_x_358:
[----:B------:R-:W-:Y:S05]  /*3d490*/  BSYNC B1 ;  /* 0x0000000000017941 */ /* 0x000fea0003800000 */
.L_x_357:
        /* <DEDUP_REMOVED lines=13> */
.L_x_360:
[----:B------:R-:W-:Y:S05]  /*3d570*/  BSYNC B1 ;  /* 0x0000000000017941 */ /* 0x000fea0003800000 */
.L_x_359:
        /* <DEDUP_REMOVED lines=13> */
.L_x_362:
[----:B------:R-:W-:Y:S05]  /*3d650*/  BSYNC B1 ;  /* 0x0000000000017941 */ /* 0x000fea0003800000 */
.L_x_361:
        /* <DEDUP_REMOVED lines=13> */
.L_x_364:
[----:B------:R-:W-:Y:S05]  /*3d730*/  BSYNC B1 ;  /* 0x0000000000017941 */ /* 0x000fea0003800000 */
.L_x_363:
        /* <DEDUP_REMOVED lines=13> */
.L_x_366:
[----:B------:R-:W-:Y:S05]  /*3d810*/  BSYNC B1 ;  /* 0x0000000000017941 */ /* 0x000fea0003800000 */
.L_x_365:
        /* <DEDUP_REMOVED lines=13> */
.L_x_368:
[----:B------:R-:W-:Y:S05]  /*3d8f0*/  BSYNC B1 ;  /* 0x0000000000017941 */ /* 0x000fea0003800000 */
.L_x_367:
        /* <DEDUP_REMOVED lines=13> */
.L_x_370:
[----:B------:R-:W-:Y:S05]  /*3d9d0*/  BSYNC B1 ;  /* 0x0000000000017941 */ /* 0x000fea0003800000 */
.L_x_369:
        /* <DEDUP_REMOVED lines=13> */
.L_x_372:
[----:B------:R-:W-:Y:S05]  /*3dab0*/  BSYNC B1 ;  /* 0x0000000000017941 */ /* 0x000fea0003800000 */
.L_x_371:
        /* <DEDUP_REMOVED lines=13> */
.L_x_374:
[----:B------:R-:W-:Y:S05]  /*3db90*/  BSYNC B1 ;  /* 0x0000000000017941 */ /* 0x000fea0003800000 */
.L_x_373:
        /* <DEDUP_REMOVED lines=13> */
.L_x_376:
[----:B------:R-:W-:Y:S05]  /*3dc70*/  BSYNC B1 ;  /* 0x0000000000017941 */ /* 0x000fea0003800000 */
.L_x_375:
        /* <DEDUP_REMOVED lines=13> */
.L_x_378:
[----:B------:R-:W-:Y:S05]  /*3dd50*/  BSYNC B1 ;  /* 0x0000000000017941 */ /* 0x000fea0003800000 */
.L_x_377:
        /* <DEDUP_REMOVED lines=13> */
.L_x_380:
[----:B------:R-:W-:Y:S05]  /*3de30*/  BSYNC B1 ;  /* 0x0000000000017941 */ /* 0x000fea0003800000 */
.L_x_379:
        /* <DEDUP_REMOVED lines=13> */
.L_x_382:
[----:B------:R-:W-:Y:S05]  /*3df10*/  BSYNC B1 ;  /* 0x0000000000017941 */ /* 0x000fea0003800000 */
.L_x_381:
        /* <DEDUP_REMOVED lines=13> */
.L_x_384:
[----:B------:R-:W-:Y:S05]  /*3dff0*/  BSYNC B1 ;  /* 0x0000000000017941 */ /* 0x000fea0003800000 */
.L_x_383:
        /* <DEDUP_REMOVED lines=13> */
.L_x_386:
[----:B------:R-:W-:Y:S05]  /*3e0d0*/  BSYNC B1 ;  /* 0x0000000000017941 */ /* 0x000fea0003800000 */
.L_x_385:
        /* <DEDUP_REMOVED lines=13> */
.L_x_388:
[----:B------:R-:W-:Y:S05]  /*3e1b0*/  BSYNC B1 ;  /* 0x0000000000017941 */ /* 0x000fea0003800000 */
.L_x_387:
        /* <DEDUP_REMOVED lines=13> */
.L_x_390:
[----:B------:R-:W-:Y:S05]  /*3e290*/  BSYNC B1 ;  /* 0x0000000000017941 */ /* 0x000fea0003800000 */
.L_x_389:
        /* <DEDUP_REMOVED lines=13> */
.L_x_392:
[----:B------:R-:W-:Y:S05]  /*3e370*/  BSYNC B1 ;  /* 0x0000000000017941 */ /* 0x000fea0003800000 */
.L_x_391:
        /* <DEDUP_REMOVED lines=13> */
.L_x_394:
[----:B------:R-:W-:Y:S05]  /*3e450*/  BSYNC B1 ;  /* 0x0000000000017941 */ /* 0x000fea0003800000 */
.L_x_393:
        /* <DEDUP_REMOVED lines=13> */
.L_x_396:
[----:B------:R-:W-:Y:S05]  /*3e530*/  BSYNC B1 ;  /* 0x0000000000017941 */ /* 0x000fea0003800000 */
.L_x_395:
        /* <DEDUP_REMOVED lines=13> */
.L_x_398:
[----:B------:R-:W-:Y:S05]  /*3e610*/  BSYNC B1 ;  /* 0x0000000000017941 */ /* 0x000fea0003800000 */
.L_x_397:
        /* <DEDUP_REMOVED lines=13> */
.L_x_400:
[----:B------:R-:W-:Y:S05]  /*3e6f0*/  BSYNC B1 ;  /* 0x0000000000017941 */ /* 0x000fea0003800000 */
.L_x_399:
        /* <DEDUP_REMOVED lines=13> */
.L_x_402:
[----:B------:R-:W-:Y:S05]  /*3e7d0*/  BSYNC B1 ;  /* 0x0000000000017941 */ /* 0x000fea0003800000 */
.L_x_401:
        /* <DEDUP_REMOVED lines=13> */
.L_x_404:
[----:B------:R-:W-:Y:S05]  /*3e8b0*/  BSYNC B1 ;  /* 0x0000000000017941 */ /* 0x000fea0003800000 */
.L_x_403:
        /* <DEDUP_REMOVED lines=13> */
.L_x_406:
[----:B------:R-:W-:Y:S05]  /*3e990*/  BSYNC B1 ;  /* 0x0000000000017941 */ /* 0x000fea0003800000 */
.L_x_405:
        /* <DEDUP_REMOVED lines=13> */
.L_x_408:
[----:B------:R-:W-:Y:S05]  /*3ea70*/  BSYNC B1 ;  /* 0x0000000000017941 */ /* 0x000fea0003800000 */
.L_x_407:
        /* <DEDUP_REMOVED lines=13> */
.L_x_410:
[----:B------:R-:W-:Y:S05]  /*3eb50*/  BSYNC B1 ;  /* 0x0000000000017941 */ /* 0x000fea0003800000 */
.L_x_409:
        /* <DEDUP_REMOVED lines=13> */
.L_x_412:
[----:B------:R-:W-:Y:S05]  /*3ec30*/  BSYNC B1 ;  /* 0x0000000000017941 */ /* 0x000fea0003800000 */
.L_x_411:
        /* <DEDUP_REMOVED lines=13> */
.L_x_414:
[----:B------:R-:W-:Y:S05]  /*3ed10*/  BSYNC B1 ;  /* 0x0000000000017941 */ /* 0x000fea0003800000 */
.L_x_413:
        /* <DEDUP_REMOVED lines=13> */
.L_x_416:
[----:B------:R-:W-:Y:S05]  /*3edf0*/  BSYNC B1 ;  /* 0x0000000000017941 */ /* 0x000fea0003800000 */
.L_x_415:
        /* <DEDUP_REMOVED lines=13> */
.L_x_418:
[----:B------:R-:W-:Y:S05]  /*3eed0*/  BSYNC B1 ;  /* 0x0000000000017941 */ /* 0x000fea0003800000 */
.L_x_417:
        /* <DEDUP_REMOVED lines=13> */
.L_x_420:
[----:B------:R-:W-:Y:S05]  /*3efb0*/  BSYNC B1 ;  /* 0x0000000000017941 */ /* 0x000fea0003800000 */
.L_x_419:
        /* <DEDUP_REMOVED lines=13> */
.L_x_422:
[----:B------:R-:W-:Y:S05]  /*3f090*/  BSYNC B1 ;  /* 0x0000000000017941 */ /* 0x000fea0003800000 */
.L_x_421:
        /* <DEDUP_REMOVED lines=13> */
.L_x_424:
[----:B------:R-:W-:Y:S05]  /*3f170*/  BSYNC B1 ;  /* 0x0000000000017941 */ /* 0x000fea0003800000 */
.L_x_423:
        /* <DEDUP_REMOVED lines=13> */
.L_x_426:
[----:B------:R-:W-:Y:S05]  /*3f250*/  BSYNC B1 ;  /* 0x0000000000017941 */ /* 0x000fea0003800000 */
.L_x_425:
        /* <DEDUP_REMOVED lines=13> */
.L_x_428:
[----:B------:R-:W-:Y:S05]  /*3f330*/  BSYNC B1 ;  /* 0x0000000000017941 */ /* 0x000fea0003800000 */
.L_x_427:
        /* <DEDUP_REMOVED lines=13> */
.L_x_430:
[----:B------:R-:W-:Y:S05]  /*3f410*/  BSYNC B1 ;  /* 0x0000000000017941 */ /* 0x000fea0003800000 */
.L_x_429:
        /* <DEDUP_REMOVED lines=13> */
.L_x_432:
[----:B------:R-:W-:Y:S05]  /*3f4f0*/  BSYNC B1 ;  /* 0x0000000000017941 */ /* 0x000fea0003800000 */
.L_x_431:
        /* <DEDUP_REMOVED lines=13> */
.L_x_434:
[----:B------:R-:W-:Y:S05]  /*3f5d0*/  BSYNC B1 ;  /* 0x0000000000017941 */ /* 0x000fea0003800000 */
.L_x_433:
        /* <DEDUP_REMOVED lines=13> */
.L_x_436:
[----:B------:R-:W-:Y:S05]  /*3f6b0*/  BSYNC B1 ;  /* 0x0000000000017941 */ /* 0x000fea0003800000 */
.L_x_435:
        /* <DEDUP_REMOVED lines=13> */
.L_x_438:
[----:B------:R-:W-:Y:S05]  /*3f790*/  BSYNC B1 ;  /* 0x0000000000017941 */ /* 0x000fea0003800000 */
.L_x_437:
        /* <DEDUP_REMOVED lines=13> */
.L_x_440:
[----:B------:R-:W-:Y:S05]  /*3f870*/  BSYNC B1 ;  /* 0x0000000000017941 */ /* 0x000fea0003800000 */
.L_x_439:
        /* <DEDUP_REMOVED lines=13> */
.L_x_442:
[----:B------:R-:W-:Y:S05]  /*3f950*/  BSYNC B1 ;  /* 0x0000000000017941 */ /* 0x000fea0003800000 */
.L_x_441:
        /* <DEDUP_REMOVED lines=13> */
.L_x_444:
[----:B------:R-:W-:Y:S05]  /*3fa30*/  BSYNC B1 ;  /* 0x0000000000017941 */ /* 0x000fea0003800000 */
.L_x_443:
        /* <DEDUP_REMOVED lines=13> */
.L_x_446:
[----:B------:R-:W-:Y:S05]  /*3fb10*/  BSYNC B1 ;  /* 0x0000000000017941 */ /* 0x000fea0003800000 */
.L_x_445:
        /* <DEDUP_REMOVED lines=13> */
.L_x_448:
[----:B------:R-:W-:Y:S05]  /*3fbf0*/  BSYNC B1 ;  /* 0x0000000000017941 */ /* 0x000fea0003800000 */
.L_x_447:
        /* <DEDUP_REMOVED lines=13> */
.L_x_450:
[----:B------:R-:W-:Y:S05]  /*3fcd0*/  BSYNC B1 ;  /* 0x0000000000017941 */ /* 0x000fea0003800000 */
.L_x_449:
        /* <DEDUP_REMOVED lines=13> */
.L_x_452:
[----:B------:R-:W-:Y:S05]  /*3fdb0*/  BSYNC B1 ;  /* 0x0000000000017941 */ /* 0x000fea0003800000 */
.L_x_451:
        /* <DEDUP_REMOVED lines=13> */
.L_x_454:
[----:B------:R-:W-:Y:S05]  /*3fe90*/  BSYNC B1 ;  /* 0x0000000000017941 */ /* 0x000fea0003800000 */
.L_x_453:
        /* <DEDUP_REMOVED lines=13> */
.L_x_456:
[----:B------:R-:W-:Y:S05]  /*3ff70*/  BSYNC B1 ;  /* 0x0000000000017941 */ /* 0x000fea0003800000 */
.L_x_455:
        /* <DEDUP_REMOVED lines=13> */
.L_x_458:
[----:B------:R-:W-:Y:S05]  /*40050*/  BSYNC B1 ;  /* 0x0000000000017941 */ /* 0x000fea0003800000 */
.L_x_457:
        /* <DEDUP_REMOVED lines=13> */
.L_x_460:
[----:B------:R-:W-:Y:S05]  /*40130*/  BSYNC B1 ;  /* 0x0000000000017941 */ /* 0x000fea0003800000 */
.L_x_459:
        /* <DEDUP_REMOVED lines=13> */
.L_x_462:
[----:B------:R-:W-:Y:S05]  /*40210*/  BSYNC B1 ;  /* 0x0000000000017941 */ /* 0x000fea0003800000 */
.L_x_461:
        /* <DEDUP_REMOVED lines=13> */
.L_x_464:
[----:B------:R-:W-:Y:S05]  /*402f0*/  BSYNC B1 ;  /* 0x0000000000017941 */ /* 0x000fea0003800000 */
.L_x_463:
        /* <DEDUP_REMOVED lines=13> */
.L_x_466:
[----:B------:R-:W-:Y:S05]  /*403d0*/  BSYNC B1 ;  /* 0x0000000000017941 */ /* 0x000fea0003800000 */
.L_x_465:
        /* <DEDUP_REMOVED lines=13> */
.L_x_468:
[----:B------:R-:W-:Y:S05]  /*404b0*/  BSYNC B1 ;  /* 0x0000000000017941 */ /* 0x000fea0003800000 */
.L_x_467:
        /* <DEDUP_REMOVED lines=13> */
.L_x_470:
[----:B------:R-:W-:Y:S05]  /*40590*/  BSYNC B1 ;  /* 0x0000000000017941 */ /* 0x000fea0003800000 */
.L_x_469:
        /* <DEDUP_REMOVED lines=13> */
.L_x_472:
[----:B------:R-:W-:Y:S05]  /*40670*/  BSYNC B1 ;  /* 0x0000000000017941 */ /* 0x000fea0003800000 */
.L_x_471:
        /* <DEDUP_REMOVED lines=13> */
.L_x_474:
[----:B------:R-:W-:Y:S05]  /*40750*/  BSYNC B1 ;  /* 0x0000000000017941 */ /* 0x000fea0003800000 */
.L_x_473:
        /* <DEDUP_REMOVED lines=13> */
.L_x_476:
[----:B------:R-:W-:Y:S05]  /*40830*/  BSYNC B1 ;  /* 0x0000000000017941 */ /* 0x000fea0003800000 */
.L_x_475:
        /* <DEDUP_REMOVED lines=13> */
.L_x_478:
[----:B------:R-:W-:Y:S05]  /*40910*/  BSYNC B1 ;  /* 0x0000000000017941 */ /* 0x000fea0003800000 */
.L_x_477:
        /* <DEDUP_REMOVED lines=13> */
.L_x_480:
[----:B------:R-:W-:Y:S05]  /*409f0*/  BSYNC B1 ;  /* 0x0000000000017941 */ /* 0x000fea0003800000 */
.L_x_479:
        /* <DEDUP_REMOVED lines=13> */
.L_x_482:
[----:B------:R-:W-:Y:S05]  /*40ad0*/  BSYNC B1 ;  /* 0x0000000000017941 */ /* 0x000fea0003800000 */
.L_x_481:
        /* <DEDUP_REMOVED lines=13> */
.L_x_484:
[----:B------:R-:W-:Y:S05]  /*40bb0*/  BSYNC B1 ;  /* 0x0000000000017941 */ /* 0x000fea0003800000 */
.L_x_483:
        /* <DEDUP_REMOVED lines=13> */
.L_x_486:
[----:B------:R-:W-:Y:S05]  /*40c90*/  BSYNC B1 ;  /* 0x0000000000017941 */ /* 0x000fea0003800000 */
.L_x_485:
        /* <DEDUP_REMOVED lines=13> */
.L_x_488:
[----:B------:R-:W-:Y:S05]  /*40d70*/  BSYNC B1 ;  /* 0x0000000000017941 */ /* 0x000fea0003800000 */
.L_x_487:
        /* <DEDUP_REMOVED lines=13> */
.L_x_490:
[----:B------:R-:W-:Y:S05]  /*40e50*/  BSYNC B1 ;  /* 0x0000000000017941 */ /* 0x000fea0003800000 */
.L_x_489:
        /* <DEDUP_REMOVED lines=13> */
.L_x_492:
[----:B------:R-:W-:Y:S05]  /*40f30*/  BSYNC B1 ;  /* 0x0000000000017941 */ /* 0x000fea0003800000 */
.L_x_491:
        /* <DEDUP_REMOVED lines=13> */
.L_x_494:
[----:B------:R-:W-:Y:S05]  /*41010*/  BSYNC B1 ;  /* 0x0000000000017941 */ /* 0x000fea0003800000 */
.L_x_493:
        /* <DEDUP_REMOVED lines=13> */
.L_x_496:
[----:B------:R-:W-:Y:S05]  /*410f0*/  BSYNC B1 ;  /* 0x0000000000017941 */ /* 0x000fea0003800000 */
.L_x_495:
        /* <DEDUP_REMOVED lines=13> */
.L_x_498:
[----:B------:R-:W-:Y:S05]  /*411d0*/  BSYNC B1 ;  /* 0x0000000000017941 */ /* 0x000fea0003800000 */
.L_x_497:
        /* <DEDUP_REMOVED lines=13> */
.L_x_500:
[----:B------:R-:W-:Y:S05]  /*412b0*/  BSYNC B1 ;  /* 0x0000000000017941 */ /* 0x000fea0003800000 */
.L_x_499:
        /* <DEDUP_REMOVED lines=13> */
.L_x_502:
[----:B------:R-:W-:Y:S05]  /*41390*/  BSYNC B1 ;  /* 0x0000000000017941 */ /* 0x000fea0003800000 */
.L_x_501:
        /* <DEDUP_REMOVED lines=13> */
.L_x_504:
[----:B------:R-:W-:Y:S05]  /*41470*/  BSYNC B1 ;  /* 0x0000000000017941 */ /* 0x000fea0003800000 */
.L_x_503:
        /* <DEDUP_REMOVED lines=13> */
.L_x_506:
[----:B------:R-:W-:Y:S05]  /*41550*/  BSYNC B1 ;  /* 0x0000000000017941 */ /* 0x000fea0003800000 */
.L_x_505:
        /* <DEDUP_REMOVED lines=13> */
.L_x_508:
[----:B------:R-:W-:Y:S05]  /*41630*/  BSYNC B1 ;  /* 0x0000000000017941 */ /* 0x000fea0003800000 */
.L_x_507:
        /* <DEDUP_REMOVED lines=13> */
.L_x_510:
[----:B------:R-:W-:Y:S05]  /*41710*/  BSYNC B1 ;  /* 0x0000000000017941 */ /* 0x000fea0003800000 */
.L_x_509:
        /* <DEDUP_REMOVED lines=13> */
.L_x_512:
[----:B------:R-:W-:Y:S05]  /*417f0*/  BSYNC B1 ;  /* 0x0000000000017941 */ /* 0x000fea0003800000 */
.L_x_511:
        /* <DEDUP_REMOVED lines=13> */
.L_x_514:
[----:B------:R-:W-:Y:S05]  /*418d0*/  BSYNC B1 ;  /* 0x0000000000017941 */ /* 0x000fea0003800000 */
.L_x_513:
        /* <DEDUP_REMOVED lines=13> */
.L_x_516:
[----:B------:R-:W-:Y:S05]  /*419b0*/  BSYNC B1 ;  /* 0x0000000000017941 */ /* 0x000fea0003800000 */
.L_x_515:
        /* <DEDUP_REMOVED lines=13> */
.L_x_518:
[----:B------:R-:W-:Y:S05]  /*41a90*/  BSYNC B1 ;  /* 0x0000000000017941 */ /* 0x000fea0003800000 */
.L_x_517:
        /* <DEDUP_REMOVED lines=13> */
.L_x_520:
[----:B------:R-:W-:Y:S05]  /*41b70*/  BSYNC B1 ;  /* 0x0000000000017941 */ /* 0x000fea0003800000 */
.L_x_519:
        /* <DEDUP_REMOVED lines=13> */
.L_x_522:
[----:B------:R-:W-:Y:S05]  /*41c50*/  BSYNC B1 ;  /* 0x0000000000017941 */ /* 0x000fea0003800000 */
.L_x_521:
        /* <DEDUP_REMOVED lines=13> */
.L_x_524:
[----:B------:R-:W-:Y:S05]  /*41d30*/  BSYNC B1 ;  /* 0x0000000000017941 */ /* 0x000fea0003800000 */
.L_x_523:
        /* <DEDUP_REMOVED lines=13> */
.L_x_526:
[----:B------:R-:W-:Y:S05]  /*41e10*/  BSYNC B1 ;  /* 0x0000000000017941 */ /* 0x000fea0003800000 */
.L_x_525:
        /* <DEDUP_REMOVED lines=13> */
.L_x_528:
[----:B------:R-:W-:Y:S05]  /*41ef0*/  BSYNC B1 ;  /* 0x0000000000017941 */ /* 0x000fea0003800000 */
.L_x_527:
        /* <DEDUP_REMOVED lines=13> */
.L_x_530:
[----:B------:R-:W-:Y:S05]  /*41fd0*/  BSYNC B1 ;  /* 0x0000000000017941 */ /* 0x000fea0003800000 */
.L_x_529:
        /* <DEDUP_REMOVED lines=13> */
.L_x_532:
[----:B------:R-:W-:Y:S05]  /*420b0*/  BSYNC B1 ;  /* 0x0000000000017941 */ /* 0x000fea0003800000 */
.L_x_531:
        /* <DEDUP_REMOVED lines=13> */
.L_x_534:
[----:B------:R-:W-:Y:S05]  /*42190*/  BSYNC B1 ;  /* 0x0000000000017941 */ /* 0x000fea0003800000 */
.L_x_533:
        /* <DEDUP_REMOVED lines=13> */
.L_x_536:
[----:B------:R-:W-:Y:S05]  /*42270*/  BSYNC B1 ;  /* 0x0000000000017941 */ /* 0x000fea0003800000 */
.L_x_535:
        /* <DEDUP_REMOVED lines=13> */
.L_x_538:
[----:B------:R-:W-:Y:S05]  /*42350*/  BSYNC B1 ;  /* 0x0000000000017941 */ /* 0x000fea0003800000 */
.L_x_537:
        /* <DEDUP_REMOVED lines=13> */
.L_x_540:
[----:B------:R-:W-:Y:S05]  /*42430*/  BSYNC B1 ;  /* 0x0000000000017941 */ /* 0x000fea0003800000 */
.L_x_539:
        /* <DEDUP_REMOVED lines=13> */
.L_x_542:
[----:B------:R-:W-:Y:S05]  /*42510*/  BSYNC B1 ;  /* 0x0000000000017941 */ /* 0x000fea0003800000 */
.L_x_541:
        /* <DEDUP_REMOVED lines=13> */
.L_x_544:
[----:B------:R-:W-:Y:S05]  /*425f0*/  BSYNC B1 ;  /* 0x0000000000017941 */ /* 0x000fea0003800000 */
.L_x_543:
        /* <DEDUP_REMOVED lines=13> */
.L_x_546:
[----:B------:R-:W-:Y:S05]  /*426d0*/  BSYNC B1 ;  /* 0x0000000000017941 */ /* 0x000fea0003800000 */
.L_x_545:
        /* <DEDUP_REMOVED lines=13> */
.L_x_548:
[----:B------:R-:W-:Y:S05]  /*427b0*/  BSYNC B1 ;  /* 0x0000000000017941 */ /* 0x000fea0003800000 */
.L_x_547:
        /* <DEDUP_REMOVED lines=13> */
.L_x_550:
[----:B------:R-:W-:Y:S05]  /*42890*/  BSYNC B1 ;  /* 0x0000000000017941 */ /* 0x000fea0003800000 */
.L_x_549:
        /* <DEDUP_REMOVED lines=13> */
.L_x_552:
[----:B------:R-:W-:Y:S05]  /*42970*/  BSYNC B1 ;  /* 0x0000000000017941 */ /* 0x000fea0003800000 */
.L_x_551:
        /* <DEDUP_REMOVED lines=13> */
.L_x_554:
[----:B------:R-:W-:Y:S05]  /*42a50*/  BSYNC B1 ;  /* 0x0000000000017941 */ /* 0x000fea0003800000 */
.L_x_553:
        /* <DEDUP_REMOVED lines=13> */
.L_x_556:
[----:B------:R-:W-:Y:S05]  /*42b30*/  BSYNC B1 ;  /* 0x0000000000017941 */ /* 0x000fea0003800000 */
.L_x_555:
        /* <DEDUP_REMOVED lines=13> */
.L_x_558:
[----:B------:R-:W-:Y:S05]  /*42c10*/  BSYNC B1 ;  /* 0x0000000000017941 */ /* 0x000fea0003800000 */
.L_x_557:
        /* <DEDUP_REMOVED lines=13> */
.L_x_560:
[----:B------:R-:W-:Y:S05]  /*42cf0*/  BSYNC B1 ;  /* 0x0000000000017941 */ /* 0x000fea0003800000 */
.L_x_559:
        /* <DEDUP_REMOVED lines=13> */
.L_x_562:
[----:B------:R-:W-:Y:S05]  /*42dd0*/  BSYNC B1 ;  /* 0x0000000000017941 */ /* 0x000fea0003800000 */
.L_x_561:
        /* <DEDUP_REMOVED lines=13> */
.L_x_564:
[----:B------:R-:W-:Y:S05]  /*42eb0*/  BSYNC B1 ;  /* 0x0000000000017941 */ /* 0x000fea0003800000 */
.L_x_563:
        /* <DEDUP_REMOVED lines=13> */
.L_x_566:
[----:B------:R-:W-:Y:S05]  /*42f90*/  BSYNC B1 ;  /* 0x0000000000017941 */ /* 0x000fea0003800000 */
.L_x_565:
        /* <DEDUP_REMOVED lines=13> */
.L_x_568:
[----:B------:R-:W-:Y:S05]  /*43070*/  BSYNC B1 ;  /* 0x0000000000017941 */ /* 0x000fea0003800000 */
.L_x_567:
        /* <DEDUP_REMOVED lines=13> */
.L_x_570:
[----:B------:R-:W-:Y:S05]  /*43150*/  BSYNC B1 ;  /* 0x0000000000017941 */ /* 0x000fea0003800000 */
.L_x_569:
        /* <DEDUP_REMOVED lines=13> */
.L_x_572:
[----:B------:R-:W-:Y:S05]  /*43230*/  BSYNC B1 ;  /* 0x0000000000017941 */ /* 0x000fea0003800000 */
.L_x_571:
        /* <DEDUP_REMOVED lines=13> */
.L_x_574:
[----:B------:R-:W-:Y:S05]  /*43310*/  BSYNC B1 ;  /* 0x0000000000017941 */ /* 0x000fea0003800000 */
.L_x_573:
        /* <DEDUP_REMOVED lines=13> */
.L_x_576:
[----:B------:R-:W-:Y:S05]  /*433f0*/  BSYNC B1 ;  /* 0x0000000000017941 */ /* 0x000fea0003800000 */
.L_x_575:
        /* <DEDUP_REMOVED lines=13> */
.L_x_578:
[----:B------:R-:W-:Y:S05]  /*434d0*/  BSYNC B1 ;  /* 0x0000000000017941 */ /* 0x000fea0003800000 */
.L_x_577:
        /* <DEDUP_REMOVED lines=13> */
.L_x_580:
[----:B------:R-:W-:Y:S05]  /*435b0*/  BSYNC B1 ;  /* 0x0000000000017941 */ /* 0x000fea0003800000 */
.L_x_579:
        /* <DEDUP_REMOVED lines=13> */
.L_x_582:
[----:B------:R-:W-:Y:S05]  /*43690*/  BSYNC B1 ;  /* 0x0000000000017941 */ /* 0x000fea0003800000 */
.L_x_581:
        /* <DEDUP_REMOVED lines=13> */
.L_x_584:
[----:B------:R-:W-:Y:S05]  /*43770*/  BSYNC B1 ;  /* 0x0000000000017941 */ /* 0x000fea0003800000 */
.L_x_583:
        /* <DEDUP_REMOVED lines=13> */
.L_x_586:
[----:B------:R-:W-:Y:S05]  /*43850*/  BSYNC B1 ;  /* 0x0000000000017941 */ /* 0x000fea0003800000 */
.L_x_585:
        /* <DEDUP_REMOVED lines=13> */
.L_x_588:
[----:B------:R-:W-:Y:S05]  /*43930*/  BSYNC B1 ;  /* 0x0000000000017941 */ /* 0x000fea0003800000 */
.L_x_587:
        /* <DEDUP_REMOVED lines=13> */
.L_x_590:
[----:B------:R-:W-:Y:S05]  /*43a10*/  BSYNC B1 ;  /* 0x0000000000017941 */ /* 0x000fea0003800000 */
.L_x_589:
        /* <DEDUP_REMOVED lines=13> */
.L_x_592:
[----:B------:R-:W-:Y:S05]  /*43af0*/  BSYNC B1 ;  /* 0x0000000000017941 */ /* 0x000fea0003800000 */
.L_x_591:
        /* <DEDUP_REMOVED lines=13> */
.L_x_594:
[----:B------:R-:W-:Y:S05]  /*43bd0*/  BSYNC B1 ;  /* 0x0000000000017941 */ /* 0x000fea0003800000 */
.L_x_593:
        /* <DEDUP_REMOVED lines=13> */
.L_x_596:
[----:B------:R-:W-:Y:S05]  /*43cb0*/  BSYNC B1 ;  /* 0x0000000000017941 */ /* 0x000fea0003800000 */
.L_x_595:
        /* <DEDUP_REMOVED lines=13> */
.L_x_598:
[----:B------:R-:W-:Y:S05]  /*43d90*/  BSYNC B1 ;  /* 0x0000000000017941 */ /* 0x000fea0003800000 */
.L_x_597:
        /* <DEDUP_REMOVED lines=13> */
.L_x_600:
[----:B------:R-:W-:Y:S05]  /*43e70*/  BSYNC B1 ;  /* 0x0000000000017941 */ /* 0x000fea0003800000 */
.L_x_599:
        /* <DEDUP_REMOVED lines=13> */
.L_x_602:
[----:B------:R-:W-:Y:S05]  /*43f50*/  BSYNC B1 ;  /* 0x0000000000017941 */ /* 0x000fea0003800000 */
.L_x_601:
        /* <DEDUP_REMOVED lines=13> */
.L_x_604:
[----:B------:R-:W-:Y:S05]  /*44030*/  BSYNC B1 ;  /* 0x0000000000017941 */ /* 0x000fea0003800000 */
.L_x_603:
        /* <DEDUP_REMOVED lines=13> */
.L_x_606:
[----:B------:R-:W-:Y:S05]  /*44110*/  BSYNC B1 ;  /* 0x0000000000017941 */ /* 0x000fea0003800000 */
.L_x_605:
        /* <DEDUP_REMOVED lines=13> */
.L_x_608:
[----:B------:R-:W-:Y:S05]  /*441f0*/  BSYNC B1 ;  /* 0x0000000000017941 */ /* 0x000fea0003800000 */
.L_x_607:
        /* <DEDUP_REMOVED lines=13> */
.L_x_610:
[----:B------:R-:W-:Y:S05]  /*442d0*/  BSYNC B1 ;  /* 0x0000000000017941 */ /* 0x000fea0003800000 */
.L_x_609:
        /* <DEDUP_REMOVED lines=13> */
.L_x_612:
[----:B------:R-:W-:Y:S05]  /*443b0*/  BSYNC B1 ;  /* 0x0000000000017941 */ /* 0x000fea0003800000 */
.L_x_611:
        /* <DEDUP_REMOVED lines=13> */
.L_x_614:
[----:B------:R-:W-:Y:S05]  /*44490*/  BSYNC B1 ;  /* 0x0000000000017941 */ /* 0x000fea0003800000 */
.L_x_613:
        /* <DEDUP_REMOVED lines=13> */
.L_x_616:
[----:B------:R-:W-:Y:S05]  /*44570*/  BSYNC B1 ;  /* 0x0000000000017941 */ /* 0x000fea0003800000 */
.L_x_615:
        /* <DEDUP_REMOVED lines=13> */
.L_x_618:
[----:B------:R-:W-:Y:S05]  /*44650*/  BSYNC B1 ;  /* 0x0000000000017941 */ /* 0x000fea0003800000 */
.L_x_617:
        /* <DEDUP_REMOVED lines=13> */
.L_x_620:
[----:B------:R-:W-:Y:S05]  /*44730*/  BSYNC B1 ;  /* 0x0000000000017941 */ /* 0x000fea0003800000 */
.L_x_619:
        /* <DEDUP_REMOVED lines=13> */
.L_x_622:
[----:B------:R-:W-:Y:S05]  /*44810*/  BSYNC B1 ;  /* 0x0000000000017941 */ /* 0x000fea0003800000 */
.L_x_621:
        /* <DEDUP_REMOVED lines=13> */
.L_x_624:
[----:B------:R-:W-:Y:S05]  /*448f0*/  BSYNC B1 ;  /* 0x0000000000017941 */ /* 0x000fea0003800000 */
.L_x_623:
        /* <DEDUP_REMOVED lines=13> */
.L_x_626:
[----:B------:R-:W-:Y:S05]  /*449d0*/  BSYNC B1 ;  /* 0x0000000000017941 */ /* 0x000fea0003800000 */
.L_x_625:
        /* <DEDUP_REMOVED lines=13> */
.L_x_628:
[----:B------:R-:W-:Y:S05]  /*44ab0*/  BSYNC B1 ;  /* 0x0000000000017941 */ /* 0x000fea0003800000 */
.L_x_627:
        /* <DEDUP_REMOVED lines=13> */
.L_x_630:
[----:B------:R-:W-:Y:S05]  /*44b90*/  BSYNC B1 ;  /* 0x0000000000017941 */ /* 0x000fea0003800000 */
.L_x_629:
        /* <DEDUP_REMOVED lines=13> */
.L_x_632:
[----:B------:R-:W-:Y:S05]  /*44c70*/  BSYNC B1 ;  /* 0x0000000000017941 */ /* 0x000fea0003800000 */
.L_x_631:
        /* <DEDUP_REMOVED lines=13> */
.L_x_634:
[----:B------:R-:W-:Y:S05]  /*44d50*/  BSYNC B1 ;  /* 0x0000000000017941 */ /* 0x000fea0003800000 */
.L_x_633:
        /* <DEDUP_REMOVED lines=13> */
.L_x_636:
[----:B------:R-:W-:Y:S05]  /*44e30*/  BSYNC B1 ;  /* 0x0000000000017941 */ /* 0x000fea0003800000 */
.L_x_635:
        /* <DEDUP_REMOVED lines=13> */
.L_x_638:
[----:B------:R-:W-:Y:S05]  /*44f10*/  BSYNC B1 ;  /* 0x0000000000017941 */ /* 0x000fea0003800000 */
.L_x_637:
        /* <DEDUP_REMOVED lines=13> */
.L_x_640:
[----:B------:R-:W-:Y:S05]  /*44ff0*/  BSYNC B1 ;  /* 0x0000000000017941 */ /* 0x000fea0003800000 */
.L_x_639:
        /* <DEDUP_REMOVED lines=13> */
.L_x_642:
[----:B------:R-:W-:Y:S05]  /*450d0*/  BSYNC B1 ;  /* 0x0000000000017941 */ /* 0x000fea0003800000 */
.L_x_641:
        /* <DEDUP_REMOVED lines=13> */
.L_x_644:
[----:B------:R-:W-:Y:S05]  /*451b0*/  BSYNC B1 ;  /* 0x0000000000017941 */ /* 0x000fea0003800000 */
.L_x_643:
        /* <DEDUP_REMOVED lines=13> */
.L_x_646:
[----:B------:R-:W-:Y:S05]  /*45290*/  BSYNC B1 ;  /* 0x0000000000017941 */ /* 0x000fea0003800000 */
.L_x_645:
        /* <DEDUP_REMOVED lines=13> */
.L_x_648:
[----:B------:R-:W-:Y:S05]  /*45370*/  BSYNC B1 ;  /* 0x0000000000017941 */ /* 0x000fea0003800000 */
.L_x_647:
        /* <DEDUP_REMOVED lines=13> */
.L_x_650:
[----:B------:R-:W-:Y:S05]  /*45450*/  BSYNC B1 ;  /* 0x0000000000017941 */ /* 0x000fea0003800000 */
.L_x_649:
        /* <DEDUP_REMOVED lines=13> */
.L_x_652:
[----:B------:R-:W-:Y:S05]  /*45530*/  BSYNC B1 ;  /* 0x0000000000017941 */ /* 0x000fea0003800000 */
.L_x_651:
        /* <DEDUP_REMOVED lines=13> */
.L_x_654:
[----:B------:R-:W-:Y:S05]  /*45610*/  BSYNC B1 ;  /* 0x0000000000017941 */ /* 0x000fea0003800000 */
.L_x_653:
        /* <DEDUP_REMOVED lines=13> */
.L_x_656:
[----:B------:R-:W-:Y:S05]  /*456f0*/  BSYNC B1 ;  /* 0x0000000000017941 */ /* 0x000fea0003800000 */
.L_x_655:
        /* <DEDUP_REMOVED lines=13> */
.L_x_658:
[----:B------:R-:W-:Y:S05]  /*457d0*/  BSYNC B1 ;  /* 0x0000000000017941 */ /* 0x000fea0003800000 */
.L_x_657:
        /* <DEDUP_REMOVED lines=13> */
.L_x_660:
[----:B------:R-:W-:Y:S05]  /*458b0*/  BSYNC B1 ;  /* 0x0000000000017941 */ /* 0x000fea0003800000 */
.L_x_659:
        /* <DEDUP_REMOVED lines=13> */
.L_x_662:
[----:B------:R-:W-:Y:S05]  /*45990*/  BSYNC B1 ;  /* 0x0000000000017941 */ /* 0x000fea0003800000 */
.L_x_661:
        /* <DEDUP_REMOVED lines=13> */
.L_x_664:
[----:B------:R-:W-:Y:S05]  /*45a70*/  BSYNC B1 ;  /* 0x0000000000017941 */ /* 0x000fea0003800000 */
.L_x_663:
        /* <DEDUP_REMOVED lines=13> */
.L_x_666:
[----:B------:R-:W-:Y:S05]  /*45b50*/  BSYNC B1 ;  /* 0x0000000000017941 */ /* 0x000fea0003800000 */
.L_x_665:
        /* <DEDUP_REMOVED lines=13> */
.L_x_668:
[----:B------:R-:W-:Y:S05]  /*45c30*/  BSYNC B1 ;  /* 0x0000000000017941 */ /* 0x000fea0003800000 */
.L_x_667:
        /* <DEDUP_REMOVED lines=13> */
.L_x_670:
[----:B------:R-:W-:Y:S05]  /*45d10*/  BSYNC B1 ;  /* 0x0000000000017941 */ /* 0x000fea0003800000 */
.L_x_669:
        /* <DEDUP_REMOVED lines=13> */
.L_x_672:
[----:B------:R-:W-:Y:S05]  /*45df0*/  BSYNC B1 ;  /* 0x0000000000017941 */ /* 0x000fea0003800000 */
.L_x_671:
        /* <DEDUP_REMOVED lines=13> */
.L_x_674:
[----:B------:R-:W-:Y:S05]  /*45ed0*/  BSYNC B1 ;  /* 0x0000000000017941 */ /* 0x000fea0003800000 */
.L_x_673:
        /* <DEDUP_REMOVED lines=13> */
.L_x_676:
[----:B------:R-:W-:Y:S05]  /*45fb0*/  BSYNC B1 ;  /* 0x0000000000017941 */ /* 0x000fea0003800000 */
.L_x_675:
        /* <DEDUP_REMOVED lines=13> */
.L_x_678:
[----:B------:R-:W-:Y:S05]  /*46090*/  BSYNC B1 ;  /* 0x0000000000017941 */ /* 0x000fea0003800000 */
.L_x_677:
        /* <DEDUP_REMOVED lines=13> */
.L_x_680:
[----:B------:R-:W-:Y:S05]  /*46170*/  BSYNC B1 ;  /* 0x0000000000017941 */ /* 0x000fea0003800000 */
.L_x_679:
        /* <DEDUP_REMOVED lines=13> */
.L_x_682:
[----:B------:R-:W-:Y:S05]  /*46250*/  BSYNC B1 ;  /* 0x0000000000017941 */ /* 0x000fea0003800000 */
.L_x_681:
        /* <DEDUP_REMOVED lines=13> */
.L_x_684:
[----:B------:R-:W-:Y:S05]  /*46330*/  BSYNC B1 ;  /* 0x0000000000017941 */ /* 0x000fea0003800000 */
.L_x_683:
        /* <DEDUP_REMOVED lines=13> */
.L_x_686:
[----:B------:R-:W-:Y:S05]  /*46410*/  BSYNC B1 ;  /* 0x0000000000017941 */ /* 0x000fea0003800000 */
.L_x_685:
        /* <DEDUP_REMOVED lines=13> */
.L_x_688:
[----:B------:R-:W-:Y:S05]  /*464f0*/  BSYNC B1 ;  /* 0x0000000000017941 */ /* 0x000fea0003800000 */
.L_x_687:
        /* <DEDUP_REMOVED lines=13> */
.L_x_690:
[----:B------:R-:W-:Y:S05]  /*465d0*/  BSYNC B1 ;  /* 0x0000000000017941 */ /* 0x000fea0003800000 */
.L_x_689:
        /* <DEDUP_REMOVED lines=13> */
.L_x_692:
[----:B------:R-:W-:Y:S05]  /*466b0*/  BSYNC B1 ;  /* 0x0000000000017941 */ /* 0x000fea0003800000 */
.L_x_691:
        /* <DEDUP_REMOVED lines=13> */
.L_x_694:
[----:B------:R-:W-:Y:S05]  /*46790*/  BSYNC B1 ;  /* 0x0000000000017941 */ /* 0x000fea0003800000 */
.L_x_693:
        /* <DEDUP_REMOVED lines=13> */
.L_x_696:
[----:B------:R-:W-:Y:S05]  /*46870*/  BSYNC B1 ;  /* 0x0000000000017941 */ /* 0x000fea0003800000 */
.L_x_695:
        /* <DEDUP_REMOVED lines=13> */
.L_x_698:
[----:B------:R-:W-:Y:S05]  /*46950*/  BSYNC B1 ;  /* 0x0000000000017941 */ /* 0x000fea0003800000 */
.L_x_697:
        /* <DEDUP_REMOVED lines=13> */
.L_x_700:
[----:B------:R-:W-:Y:S05]  /*46a30*/  BSYNC B1 ;  /* 0x0000000000017941 */ /* 0x000fea0003800000 */
.L_x_699:
        /* <DEDUP_REMOVED lines=13> */
.L_x_702:
[----:B------:R-:W-:Y:S05]  /*46b10*/  BSYNC B1 ;  /* 0x0000000000017941 */ /* 0x000fea0003800000 */
.L_x_701:
        /* <DEDUP_REMOVED lines=13> */
.L_x_704:
[----:B------:R-:W-:Y:S05]  /*46bf0*/  BSYNC B1 ;  /* 0x0000000000017941 */ /* 0x000fea0003800000 */
.L_x_703:
        /* <DEDUP_REMOVED lines=13> */
.L_x_706:
[----:B------:R-:W-:Y:S05]  /*46cd0*/  BSYNC B1 ;  /* 0x0000000000017941 */ /* 0x000fea0003800000 */
.L_x_705:
        /* <DEDUP_REMOVED lines=13> */
.L_x_708:
[----:B------:R-:W-:Y:S05]  /*46db0*/  BSYNC B1 ;  /* 0x0000000000017941 */ /* 0x000fea0003800000 */
.L_x_707:
        /* <DEDUP_REMOVED lines=13> */
.L_x_710:
[----:B------:R-:W-:Y:S05]  /*46e90*/  BSYNC B1 ;  /* 0x0000000000017941 */ /* 0x000fea0003800000 */
.L_x_709:
        /* <DEDUP_REMOVED lines=13> */
.L_x_712:
[----:B------:R-:W-:Y:S05]  /*46f70*/  BSYNC B1 ;  /* 0x0000000000017941 */ /* 0x000fea0003800000 */
.L_x_711:
        /* <DEDUP_REMOVED lines=13> */
.L_x_714:
[----:B------:R-:W-:Y:S05]  /*47050*/  BSYNC B1 ;  /* 0x0000000000017941 */ /* 0x000fea0003800000 */
.L_x_713:
        /* <DEDUP_REMOVED lines=13> */
.L_x_716:
[----:B------:R-:W-:Y:S05]  /*47130*/  BSYNC B1 ;  /* 0x0000000000017941 */ /* 0x000fea0003800000 */
.L_x_715:
        /* <DEDUP_REMOVED lines=13> */
.L_x_718:
[----:B------:R-:W-:Y:S05]  /*47210*/  BSYNC B1 ;  /* 0x0000000000017941 */ /* 0x000fea0003800000 */
.L_x_717:
        /* <DEDUP_REMOVED lines=13> */
.L_x_720:
[----:B------:R-:W-:Y:S05]  /*472f0*/  BSYNC B1 ;  /* 0x0000000000017941 */ /* 0x000fea0003800000 */
.L_x_719:
        /* <DEDUP_REMOVED lines=13> */
.L_x_722:
[----:B------:R-:W-:Y:S05]  /*473d0*/  BSYNC B1 ;  /* 0x0000000000017941 */ /* 0x000fea0003800000 */
.L_x_721:
        /* <DEDUP_REMOVED lines=13> */
.L_x_724:
[----:B------:R-:W-:Y:S05]  /*474b0*/  BSYNC B1 ;  /* 0x0000000000017941 */ /* 0x000fea0003800000 */
.L_x_723:
        /* <DEDUP_REMOVED lines=13> */
.L_x_726:
[----:B------:R-:W-:Y:S05]  /*47590*/  BSYNC B1 ;  /* 0x0000000000017941 */ /* 0x000fea0003800000 */
.L_x_725:
        /* <DEDUP_REMOVED lines=13> */
.L_x_728:
[----:B------:R-:W-:Y:S05]  /*47670*/  BSYNC B1 ;  /* 0x0000000000017941 */ /* 0x000fea0003800000 */
.L_x_727:
        /* <DEDUP_REMOVED lines=13> */
.L_x_730:
[----:B------:R-:W-:Y:S05]  /*47750*/  BSYNC B1 ;  /* 0x0000000000017941 */ /* 0x000fea0003800000 */
.L_x_729:
        /* <DEDUP_REMOVED lines=13> */
.L_x_732:
[----:B------:R-:W-:Y:S05]  /*47830*/  BSYNC B1 ;  /* 0x0000000000017941 */ /* 0x000fea0003800000 */
.L_x_731:
        /* <DEDUP_REMOVED lines=13> */
.L_x_734:
[----:B------:R-:W-:Y:S05]  /*47910*/  BSYNC B1 ;  /* 0x0000000000017941 */ /* 0x000fea0003800000 */
.L_x_733:
        /* <DEDUP_REMOVED lines=13> */
.L_x_736:
[----:B------:R-:W-:Y:S05]  /*479f0*/  BSYNC B1 ;  /* 0x0000000000017941 */ /* 0x000fea0003800000 */
.L_x_735:
        /* <DEDUP_REMOVED lines=13> */
.L_x_738:
[----:B------:R-:W-:Y:S05]  /*47ad0*/  BSYNC B1 ;  /* 0x0000000000017941 */ /* 0x000fea0003800000 */
.L_x_737:
        /* <DEDUP_REMOVED lines=13> */
.L_x_740:
[----:B------:R-:W-:Y:S05]  /*47bb0*/  BSYNC B1 ;  /* 0x0000000000017941 */ /* 0x000fea0003800000 */
.L_x_739:
        /* <DEDUP_REMOVED lines=13> */
.L_x_742:
[----:B------:R-:W-:Y:S05]  /*47c90*/  BSYNC B1 ;  /* 0x0000000000017941 */ /* 0x000fea0003800000 */
.L_x_741:
        /* <DEDUP_REMOVED lines=13> */
.L_x_744:
[----:B------:R-:W-:Y:S05]  /*47d70*/  BSYNC B1 ;  /* 0x0000000000017941 */ /* 0x000fea0003800000 */
.L_x_743:
        /* <DEDUP_REMOVED lines=13> */
.L_x_746:
[----:B------:R-:W-:Y:S05]  /*47e50*/  BSYNC B1 ;  /* 0x0000000000017941 */ /* 0x000fea0003800000 */
.L_x_745:
        /* <DEDUP_REMOVED lines=13> */
.L_x_748:
[----:B------:R-:W-:Y:S05]  /*47f30*/  BSYNC B1 ;  /* 0x0000000000017941 */ /* 0x000fea0003800000 */
.L_x_747:
        /* <DEDUP_REMOVED lines=13> */
.L_x_750:
[----:B------:R-:W-:Y:S05]  /*48010*/  BSYNC B1 ;  /* 0x0000000000017941 */ /* 0x000fea0003800000 */
.L_x_749:
        /* <DEDUP_REMOVED lines=13> */
.L_x_752:
[----:B------:R-:W-:Y:S05]  /*480f0*/  BSYNC B1 ;  /* 0x0000000000017941 */ /* 0x000fea0003800000 */
.L_x_751:
        /* <DEDUP_REMOVED lines=13> */
.L_x_754:
[----:B------:R-:W-:Y:S05]  /*481d0*/  BSYNC B1 ;  /* 0x0000000000017941 */ /* 0x000fea0003800000 */
.L_x_753:
        /* <DEDUP_REMOVED lines=13> */
.L_x_756:
[----:B------:R-:W-:Y:S05]  /*482b0*/  BSYNC B1 ;  /* 0x0000000000017941 */ /* 0x000fea0003800000 */
.L_x_755:
        /* <DEDUP_REMOVED lines=13> */
.L_x_758:
[----:B------:R-:W-:Y:S05]  /*48390*/  BSYNC B1 ;  /* 0x0000000000017941 */ /* 0x000fea0003800000 */
.L_x_757:
        /* <DEDUP_REMOVED lines=13> */
.L_x_760:
[----:B------:R-:W-:Y:S05]  /*48470*/  BSYNC B1 ;  /* 0x0000000000017941 */ /* 0x000fea0003800000 */
.L_x_759:
        /* <DEDUP_REMOVED lines=13> */
.L_x_762:
[----:B------:R-:W-:Y:S05]  /*48550*/  BSYNC B1 ;  /* 0x0000000000017941 */ /* 0x000fea0003800000 */
.L_x_761:
        /* <DEDUP_REMOVED lines=13> */
.L_x_764:
[----:B------:R-:W-:Y:S05]  /*48630*/  BSYNC B1 ;  /* 0x0000000000017941 */ /* 0x000fea0003800000 */
.L_x_763:
        /* <DEDUP_REMOVED lines=13> */
.L_x_766:
[----:B------:R-:W-:Y:S05]  /*48710*/  BSYNC B1 ;  /* 0x0000000000017941 */ /* 0x000fea0003800000 */
.L_x_765:
        /* <DEDUP_REMOVED lines=13> */
.L_x_768:
[----:B------:R-:W-:Y:S05]  /*487f0*/  BSYNC B1 ;  /* 0x0000000000017941 */ /* 0x000fea0003800000 */
.L_x_767:
        /* <DEDUP_REMOVED lines=13> */
.L_x_770:
[----:B------:R-:W-:Y:S05]  /*488d0*/  BSYNC B1 ;  /* 0x0000000000017941 */ /* 0x000fea0003800000 */
.L_x_769:
        /* <DEDUP_REMOVED lines=13> */
.L_x_772:
[----:B------:R-:W-:Y:S05]  /*489b0*/  BSYNC B1 ;  /* 0x0000000000017941 */ /* 0x000fea0003800000 */
.L_x_771:
        /* <DEDUP_REMOVED lines=13> */
.L_x_774:
[----:B------:R-:W-:Y:S05]  /*48a90*/  BSYNC B1 ;  /* 0x0000000000017941 */ /* 0x000fea0003800000 */
.L_x_773:
        /* <DEDUP_REMOVED lines=13> */
.L_x_776:
[----:B------:R-:W-:Y:S05]  /*48b70*/  BSYNC B1 ;  /* 0x0000000000017941 */ /* 0x000fea0003800000 */
.L_x_775:
        /* <DEDUP_REMOVED lines=13> */
.L_x_778:
[----:B------:R-:W-:Y:S05]  /*48c50*/  BSYNC B1 ;  /* 0x0000000000017941 */ /* 0x000fea0003800000 */
.L_x_777:
        /* <DEDUP_REMOVED lines=13> */
.L_x_780:
[----:B------:R-:W-:Y:S05]  /*48d30*/  BSYNC B1 ;  /* 0x0000000000017941 */ /* 0x000fea0003800000 */
.L_x_779:
        /* <DEDUP_REMOVED lines=13> */
.L_x_782:
[----:B------:R-:W-:Y:S05]  /*48e10*/  BSYNC B1 ;  /* 0x0000000000017941 */ /* 0x000fea0003800000 */
.L_x_781:
        /* <DEDUP_REMOVED lines=13> */
.L_x_784:
[----:B------:R-:W-:Y:S05]  /*48ef0*/  BSYNC B1 ;  /* 0x0000000000017941 */ /* 0x000fea0003800000 */
.L_x_783:
        /* <DEDUP_REMOVED lines=13> */
.L_x_786:
[----:B------:R-:W-:Y:S05]  /*48fd0*/  BSYNC B1 ;  /* 0x0000000000017941 */ /* 0x000fea0003800000 */
.L_x_785:
        /* <DEDUP_REMOVED lines=13> */
.L_x_788:
[----:B------:R-:W-:Y:S05]  /*490b0*/  BSYNC B1 ;  /* 0x0000000000017941 */ /* 0x000fea0003800000 */
.L_x_787:
        /* <DEDUP_REMOVED lines=13> */
.L_x_790:
[----:B------:R-:W-:Y:S05]  /*49190*/  BSYNC B1 ;  /* 0x0000000000017941 */ /* 0x000fea0003800000 */
.L_x_789:
        /* <DEDUP_REMOVED lines=13> */
.L_x_792:
[----:B------:R-:W-:Y:S05]  /*49270*/  BSYNC B1 ;  /* 0x0000000000017941 */ /* 0x000fea0003800000 */
.L_x_791:
        /* <DEDUP_REMOVED lines=13> */
.L_x_794:
[----:B------:R-:W-:Y:S05]  /*49350*/  BSYNC B1 ;  /* 0x0000000000017941 */ /* 0x000fea0003800000 */
.L_x_793:
        /* <DEDUP_REMOVED lines=13> */
.L_x_796:
[----:B------:R-:W-:Y:S05]  /*49430*/  BSYNC B1 ;  /* 0x0000000000017941 */ /* 0x000fea0003800000 */
.L_x_795:
        /* <DEDUP_REMOVED lines=13> */
.L_x_798:
[----:B------:R-:W-:Y:S05]  /*49510*/  BSYNC B1 ;  /* 0x0000000000017941 */ /* 0x000fea0003800000 */
.L_x_797:
        /* <DEDUP_REMOVED lines=13> */
.L_x_800:
[----:B------:R-:W-:Y:S05]  /*495f0*/  BSYNC B1 ;  /* 0x0000000000017941 */ /* 0x000fea0003800000 */
.L_x_799:
        /* <DEDUP_REMOVED lines=13> */
.L_x_802:
[----:B------:R-:W-:Y:S05]  /*496d0*/  BSYNC B1 ;  /* 0x0000000000017941 */ /* 0x000fea0003800000 */
.L_x_801:
        /* <DEDUP_REMOVED lines=13> */
.L_x_804:
[----:B------:R-:W-:Y:S05]  /*497b0*/  BSYNC B1 ;  /* 0x0000000000017941 */ /* 0x000fea0003800000 */
.L_x_803:
[----:B0---4-:R-:W4:Y:S01]  /*497c0*/  LDL.LU R3, [R1+0xa4c] ;  /* 0x000a4c0001037983 */ /* 0x011f220000300800 */
[----:B-----5:R-:W-:Y:S01]  /*497d0*/  LOP3.LUT R8, R8, 0xff, RZ, 0xc0, !PT ;  /* 0x000000ff08087812 */ /* 0x020fe200078ec0ff */
[----:B------:R-:W-:Y:S01]  /*497e0*/  BSSY B1, `(.L_x_805) ;  /* 0x000000b000017945 */ /* 0x000fe20003800000 */
[----:B------:R-:W-:Y:S02]  /*497f0*/  ISETP.LT.OR P3, PT, R0, 0x101, !P1 ;  /* 0x000001010000780c */ /* 0x000fe40004f61670 */
[----:B------:R-:W-:Y:S02]  /*49800*/  F2FP.F16.E4M3.UNPACK_B R8, R8 ;  /* 0x00000008ff08723e */ /* 0x000fe400020006ff */
[----:B------:R-:W-:-:S03]  /*49810*/  PRMT R2, RZ, 0x7610, R2 ;  /* 0x00007610ff027816 */ /* 0x000fc60000000002 */
[----:B------:R-:W-:-:S05]  /*49820*/  HADD2.F32 R8, -RZ, R8.H0_H0 ;  /* 0x20000008ff087230 */ /* 0x000fca0000004100 */
[----:B------:R-:W-:-:S04]  /*49830*/  FMUL R8, R8, UR25 ;  /* 0x0000001908087c20 */ /* 0x000fc80008400000 */
[----:B----4-:R-:W-:-:S05]  /*49840*/  FFMA R8, R3, UR26, R8 ;  /* 0x0000001a03087c23 */ /* 0x010fca0008000008 */
[----:B------:R-:W-:-:S05]  /*49850*/  F2FP.SATFINITE.E4M3.F32.PACK_AB_MERGE_C R3, RZ, R8, RZ ;  /* 0x00000008ff03723e */ /* 0x000fca00048070ff */
[----:B------:R0:W-:Y:S01]  /*49860*/  @!P2 STG.E.U8 desc[UR30][R26.64+0x1f9], R3 ;  /* 0x0001f9031a00a986 */ /* 0x0001e2000c10111e */
[----:B------:R-:W-:Y:S05]  /*49870*/  @P3 BRA `(.L_x_806) ;  /* 0x0000000000043947 */ /* 0x000fea0003800000 */
[----:B------:R4:W5:Y:S02]  /*49880*/  LDG.E.U8 R2, desc[UR30][R4.64+0x100] ;  /* 0x0001001e04027981 */ /* 0x000964000c1e1100 */
.L_x_806:
[----:B------:R-:W-:Y:S05]  /*49890*/  BSYNC B1 ;  /* 0x0000000000017941 */ /* 0x000fea0003800000 */
.L_x_805:
        /* <DEDUP_REMOVED lines=13> */
.L_x_808:
[----:B------:R-:W-:Y:S05]  /*49970*/  BSYNC B1 ;  /* 0x0000000000017941 */ /* 0x000fea0003800000 */
.L_x_807:
        /* <DEDUP_REMOVED lines=13> */
.L_x_810:
[----:B------:R-:W-:Y:S05]  /*49a50*/  BSYNC B1 ;  /* 0x0000000000017941 */ /* 0x000fea0003800000 */
.L_x_809:
        /* <DEDUP_REMOVED lines=13> */
.L_x_812:
[----:B------:R-:W-:Y:S05]  /*49b30*/  BSYNC B1 ;  /* 0x0000000000017941 */ /* 0x000fea0003800000 */
.L_x_811:
        /* <DEDUP_REMOVED lines=13> */
.L_x_814:
[----:B------:R-:W-:Y:S05]  /*49c10*/  BSYNC B1 ;  /* 0x0000000000017941 */ /* 0x000fea0003800000 */
.L_x_813:
        /* <DEDUP_REMOVED lines=13> */
.L_x_816:
[----:B------:R-:W-:Y:S05]  /*49cf0*/  BSYNC B1 ;  /* 0x0000000000017941 */ /* 0x000fea0003800000 */
.L_x_815:
        /* <DEDUP_REMOVED lines=13> */
.L_x_818:
[----:B------:R-:W-:Y:S05]  /*49dd0*/  BSYNC B1 ;  /* 0x0000000000017941 */ /* 0x000fea0003800000 */
.L_x_817:
        /* <DEDUP_REMOVED lines=13> */
.L_x_820:
[----:B------:R-:W-:Y:S05]  /*49eb0*/  BSYNC B1 ;  /* 0x0000000000017941 */ /* 0x000fea0003800000 */
.L_x_819:
        /* <DEDUP_REMOVED lines=13> */
.L_x_822:
[----:B------:R-:W-:Y:S05]  /*49f90*/  BSYNC B1 ;  /* 0x0000000000017941 */ /* 0x000fea0003800000 */
.L_x_821:
        /* <DEDUP_REMOVED lines=13> */
.L_x_824:
[----:B------:R-:W-:Y:S05]  /*4a070*/  BSYNC B1 ;  /* 0x0000000000017941 */ /* 0x000fea0003800000 */
.L_x_823:
        /* <DEDUP_REMOVED lines=13> */
.L_x_826:
[----:B------:R-:W-:Y:S05]  /*4a150*/  BSYNC B1 ;  /* 0x0000000000017941 */ /* 0x000fea0003800000 */
.L_x_825:
        /* <DEDUP_REMOVED lines=13> */
.L_x_828:
[----:B------:R-:W-:Y:S05]  /*4a230*/  BSYNC B1 ;  /* 0x0000000000017941 */ /* 0x000fea0003800000 */
.L_x_827:
        /* <DEDUP_REMOVED lines=13> */
.L_x_830:
[----:B------:R-:W-:Y:S05]  /*4a310*/  BSYNC B1 ;  /* 0x0000000000017941 */ /* 0x000fea0003800000 */
.L_x_829:
        /* <DEDUP_REMOVED lines=13> */
.L_x_832:
[----:B------:R-:W-:Y:S05]  /*4a3f0*/  BSYNC B1 ;  /* 0x0000000000017941 */ /* 0x000fea0003800000 */
.L_x_831:
        /* <DEDUP_REMOVED lines=13> */
.L_x_834:
[----:B------:R-:W-:Y:S05]  /*4a4d0*/  BSYNC B1 ;  /* 0x0000000000017941 */ /* 0x000fea0003800000 */
.L_x_833:
        /* <DEDUP_REMOVED lines=13> */
.L_x_836:
[----:B------:R-:W-:Y:S05]  /*4a5b0*/  BSYNC B1 ;  /* 0x0000000000017941 */ /* 0x000fea0003800000 */
.L_x_835:
        /* <DEDUP_REMOVED lines=13> */
.L_x_838:
[----:B------:R-:W-:Y:S05]  /*4a690*/  BSYNC B1 ;  /* 0x0000000000017941 */ /* 0x000fea0003800000 */
.L_x_837:
        /* <DEDUP_REMOVED lines=13> */
.L_x_840:
[----:B------:R-:W-:Y:S05]  /*4a770*/  BSYNC B1 ;  /* 0x0000000000017941 */ /* 0x000fea0003800000 */
.L_x_839:
        /* <DEDUP_REMOVED lines=13> */
.L_x_842:
[----:B------:R-:W-:Y:S05]  /*4a850*/  BSYNC B1 ;  /* 0x0000000000017941 */ /* 0x000fea0003800000 */
.L_x_841:
        /* <DEDUP_REMOVED lines=13> */
.L_x_844:
[----:B------:R-:W-:Y:S05]  /*4a930*/  BSYNC B1 ;  /* 0x0000000000017941 */ /* 0x000fea0003800000 */
.L_x_843:
        /* <DEDUP_REMOVED lines=13> */
.L_x_846:
[----:B------:R-:W-:Y:S05]  /*4aa10*/  BSYNC B1 ;  /* 0x0000000000017941 */ /* 0x000fea0003800000 */
.L_x_845:
        /* <DEDUP_REMOVED lines=13> */
.L_x_848:
[----:B------:R-:W-:Y:S05]  /*4aaf0*/  BSYNC B1 ;  /* 0x0000000000017941 */ /* 0x000fea0003800000 */
.L_x_847:
        /* <DEDUP_REMOVED lines=13> */
.L_x_850:
[----:B------:R-:W-:Y:S05]  /*4abd0*/  BSYNC B1 ;  /* 0x0000000000017941 */ /* 0x000fea0003800000 */
.L_x_849:
        /* <DEDUP_REMOVED lines=13> */
.L_x_852:
[----:B------:R-:W-:Y:S05]  /*4acb0*/  BSYNC B1 ;  /* 0x0000000000017941 */ /* 0x000fea0003800000 */
.L_x_851:
        /* <DEDUP_REMOVED lines=13> */
.L_x_854:
[----:B------:R-:W-:Y:S05]  /*4ad90*/  BSYNC B1 ;  /* 0x0000000000017941 */ /* 0x000fea0003800000 */
.L_x_853:
        /* <DEDUP_REMOVED lines=13> */
.L_x_856:
[----:B------:R-:W-:Y:S05]  /*4ae70*/  BSYNC B1 ;  /* 0x0000000000017941 */ /* 0x000fea0003800000 */
.L_x_855:
        /* <DEDUP_REMOVED lines=13> */
.L_x_858:
[----:B------:R-:W-:Y:S05]  /*4af50*/  BSYNC B1 ;  /* 0x0000000000017941 */ /* 0x000fea0003800000 */
.L_x_857:
        /* <DEDUP_REMOVED lines=13> */
.L_x_860:
[----:B------:R-:W-:Y:S05]  /*4b030*/  BSYNC B1 ;  /* 0x0000000000017941 */ /* 0x000fea0003800000 */
.L_x_859:
        /* <DEDUP_REMOVED lines=13> */
.L_x_862:
[----:B------:R-:W-:Y:S05]  /*4b110*/  BSYNC B1 ;  /* 0x0000000000017941 */ /* 0x000fea0003800000 */
.L_x_861:
        /* <DEDUP_REMOVED lines=13> */
.L_x_864:
[----:B------:R-:W-:Y:S05]  /*4b1f0*/  BSYNC B1 ;  /* 0x0000000000017941 */ /* 0x000fea0003800000 */
.L_x_863:
        /* <DEDUP_REMOVED lines=13> */
.L_x_866:
[----:B------:R-:W-:Y:S05]  /*4b2d0*/  BSYNC B1 ;  /* 0x0000000000017941 */ /* 0x000fea0003800000 */
.L_x_865:
        /* <DEDUP_REMOVED lines=13> */
.L_x_868:
[----:B------:R-:W-:Y:S05]  /*4b3b0*/  BSYNC B1 ;  /* 0x0000000000017941 */ /* 0x000fea0003800000 */
.L_x_867:
        /* <DEDUP_REMOVED lines=13> */
.L_x_870:
[----:B------:R-:W-:Y:S05]  /*4b490*/  BSYNC B1 ;  /* 0x0000000000017941 */ /* 0x000fea0003800000 */
.L_x_869:
        /* <DEDUP_REMOVED lines=13> */
.L_x_872:
[----:B------:R-:W-:Y:S05]  /*4b570*/  BSYNC B1 ;  /* 0x0000000000017941 */ /* 0x000fea0003800000 */
.L_x_871:
        /* <DEDUP_REMOVED lines=13> */
.L_x_874:
[----:B------:R-:W-:Y:S05]  /*4b650*/  BSYNC B1 ;  /* 0x0000000000017941 */ /* 0x000fea0003800000 */
.L_x_873:
        /* <DEDUP_REMOVED lines=13> */
.L_x_876:
[----:B------:R-:W-:Y:S05]  /*4b730*/  BSYNC B1 ;  /* 0x0000000000017941 */ /* 0x000fea0003800000 */
.L_x_875:
        /* <DEDUP_REMOVED lines=13> */
.L_x_878:
[----:B------:R-:W-:Y:S05]  /*4b810*/  BSYNC B1 ;  /* 0x0000000000017941 */ /* 0x000fea0003800000 */
.L_x_877:
        /* <DEDUP_REMOVED lines=13> */
.L_x_880:
[----:B------:R-:W-:Y:S05]  /*4b8f0*/  BSYNC B1 ;  /* 0x0000000000017941 */ /* 0x000fea0003800000 */
.L_x_879:
        /* <DEDUP_REMOVED lines=13> */
.L_x_882:
[----:B------:R-:W-:Y:S05]  /*4b9d0*/  BSYNC B1 ;  /* 0x0000000000017941 */ /* 0x000fea0003800000 */
.L_x_881:
        /* <DEDUP_REMOVED lines=13> */
.L_x_884:
[----:B------:R-:W-:Y:S05]  /*4bab0*/  BSYNC B1 ;  /* 0x0000000000017941 */ /* 0x000fea0003800000 */
.L_x_883:
        /* <DEDUP_REMOVED lines=13> */
.L_x_886:
[----:B------:R-:W-:Y:S05]  /*4bb90*/  BSYNC B1 ;  /* 0x0000000000017941 */ /* 0x000fea0003800000 */
.L_x_885:
        /* <DEDUP_REMOVED lines=13> */
.L_x_888:
[----:B------:R-:W-:Y:S05]  /*4bc70*/  BSYNC B1 ;  /* 0x0000000000017941 */ /* 0x000fea0003800000 */
.L_x_887:
        /* <DEDUP_REMOVED lines=13> */
.L_x_890:
[----:B------:R-:W-:Y:S05]  /*4bd50*/  BSYNC B1 ;  /* 0x0000000000017941 */ /* 0x000fea0003800000 */
.L_x_889:
        /* <DEDUP_REMOVED lines=13> */
.L_x_892:
[----:B------:R-:W-:Y:S05]  /*4be30*/  BSYNC B1 ;  /* 0x0000000000017941 */ /* 0x000fea0003800000 */
.L_x_891:
        /* <DEDUP_REMOVED lines=13> */
.L_x_894:
[----:B------:R-:W-:Y:S05]  /*4bf10*/  BSYNC B1 ;  /* 0x0000000000017941 */ /* 0x000fea0003800000 */
.L_x_893:
        /* <DEDUP_REMOVED lines=13> */
.L_x_896:
[----:B------:R-:W-:Y:S05]  /*4bff0*/  BSYNC B1 ;  /* 0x0000000000017941 */ /* 0x000fea0003800000 */
.L_x_895:
        /* <DEDUP_REMOVED lines=13> */
.L_x_898:
[----:B------:R-:W-:Y:S05]  /*4c0d0*/  BSYNC B1 ;  /* 0x0000000000017941 */ /* 0x000fea0003800000 */
.L_x_897:
        /* <DEDUP_REMOVED lines=13> */
.L_x_900:
[----:B------:R-:W-:Y:S05]  /*4c1b0*/  BSYNC B1 ;  /* 0x0000000000017941 */ /* 0x000fea0003800000 */
.L_x_899:
        /* <DEDUP_REMOVED lines=13> */
.L_x_902:
[----:B------:R-:W-:Y:S05]  /*4c290*/  BSYNC B1 ;  /* 0x0000000000017941 */ /* 0x000fea0003800000 */
.L_x_901:
        /* <DEDUP_REMOVED lines=13> */
.L_x_904:
[----:B------:R-:W-:Y:S05]  /*4c370*/  BSYNC B1 ;  /* 0x0000000000017941 */ /* 0x000fea0003800000 */
.L_x_903:
        /* <DEDUP_REMOVED lines=13> */
.L_x_906:
[----:B------:R-:W-:Y:S05]  /*4c450*/  BSYNC B1 ;  /* 0x0000000000017941 */ /* 0x000fea0003800000 */
.L_x_905:
        /* <DEDUP_REMOVED lines=13> */
.L_x_908:
[----:B------:R-:W-:Y:S05]  /*4c530*/  BSYNC B1 ;  /* 0x0000000000017941 */ /* 0x000fea0003800000 */
.L_x_907:
        /* <DEDUP_REMOVED lines=13> */
.L_x_910:
[----:B------:R-:W-:Y:S05]  /*4c610*/  BSYNC B1 ;  /* 0x0000000000017941 */ /* 0x000fea0003800000 */
.L_x_909:
        /* <DEDUP_REMOVED lines=13> */
.L_x_912:
[----:B------:R-:W-:Y:S05]  /*4c6f0*/  BSYNC B1 ;  /* 0x0000000000017941 */ /* 0x000fea0003800000 */
.L_x_911:
        /* <DEDUP_REMOVED lines=13> */
.L_x_914:
[----:B------:R-:W-:Y:S05]  /*4c7d0*/  BSYNC B1 ;  /* 0x0000000000017941 */ /* 0x000fea0003800000 */
.L_x_913:
        /* <DEDUP_REMOVED lines=13> */
.L_x_916:
[----:B------:R-:W-:Y:S05]  /*4c8b0*/  BSYNC B1 ;  /* 0x0000000000017941 */ /* 0x000fea0003800000 */
.L_x_915:
        /* <DEDUP_REMOVED lines=13> */
.L_x_918:
[----:B------:R-:W-:Y:S05]  /*4c990*/  BSYNC B1 ;  /* 0x0000000000017941 */ /* 0x000fea0003800000 */
.L_x_917:
        /* <DEDUP_REMOVED lines=13> */
.L_x_920:
[----:B------:R-:W-:Y:S05]  /*4ca70*/  BSYNC B1 ;  /* 0x0000000000017941 */ /* 0x000fea0003800000 */
.L_x_919:
        /* <DEDUP_REMOVED lines=13> */
.L_x_922:
[----:B------:R-:W-:Y:S05]  /*4cb50*/  BSYNC B1 ;  /* 0x0000000000017941 */ /* 0x000fea0003800000 */
.L_x_921:
        /* <DEDUP_REMOVED lines=13> */
.L_x_924:
[----:B------:R-:W-:Y:S05]  /*4cc30*/  BSYNC B1 ;  /* 0x0000000000017941 */ /* 0x000fea0003800000 */
.L_x_923:
        /* <DEDUP_REMOVED lines=13> */
.L_x_926:
[----:B------:R-:W-:Y:S05]  /*4cd10*/  BSYNC B1 ;  /* 0x0000000000017941 */ /* 0x000fea0003800000 */
.L_x_925:
        /* <DEDUP_REMOVED lines=13> */
.L_x_928:
[----:B------:R-:W-:Y:S05]  /*4cdf0*/  BSYNC B1 ;  /* 0x0000000000017941 */ /* 0x000fea0003800000 */
.L_x_927:
        /* <DEDUP_REMOVED lines=13> */
.L_x_930:
[----:B------:R-:W-:Y:S05]  /*4ced0*/  BSYNC B1 ;  /* 0x0000000000017941 */ /* 0x000fea0003800000 */
.L_x_929:
        /* <DEDUP_REMOVED lines=13> */
.L_x_932:
[----:B------:R-:W-:Y:S05]  /*4cfb0*/  BSYNC B1 ;  /* 0x0000000000017941 */ /* 0x000fea0003800000 */
.L_x_931:
        /* <DEDUP_REMOVED lines=13> */
.L_x_934:
[----:B------:R-:W-:Y:S05]  /*4d090*/  BSYNC B1 ;  /* 0x0000000000017941 */ /* 0x000fea0003800000 */
.L_x_933:
        /* <DEDUP_REMOVED lines=13> */
.L_x_936:
[----:B------:R-:W-:Y:S05]  /*4d170*/  BSYNC B1 ;  /* 0x0000000000017941 */ /* 0x000fea0003800000 */
.L_x_935:
        /* <DEDUP_REMOVED lines=13> */
.L_x_938:
[----:B------:R-:W-:Y:S05]  /*4d250*/  BSYNC B1 ;  /* 0x0000000000017941 */ /* 0x000fea0003800000 */
.L_x_937:
        /* <DEDUP_REMOVED lines=13> */
.L_x_940:
[----:B------:R-:W-:Y:S05]  /*4d330*/  BSYNC B1 ;  /* 0x0000000000017941 */ /* 0x000fea0003800000 */
.L_x_939:
        /* <DEDUP_REMOVED lines=13> */
.L_x_942:
[----:B------:R-:W-:Y:S05]  /*4d410*/  BSYNC B1 ;  /* 0x0000000000017941 */ /* 0x000fea0003800000 */
.L_x_941:
        /* <DEDUP_REMOVED lines=13> */
.L_x_944:
[----:B------:R-:W-:Y:S05]  /*4d4f0*/  BSYNC B1 ;  /* 0x0000000000017941 */ /* 0x000fea0003800000 */
.L_x_943:
        /* <DEDUP_REMOVED lines=13> */
.L_x_946:
[----:B------:R-:W-:Y:S05]  /*4d5d0*/  BSYNC B1 ;  /* 0x0000000000017941 */ /* 0x000fea0003800000 */
.L_x_945:
        /* <DEDUP_REMOVED lines=13> */
.L_x_948:
[----:B------:R-:W-:Y:S05]  /*4d6b0*/  BSYNC B1 ;  /* 0x0000000000017941 */ /* 0x000fea0003800000 */
.L_x_947:
        /* <DEDUP_REMOVED lines=13> */
.L_x_950:
[----:B------:R-:W-:Y:S05]  /*4d790*/  BSYNC B1 ;  /* 0x0000000000017941 */ /* 0x000fea0003800000 */
.L_x_949:
        /* <DEDUP_REMOVED lines=13> */
.L_x_952:
[----:B------:R-:W-:Y:S05]  /*4d870*/  BSYNC B1 ;  /* 0x0000000000017941 */ /* 0x000fea0003800000 */
.L_x_951:
        /* <DEDUP_REMOVED lines=13> */
.L_x_954:
[----:B------:R-:W-:Y:S05]  /*4d950*/  BSYNC B1 ;  /* 0x0000000000017941 */ /* 0x000fea0003800000 */
.L_x_953:
        /* <DEDUP_REMOVED lines=13> */
.L_x_956:
[----:B------:R-:W-:Y:S05]  /*4da30*/  BSYNC B1 ;  /* 0x0000000000017941 */ /* 0x000fea0003800000 */
.L_x_955:
        /* <DEDUP_REMOVED lines=13> */
.L_x_958:
[----:B------:R-:W-:Y:S05]  /*4db10*/  BSYNC B1 ;  /* 0x0000000000017941 */ /* 0x000fea0003800000 */
.L_x_957:
        /* <DEDUP_REMOVED lines=13> */
.L_x_960:
[----:B------:R-:W-:Y:S05]  /*4dbf0*/  BSYNC B1 ;  /* 0x0000000000017941 */ /* 0x000fea0003800000 */
.L_x_959:
        /* <DEDUP_REMOVED lines=13> */
.L_x_962:
[----:B------:R-:W-:Y:S05]  /*4dcd0*/  BSYNC B1 ;  /* 0x0000000000017941 */ /* 0x000fea0003800000 */
.L_x_961:
        /* <DEDUP_REMOVED lines=13> */
.L_x_964:
[----:B------:R-:W-:Y:S05]  /*4ddb0*/  BSYNC B1 ;  /* 0x0000000000017941 */ /* 0x000fea0003800000 */
.L_x_963:
        /* <DEDUP_REMOVED lines=13> */
.L_x_966:
[----:B------:R-:W-:Y:S05]  /*4de90*/  BSYNC B1 ;  /* 0x0000000000017941 */ /* 0x000fea0003800000 */
.L_x_965:
        /* <DEDUP_REMOVED lines=13> */
.L_x_968:
[----:B------:R-:W-:Y:S05]  /*4df70*/  BSYNC B1 ;  /* 0x0000000000017941 */ /* 0x000fea0003800000 */
.L_x_967:
        /* <DEDUP_REMOVED lines=13> */
.L_x_970:
[----:B------:R-:W-:Y:S05]  /*4e050*/  BSYNC B1 ;  /* 0x0000000000017941 */ /* 0x000fea0003800000 */
.L_x_969:
        /* <DEDUP_REMOVED lines=13> */
.L_x_972:
[----:B------:R-:W-:Y:S05]  /*4e130*/  BSYNC B1 ;  /* 0x0000000000017941 */ /* 0x000fea0003800000 */
.L_x_971:
        /* <DEDUP_REMOVED lines=13> */
.L_x_974:
[----:B------:R-:W-:Y:S05]  /*4e210*/  BSYNC B1 ;  /* 0x0000000000017941 */ /* 0x000fea0003800000 */
.L_x_973:
        /* <DEDUP_REMOVED lines=13> */
.L_x_976:
[----:B------:R-:W-:Y:S05]  /*4e2f0*/  BSYNC B1 ;  /* 0x0000000000017941 */ /* 0x000fea0003800000 */
.L_x_975:
        /* <DEDUP_REMOVED lines=13> */
.L_x_978:
[----:B------:R-:W-:Y:S05]  /*4e3d0*/  BSYNC B1 ;  /* 0x0000000000017941 */ /* 0x000fea0003800000 */
.L_x_977:
        /* <DEDUP_REMOVED lines=13> */
.L_x_980:
[----:B------:R-:W-:Y:S05]  /*4e4b0*/  BSYNC B1 ;  /* 0x0000000000017941 */ /* 0x000fea0003800000 */
.L_x_979:
        /* <DEDUP_REMOVED lines=13> */
.L_x_982:
[----:B------:R-:W-:Y:S05]  /*4e590*/  BSYNC B1 ;  /* 0x0000000000017941 */ /* 0x000fea0003800000 */
.L_x_981:
        /* <DEDUP_REMOVED lines=13> */
.L_x_984:
[----:B------:R-:W-:Y:S05]  /*4e670*/  BSYNC B1 ;  /* 0x0000000000017941 */ /* 0x000fea0003800000 */
.L_x_983:
        /* <DEDUP_REMOVED lines=13> */
.L_x_986:
[----:B------:R-:W-:Y:S05]  /*4e750*/  BSYNC B1 ;  /* 0x0000000000017941 */ /* 0x000fea0003800000 */
.L_x_985:
        /* <DEDUP_REMOVED lines=13> */
.L_x_988:
[----:B------:R-:W-:Y:S05]  /*4e830*/  BSYNC B1 ;  /* 0x0000000000017941 */ /* 0x000fea0003800000 */
.L_x_987:
        /* <DEDUP_REMOVED lines=13> */
.L_x_990:
[----:B------:R-:W-:Y:S05]  /*4e910*/  BSYNC B1 ;  /* 0x0000000000017941 */ /* 0x000fea0003800000 */
.L_x_989:
        /* <DEDUP_REMOVED lines=13> */
.L_x_992:
[----:B------:R-:W-:Y:S05]  /*4e9f0*/  BSYNC B1 ;  /* 0x0000000000017941 */ /* 0x000fea0003800000 */
.L_x_991:
        /* <DEDUP_REMOVED lines=13> */
.L_x_994:
[----:B------:R-:W-:Y:S05]  /*4ead0*/  BSYNC B1 ;  /* 0x0000000000017941 */ /* 0x000fea0003800000 */
.L_x_993:
        /* <DEDUP_REMOVED lines=13> */
.L_x_996:
[----:B------:R-:W-:Y:S05]  /*4ebb0*/  BSYNC B1 ;  /* 0x0000000000017941 */ /* 0x000fea0003800000 */
.L_x_995:
        /* <DEDUP_REMOVED lines=13> */
.L_x_998:
[----:B------:R-:W-:Y:S05]  /*4ec90*/  BSYNC B1 ;  /* 0x0000000000017941 */ /* 0x000fea0003800000 */
.L_x_997:
        /* <DEDUP_REMOVED lines=13> */
.L_x_1000:
[----:B------:R-:W-:Y:S05]  /*4ed70*/  BSYNC B1 ;  /* 0x0000000000017941 */ /* 0x000fea0003800000 */
.L_x_999:
        /* <DEDUP_REMOVED lines=13> */
.L_x_1002:
[----:B------:R-:W-:Y:S05]  /*4ee50*/  BSYNC B1 ;  /* 0x0000000000017941 */ /* 0x000fea0003800000 */
.L_x_1001:
        /* <DEDUP_REMOVED lines=13> */
.L_x_1004:
[----:B------:R-:W-:Y:S05]  /*4ef30*/  BSYNC B1 ;  /* 0x0000000000017941 */ /* 0x000fea0003800000 */
.L_x_1003:
        /* <DEDUP_REMOVED lines=13> */
.L_x_1006:
[----:B------:R-:W-:Y:S05]  /*4f010*/  BSYNC B1 ;  /* 0x0000000000017941 */ /* 0x000fea0003800000 */
.L_x_1005:
        /* <DEDUP_REMOVED lines=13> */
.L_x_1008:
[----:B------:R-:W-:Y:S05]  /*4f0f0*/  BSYNC B1 ;  /* 0x0000000000017941 */ /* 0x000fea0003800000 */
.L_x_1007:
        /* <DEDUP_REMOVED lines=13> */
.L_x_1010:
[----:B------:R-:W-:Y:S05]  /*4f1d0*/  BSYNC B1 ;  /* 0x0000000000017941 */ /* 0x000fea0003800000 */
.L_x_1009:
        /* <DEDUP_REMOVED lines=13> */
.L_x_1012:
[----:B------:R-:W-:Y:S05]  /*4f2b0*/  BSYNC B1 ;  /* 0x0000000000017941 */ /* 0x000fea0003800000 */
.L_x_1011:
        /* <DEDUP_REMOVED lines=13> */
.L_x_1014:
[----:B------:R-:W-:Y:S05]  /*4f390*/  BSYNC B1 ;  /* 0x0000000000017941 */ /* 0x000fea0003800000 */
.L_x_1013:
        /* <DEDUP_REMOVED lines=13> */
.L_x_1016:
[----:B------:R-:W-:Y:S05]  /*4f470*/  BSYNC B1 ;  /* 0x0000000000017941 */ /* 0x000fea0003800000 */
.L_x_1015:
        /* <DEDUP_REMOVED lines=13> */
.L_x_1018:
[----:B------:R-:W-:Y:S05]  /*4f550*/  BSYNC B1 ;  /* 0x0000000000017941 */ /* 0x000fea0003800000 */
.L_x_1017:
        /* <DEDUP_REMOVED lines=13> */
.L_x_1020:
[----:B------:R-:W-:Y:S05]  /*4f630*/  BSYNC B1 ;  /* 0x0000000000017941 */ /* 0x000fea0003800000 */
.L_x_1019:
        /* <DEDUP_REMOVED lines=13> */
.L_x_1022:
[----:B------:R-:W-:Y:S05]  /*4f710*/  BSYNC B1 ;  /* 0x0000000000017941 */ /* 0x000fea0003800000 */
.L_x_1021:
        /* <DEDUP_REMOVED lines=13> */
.L_x_1024:
[----:B------:R-:W-:Y:S05]  /*4f7f0*/  BSYNC B1 ;  /* 0x0000000000017941 */ /* 0x000fea0003800000 */
.L_x_1023:
        /* <DEDUP_REMOVED lines=13> */
.L_x_1026:
[----:B------:R-:W-:Y:S05]  /*4f8d0*/  BSYNC B1 ;  /* 0x0000000000017941 */ /* 0x000fea0003800000 */
.L_x_1025:
        /* <DEDUP_REMOVED lines=13> */
.L_x_1028:
[----:B------:R-:W-:Y:S05]  /*4f9b0*/  BSYNC B1 ;  /* 0x0000000000017941 */ /* 0x000fea0003800000 */
.L_x_1027:
        /* <DEDUP_REMOVED lines=13> */
.L_x_1030:
[----:B------:R-:W-:Y:S05]  /*4fa90*/  BSYNC B1 ;  /* 0x0000000000017941 */ /* 0x000fea0003800000 */
.L_x_1029:
        /* <DEDUP_REMOVED lines=13> */
.L_x_1032:
[----:B------:R-:W-:Y:S05]  /*4fb70*/  BSYNC B1 ;  /* 0x0000000000017941 */ /* 0x000fea0003800000 */
.L_x_1031:
        /* <DEDUP_REMOVED lines=13> */
.L_x_1034:
[----:B------:R-:W-:Y:S05]  /*4fc50*/  BSYNC B1 ;  /* 0x0000000000017941 */ /* 0x000fea0003800000 */
.L_x_1033:
        /* <DEDUP_REMOVED lines=13> */
.L_x_1036:
[----:B------:R-:W-:Y:S05]  /*4fd30*/  BSYNC B1 ;  /* 0x0000000000017941 */ /* 0x000fea0003800000 */
.L_x_1035:
        /* <DEDUP_REMOVED lines=13> */
.L_x_1038:
[----:B------:R-:W-:Y:S05]  /*4fe10*/  BSYNC B1 ;  /* 0x0000000000017941 */ /* 0x000fea0003800000 */
.L_x_1037:
        /* <DEDUP_REMOVED lines=13> */
.L_x_1040:
[----:B------:R-:W-:Y:S05]  /*4fef0*/  BSYNC B1 ;  /* 0x0000000000017941 */ /* 0x000fea0003800000 */
.L_x_1039:
        /* <DEDUP_REMOVED lines=13> */
.L_x_1042:
[----:B------:R-:W-:Y:S05]  /*4ffd0*/  BSYNC B1 ;  /* 0x0000000000017941 */ /* 0x000fea0003800000 */
.L_x_1041:
        /* <DEDUP_REMOVED lines=13> */
.L_x_1044:
[----:B------:R-:W-:Y:S05]  /*500b0*/  BSYNC B1 ;  /* 0x0000000000017941 */ /* 0x000fea0003800000 */
.L_x_1043:
        /* <DEDUP_REMOVED lines=13> */
.L_x_1046:
[----:B------:R-:W-:Y:S05]  /*50190*/  BSYNC B1 ;  /* 0x0000000000017941 */ /* 0x000fea0003800000 */
.L_x_1045:
        /* <DEDUP_REMOVED lines=13> */
.L_x_1048:
[----:B------:R-:W-:Y:S05]  /*50270*/  BSYNC B1 ;  /* 0x0000000000017941 */ /* 0x000fea0003800000 */
.L_x_1047:
        /* <DEDUP_REMOVED lines=13> */
.L_x_1050:
[----:B------:R-:W-:Y:S05]  /*50350*/  BSYNC B1 ;  /* 0x0000000000017941 */ /* 0x000fea0003800000 */
.L_x_1049:
        /* <DEDUP_REMOVED lines=13> */
.L_x_1052:
[----:B------:R-:W-:Y:S05]  /*50430*/  BSYNC B1 ;  /* 0x0000000000017941 */ /* 0x000fea0003800000 */
.L_x_1051:
        /* <DEDUP_REMOVED lines=13> */
.L_x_1054:
[----:B------:R-:W-:Y:S05]  /*50510*/  BSYNC B1 ;  /* 0x0000000000017941 */ /* 0x000fea0003800000 */
.L_x_1053:
        /* <DEDUP_REMOVED lines=13> */
.L_x_1056:
[----:B------:R-:W-:Y:S05]  /*505f0*/  BSYNC B1 ;  /* 0x0000000000017941 */ /* 0x000fea0003800000 */
.L_x_1055:
        /* <DEDUP_REMOVED lines=13> */
.L_x_1058:
[----:B------:R-:W-:Y:S05]  /*506d0*/  BSYNC B1 ;  /* 0x0000000000017941 */ /* 0x000fea0003800000 */
.L_x_1057:
[----:B0-----:R-:W2:Y:S01]  /*506e0*/  LDL.LU R3, [R1+0xc48] ;  /* 0x000c480001037983 */ /* 0x001ea20000300800 */
[----:B-----5:R-:W-:Y:S01]  /*506f0*/  LOP3.LUT R2, R2, 0xff, RZ, 0xc0, !PT ;  /* 0x000000ff02027812 */ /* 0x020fe200078ec0ff */
[----:B------:R-:W-:Y:S01]  /*50700*/  BSSY B1, `(.L_x_1059) ;  /* 0x000000b000017945 */ /* 0x000fe20003800000 */
[----:B------:R-:W-:Y:S02]  /*50710*/  ISETP.LT.OR P0, PT, R0, 0x1fa, !P0 ;  /* 0x000001fa0000780c */ /* 0x000fe40004701670 */
[----:B------:R-:W-:Y:S02]  /*50720*/  F2FP.F16.E4M3.UNPACK_B R2, R2 ;  /* 0x00000002ff02723e */ /* 0x000fe400020006ff */
[----:B------:R-:W-:-:S03]  /*50730*/  PRMT R0, RZ, 0x7610, R0 ;  /* 0x00007610ff007816 */ /* 0x000fc60000000000 */
[----:B------:R-:W-:-:S05]  /*50740*/  HADD2.F32 R2, -RZ, R2.H0_H0 ;  /* 0x20000002ff027230 */ /* 0x000fca0000004100 */
[----:B------:R-:W-:-:S04]  /*50750*/  FMUL R2, R2, UR25 ;  /* 0x0000001902027c20 */ /* 0x000fc80008400000 */
[----:B--2---:R-:W-:-:S05]  /*50760*/  FFMA R2, R3, UR26, R2 ;  /* 0x0000001a03027c23 */ /* 0x004fca0008000002 */
[----:B------:R-:W-:-:S05]  /*50770*/  F2FP.SATFINITE.E4M3.F32.PACK_AB_MERGE_C R3, RZ, R2, RZ ;  /* 0x00000002ff03723e */ /* 0x000fca00048070ff */
[----:B------:R0:W-:Y:S01]  /*50780*/  @!P2 STG.E.U8 desc[UR30][R28.64+0x1f8], R3 ;  /* 0x0001f8031c00a986 */ /* 0x0001e2000c10111e */
[----:B------:R-:W-:Y:S05]  /*50790*/  @P0 BRA `(.L_x_1060) ;  /* 0x0000000000040947 */ /* 0x000fea0003800000 */
[----:B------:R2:W5:Y:S02]  /*507a0*/  LDG.E.U8 R0, desc[UR30][R6.64+0x1f9] ;  /* 0x0001f91e06007981 */ /* 0x000564000c1e1100 */
.L_x_1060:
[----:B------:R-:W-:Y:S05]  /*507b0*/  BSYNC B1 ;  /* 0x0000000000017941 */ /* 0x000fea0003800000 */
.L_x_1059:
[----:B------:R-:W-:Y:S05]  /*507c0*/  @P0 BRA `(.L_x_1061) ;  /* 0x0000009800840947 */ /* 0x000fea0003800000 */
[----:B------:R-:W2:Y:S01]  /*507d0*/  LDL.LU R2, [R1+0xc4c] ;  /* 0x000c4c0001027983 */ /* 0x000ea20000300800 */
[----:B-----5:R-:W-:-:S04]  /*507e0*/  LOP3.LUT R0, R0, 0xff, RZ, 0xc0, !PT ;  /* 0x000000ff00007812 */ /* 0x020fc800078ec0ff */
[----:B------:R-:W-:-:S05]  /*507f0*/  F2FP.F16.E4M3.UNPACK_B R0, R0 ;  /* 0x00000000ff00723e */ /* 0x000fca00020006ff */
[----:B------:R-:W-:-:S05]  /*50800*/  HADD2.F32 R0, -RZ, R0.H0_H0 ;  /* 0x20000000ff007230 */ /* 0x000fca0000004100 */
[----:B------:R-:W-:-:S04]  /*50810*/  FMUL R0, R0, UR25 ;  /* 0x0000001900007c20 */ /* 0x000fc80008400000 */
[----:B--2---:R-:W-:-:S05]  /*50820*/  FFMA R0, R2, UR26, R0 ;  /* 0x0000001a02007c23 */ /* 0x004fca0008000000 */
[----:B0-----:R-:W-:-:S05]  /*50830*/  F2FP.SATFINITE.E4M3.F32.PACK_AB_MERGE_C R3, RZ, R0, RZ ;  /* 0x00000000ff03723e */ /* 0x001fca00048070ff */
[----:B------:R0:W-:Y:S01]  /*50840*/  STG.E.U8 desc[UR30][R28.64+0x1f9], R3 ;  /* 0x0001f9031c007986 */ /* 0x0001e2000c10111e */
[----:B------:R-:W-:Y:S05]  /*50850*/  BRA `(.L_x_1061) ;  /* 0x0000009800607947 */ /* 0x000fea0003800000 */
.L_x_36:
[----:B------:R-:W2:Y:S04]  /*50860*/  LDL.LU R33, [R1+0x600] ;  /* 0x0006000001217983 */ /* 0x000ea80000300800 */
[----:B------:R-:W3:Y:S01]  /*50870*/  LDL.LU R32, [R1+0x604] ;  /* 0x0006040001207983 */ /* 0x000ee20000300800 */
[C---:B------:R-:W-:Y:S02]  /*50880*/  ISETP.GE.AND P3, PT, R34.reuse, 0x1, PT ;  /* 0x000000012200780c */ /* 0x040fe40003f66270 */
[----:B------:R-:W-:Y:S01]  /*50890*/  ISETP.GE.AND P2, PT, R34, 0x9, PT ;  /* 0x000000092200780c */ /* 0x000fe20003f46270 */
[----:B-----5:R-:W-:Y:S01]  /*508a0*/  FMUL R2, R2, UR26 ;  /* 0x0000001a02027c20 */ /* 0x020fe20008400000 */
[C---:B------:R-:W-:Y:S01]  /*508b0*/  ISETP.LT.OR P0, PT, R0.reuse, 0x1, !P3 ;  /* 0x000000010000780c */ /* 0x040fe20005f01670 */
[----:B------:R-:W-:Y:S01]  /*508c0*/  FMUL R3, R3, UR26 ;  /* 0x0000001a03037c20 */ /* 0x000fe20008400000 */
[----:B------:R-:W-:Y:S01]  /*508d0*/  ISETP.LT.OR P1, PT, R0, 0x2, !P3 ;  /* 0x000000020000780c */ /* 0x000fe20005f21670 */
[----:B------:R-:W-:Y:S01]  /*508e0*/  FMUL R4, R4, UR26 ;  /* 0x0000001a04047c20 */ /* 0x000fe20008400000 */
[----:B------:R-:W-:Y:S01]  /*508f0*/  ISETP.LT.OR P5, PT, R0, 0x1, !P2 ;  /* 0x000000010000780c */ /* 0x000fe200057a1670 */
[----:B------:R-:W-:Y:S01]  /*50900*/  FMUL R5, R5, UR26 ;  /* 0x0000001a05057c20 */ /* 0x000fe20008400000 */
[----:B------:R-:W-:Y:S01]  /*50910*/  F2FP.SATFINITE.E4M3.F32.PACK_AB_MERGE_C R2, RZ, R2, RZ ;  /* 0x00000002ff02723e */ /* 0x000fe200048070ff */
[----:B------:R-:W-:Y:S01]  /*50920*/  FMUL R6, R6, UR26 ;  /* 0x0000001a06067c20 */ /* 0x000fe20008400000 */
[----:B------:R-:W-:Y:S01]  /*50930*/  F2FP.SATFINITE.E4M3.F32.PACK_AB_MERGE_C R3, RZ, R3, RZ ;  /* 0x00000003ff03723e */ /* 0x000fe200048070ff */
[----:B------:R-:W-:Y:S01]  /*50940*/  FMUL R7, R7, UR26 ;  /* 0x0000001a07077c20 */ /* 0x000fe20008400000 */
[----:B------:R-:W-:Y:S01]  /*50950*/  F2FP.SATFINITE.E4M3.F32.PACK_AB_MERGE_C R4, RZ, R4, RZ ;  /* 0x00000004ff04723e */ /* 0x000fe200048070ff */
[----:B------:R-:W-:Y:S01]  /*50960*/  FMUL R8, R8, UR26 ;  /* 0x0000001a08087c20 */ /* 0x000fe20008400000 */
[----:B------:R-:W-:Y:S01]  /*50970*/  FMUL R9, R9, UR26 ;  /* 0x0000001a09097c20 */ /* 0x000fe20008400000 */
[----:B------:R-:W-:Y:S01]  /*50980*/  @!P0 STG.E.U8 desc[UR30][R24.64], R2 ;  /* 0x0000000218008986 */ /* 0x000fe2000c10111e */
[----:B------:R-:W-:-:S03]  /*50990*/  ISETP.LT.OR P0, PT, R0, 0x2, !P2 ;  /* 0x000000020000780c */ /* 0x000fc60005701670 */
[----:B------:R2:W-:Y:S01]  /*509a0*/  @!P1 STG.E.U8 desc[UR30][R24.64+0x1], R3 ;  /* 0x0000010318009986 */ /* 0x0005e2000c10111e */
[----:B------:R-:W-:-:S03]  /*509b0*/  ISETP.LT.OR P1, PT, R0, 0x9, !P3 ;  /* 0x000000090000780c */ /* 0x000fc60005f21670 */
[----:B------:R-:W-:Y:S01]  /*509c0*/  @!P5 STG.E.U8 desc[UR30][R26.64], R4 ;  /* 0x000000041a00d986 */ /* 0x000fe2000c10111e */
[----:B------:R-:W-:Y:S02]  /*509d0*/  ISETP.LT.OR P5, PT, R0, 0xa, !P3 ;  /* 0x0000000a0000780c */ /* 0x000fe40005fa1670 */
[----:B------:R-:W-:Y:S01]  /*509e0*/  F2FP.SATFINITE.E4M3.F32.PACK_AB_MERGE_C R5, RZ, R5, RZ ;  /* 0x00000005ff05723e */ /* 0x000fe200048070ff */
[----:B------:R-:W-:Y:S01]  /*509f0*/  FMUL R10, R10, UR26 ;  /* 0x0000001a0a0a7c20 */ /* 0x000fe20008400000 */
[----:B------:R-:W-:Y:S01]  /*50a00*/  F2FP.SATFINITE.E4M3.F32.PACK_AB_MERGE_C R6, RZ, R6, RZ ;  /* 0x00000006ff06723e */ /* 0x000fe200048070ff */
[----:B------:R-:W-:Y:S01]  /*50a10*/  FMUL R11, R11, UR26 ;  /* 0x0000001a0b0b7c20 */ /* 0x000fe20008400000 */
[----:B------:R-:W-:Y:S01]  /*50a20*/  F2FP.SATFINITE.E4M3.F32.PACK_AB_MERGE_C R7, RZ, R7, RZ ;  /* 0x00000007ff07723e */ /* 0x000fe200048070ff */
[----:B------:R0:W-:Y:S01]  /*50a30*/  @!P0 STG.E.U8 desc[UR30][R26.64+0x1], R5 ;  /* 0x000001051a008986 */ /* 0x0001e2000c10111e */
[----:B------:R-:W-:-:S03]  /*50a40*/  ISETP.LT.OR P0, PT, R0, 0x9, !P2 ;  /* 0x000000090000780c */ /* 0x000fc60005701670 */
[----:B------:R-:W-:Y:S01]  /*50a50*/  @!P1 STG.E.U8 desc[UR30][R24.64+0x8], R6 ;  /* 0x0000080618009986 */ /* 0x000fe2000c10111e */
        /* <DEDUP_REMOVED lines=8> */
[----:B------:R-:W-:Y:S01]  /*50ae0*/  @!P0 STG.E.U8 desc[UR30][R26.64+0x8], R8 ;  /* 0x000008081a008986 */ /* 0x000fe2000c10111e */
        /* <DEDUP_REMOVED lines=15> */
[----:B------:R-:W-:Y:S01]  /*50be0*/  ISETP.LT.OR P5, PT, R0, 0x19, !P2 ;  /* 0x000000190000780c */ /* 0x000fe200057a1670 */
[----:B------:R-:W-:Y:S01]  /*50bf0*/  FMUL R16, R16, UR26 ;  /* 0x0000001a10107c20 */ /* 0x000fe20008400000 */
        /* <DEDUP_REMOVED lines=49> */
[----:B------:R-:W4:Y:S01]  /*50f10*/  LDL.LU R40, [R1+0x608] ;  /* 0x0006080001287983 */ /* 0x000f220000300800 */
[----:B------:R-:W-:-:S03]  /*50f20*/  F2FP.SATFINITE.E4M3.F32.PACK_AB_MERGE_C R155, RZ, R155, RZ ;  /* 0x0000009bff9b723e */ /* 0x000fc600048070ff */
[----:B------:R-:W4:Y:S01]  /*50f30*/  LDL.LU R39, [R1+0x60c] ;  /* 0x00060c0001277983 */ /* 0x000f220000300800 */
[----:B------:R-:W-:-:S03]  /*50f40*/  F2FP.SATFINITE.E4M3.F32.PACK_AB_MERGE_C R156, RZ, R156, RZ ;  /* 0x0000009cff9c723e */ /* 0x000fc600048070ff */
[----:B------:R-:W4:Y:S04]  /*50f50*/  LDL.LU R37, [R1+0x610] ;  /* 0x0006100001257983 */ /* 0x000f280000300800 */
[----:B------:R-:W-:Y:S01]  /*50f60*/  @!P0 STG.E.U8 desc[UR30][R24.64+0x30], R154 ;  /* 0x0000309a18008986 */ /* 0x000fe2000c10111e */
[----:B------:R-:W-:-:S03]  /*50f70*/  ISETP.LT.OR P0, PT, R0, 0x32, !P2 ;  /* 0x000000320000780c */ /* 0x000fc60005701670 */
[----:B------:R-:W-:Y:S01]  /*50f80*/  @!P1 STG.E.U8 desc[UR30][R24.64+0x31], R155 ;  /* 0x0000319b18009986 */ /* 0x000fe2000c10111e */
[C---:B------:R-:W-:Y:S01]  /*50f90*/  ISETP.LT.OR P1, PT, R0.reuse, 0x39, !P3 ;  /* 0x000000390000780c */ /* 0x040fe20005f21670 */
[----:B------:R-:W-:Y:S02]  /*50fa0*/  FMUL R157, R157, UR26 ;  /* 0x0000001a9d9d7c20 */ /* 0x000fe40008400000 */
[----:B------:R-:W-:Y:S01]  /*50fb0*/  @!P5 STG.E.U8 desc[UR30][R26.64+0x30], R156 ;  /* 0x0000309c1a00d986 */ /* 0x000fe2000c10111e */
[----:B------:R-:W-:Y:S01]  /*50fc0*/  ISETP.LT.OR P5, PT, R0, 0x3a, !P3 ;  /* 0x0000003a0000780c */ /* 0x000fe20005fa1670 */
[----:B------:R-:W-:Y:S02]  /*50fd0*/  FMUL R158, R158, UR26 ;  /* 0x0000001a9e9e7c20 */ /* 0x000fe40008400000 */
[----:B------:R-:W4:Y:S01]  /*50fe0*/  LDL.LU R36, [R1+0x614] ;  /* 0x0006140001247983 */ /* 0x000f220000300800 */
[----:B------:R-:W-:Y:S01]  /*50ff0*/  FMUL R159, R159, UR26 ;  /* 0x0000001a9f9f7c20 */ /* 0x000fe20008400000 */
[----:B------:R-:W-:Y:S01]  /*51000*/  F2FP.SATFINITE.E4M3.F32.PACK_AB_MERGE_C R157, RZ, R157, RZ ;  /* 0x0000009dff9d723e */ /* 0x000fe200048070ff */
[----:B------:R-:W-:Y:S01]  /*51010*/  FMUL R160, R160, UR26 ;  /* 0x0000001aa0a07c20 */ /* 0x000fe20008400000 */
[----:B------:R-:W-:Y:S01]  /*51020*/  F2FP.SATFINITE.E4M3.F32.PACK_AB_MERGE_C R158, RZ, R158, RZ ;  /* 0x0000009eff9e723e */ /* 0x000fe200048070ff */
[----:B------:R-:W4:Y:S01]  /*51030*/  LDL.LU R35, [R1+0x618] ;  /* 0x0006180001237983 */ /* 0x000f220000300800 */
[----:B------:R-:W-:Y:S01]  /*51040*/  F2FP.SATFINITE.E4M3.F32.PACK_AB_MERGE_C R159, RZ, R159, RZ ;  /* 0x0000009fff9f723e */ /* 0x000fe200048070ff */
[----:B------:R-:W-:Y:S01]  /*51050*/  FMUL R161, R161, UR26 ;  /* 0x0000001aa1a17c20 */ /* 0x000fe20008400000 */
[----:B------:R-:W-:Y:S01]  /*51060*/  FMUL R162, R162, UR26 ;  /* 0x0000001aa2a27c20 */ /* 0x000fe20008400000 */
[----:B------:R-:W-:Y:S01]  /*51070*/  @!P0 STG.E.U8 desc[UR30][R26.64+0x31], R157 ;  /* 0x0000319d1a008986 */ /* 0x000fe2000c10111e */
[C---:B------:R-:W-:Y:S01]  /*51080*/  ISETP.LT.OR P0, PT, R0.reuse, 0x39, !P2 ;  /* 0x000000390000780c */ /* 0x040fe20005701670 */
[----:B------:R-:W-:Y:S01]  /*51090*/  FMUL R163, R163, UR26 ;  /* 0x0000001aa3a37c20 */ /* 0x000fe20008400000 */
[C---:B------:R-:W-:Y:S01]  /*510a0*/  ISETP.LT.OR P6, PT, R0.reuse, 0x42, !P3 ;  /* 0x000000420000780c */ /* 0x040fe20005fc1670 */
[----:B------:R-:W-:Y:S01]  /*510b0*/  @!P1 STG.E.U8 desc[UR30][R24.64+0x38], R158 ;  /* 0x0000389e18009986 */ /* 0x000fe2000c10111e */
[----:B------:R-:W-:Y:S01]  /*510c0*/  ISETP.LT.OR P1, PT, R0, 0x3a, !P2 ;  /* 0x0000003a0000780c */ /* 0x000fe20005721670 */
[----:B------:R-:W-:Y:S01]  /*510d0*/  FMUL R164, R164, UR26 ;  /* 0x0000001aa4a47c20 */ /* 0x000fe20008400000 */
[----:B------:R-:W-:Y:S01]  /*510e0*/  F2FP.SATFINITE.E4M3.F32.PACK_AB_MERGE_C R160, RZ, R160, RZ ;  /* 0x000000a0ffa0723e */ /* 0x000fe200048070ff */
[----:B------:R-:W4:Y:S01]  /*510f0*/  LDL.LU R38, [R1+0x61c] ;  /* 0x00061c0001267983 */ /* 0x000f220000300800 */
[----:B------:R-:W-:Y:S01]  /*51100*/  F2FP.SATFINITE.E4M3.F32.PACK_AB_MERGE_C R161, RZ, R161, RZ ;  /* 0x000000a1ffa1723e */ /* 0x000fe200048070ff */
[----:B------:R-:W-:Y:S01]  /*51110*/  FMUL R165, R165, UR26 ;  /* 0x0000001aa5a57c20 */ /* 0x000fe20008400000 */
[----:B------:R-:W-:Y:S01]  /*51120*/  F2FP.SATFINITE.E4M3.F32.PACK_AB_MERGE_C R162, RZ, R162, RZ ;  /* 0x000000a2ffa2723e */ /* 0x000fe200048070ff */
[----:B------:R-:W-:Y:S01]  /*51130*/  @!P5 STG.E.U8 desc[UR30][R24.64+0x39], R159 ;  /* 0x0000399f1800d986 */ /* 0x000fe2000c10111e */
[----:B------:R-:W-:Y:S01]  /*51140*/  ISETP.LT.OR P5, PT, R0, 0x41, !P3 ;  /* 0x000000410000780c */ /* 0x000fe20005fa1670 */
[----:B------:R-:W-:Y:S01]  /*51150*/  FMUL R166, R166, UR26 ;  /* 0x0000001aa6a67c20 */ /* 0x000fe20008400000 */
[----:B------:R-:W-:Y:S01]  /*51160*/  F2FP.SATFINITE.E4M3.F32.PACK_AB_MERGE_C R163, RZ, R163, RZ ;  /* 0x000000a3ffa3723e */ /* 0x000fe200048070ff */
[----:B------:R-:W-:Y:S01]  /*51170*/  @!P0 STG.E.U8 desc[UR30][R26.64+0x38], R160 ;  /* 0x000038a01a008986 */ /* 0x000fe2000c10111e */
[C---:B------:R-:W-:Y:S01]  /*51180*/  ISETP.LT.OR P0, PT, R0.reuse, 0x41, !P2 ;  /* 0x000000410000780c */ /* 0x040fe20005701670 */
        /* <DEDUP_REMOVED lines=103> */
[----:B--2---:R-:W-:Y:S01]  /*51800*/  FMUL R3, R33, UR26 ;  /* 0x0000001a21037c20 */ /* 0x004fe20008400000 */
[----:B------:R-:W-:Y:S01]  /*51810*/  ISETP.LT.OR P6, PT, R0, 0x7a, !P3 ;  /* 0x0000007a0000780c */ /* 0x000fe20005fc1670 */
[----:B------:R-:W-:Y:S01]  /*51820*/  FMUL R193, R193, UR26 ;  /* 0x0000001ac1c17c20 */ /* 0x000fe20008400000 */
[----:B------:R-:W2:Y:S01]  /*51830*/  LDL.LU R33, [R1+0x620] ;  /* 0x0006200001217983 */ /* 0x000ea20000300800 */
[----:B---3--:R-:W-:Y:S01]  /*51840*/  FMUL R2, R32, UR26 ;  /* 0x0000001a20027c20 */ /* 0x008fe20008400000 */
[----:B------:R-:W-:Y:S01]  /*51850*/  F2FP.SATFINITE.E4M3.F32.PACK_AB_MERGE_C R190, RZ, R190, RZ ;  /* 0x000000beffbe723e */ /* 0x000fe200048070ff */
[----:B------:R-:W-:Y:S01]  /*51860*/  FMUL R194, R194, UR26 ;  /* 0x0000001ac2c27c20 */ /* 0x000fe20008400000 */
[----:B------:R-:W3:Y:S01]  /*51870*/  LDL.LU R32, [R1+0x624] ;  /* 0x0006240001207983 */ /* 0x000ee20000300800 */
        /* <DEDUP_REMOVED lines=172> */
[----:B------:R-:W-:-:S02]  /*52340*/  ISETP.LT.OR P1, PT, R0, 0xca, !P2 ;  /* 0x000000ca0000780c */ /* 0x000fc40005721670 */
[----:B------:R-:W-:Y:S01]  /*52350*/  F2FP.SATFINITE.E4M3.F32.PACK_AB_MERGE_C R235, RZ, R235, RZ ;  /* 0x000000ebffeb723e */ /* 0x000fe200048070ff */
[----:B------:R-:W-:Y:S01]  /*52360*/  @!P6 STG.E.U8 desc[UR30][R24.64+0xc9], R231 ;  /* 0x0000c9e71800e986 */ /* 0x000fe2000c10111e */
[----:B------:R-:W-:-:S03]  /*52370*/  ISETP.LT.OR P6, PT, R0, 0xd2, !P3 ;  /* 0x000000d20000780c */ /* 0x000fc60005fc1670 */
[----:B------:R-:W-:Y:S01]  /*52380*/  @!P5 STG.E.U8 desc[UR30][R24.64+0xc8], R230 ;  /* 0x0000c8e61800d986 */ /* 0x000fe2000c10111e */
[----:B------:R-:W-:-:S03]  /*52390*/  ISETP.LT.OR P5, PT, R0, 0xd1, !P3 ;  /* 0x000000d10000780c */ /* 0x000fc60005fa1670 */
[----:B------:R-:W-:Y:S01]  /*523a0*/  @!P0 STG.E.U8 desc[UR30][R26.64+0xc8], R232 ;  /* 0x0000c8e81a008986 */ /* 0x000fe2000c10111e */
[----:B------:R-:W-:-:S03]  /*523b0*/  ISETP.LT.OR P0, PT, R0, 0xd1, !P2 ;  /* 0x000000d10000780c */ /* 0x000fc60005701670 */
[----:B------:R-:W-:Y:S01]  /*523c0*/  @!P1 STG.E.U8 desc[UR30][R26.64+0xc9], R233 ;  /* 0x0000c9e91a009986 */ /* 0x000fe2000c10111e */
[----:B------:R-:W-:-:S05]  /*523d0*/  ISETP.LT.OR P1, PT, R0, 0xd2, !P2 ;  /* 0x000000d20000780c */ /* 0x000fca0005721670 */
[----:B------:R-:W-:Y:S01]  /*523e0*/  @!P5 STG.E.U8 desc[UR30][R24.64+0xd0], R234 ;  /* 0x0000d0ea1800d986 */ /* 0x000fe2000c10111e */
[----:B------:R-:W-:-:S03]  /*523f0*/  ISETP.LT.OR P5, PT, R0, 0xd9, !P3 ;  /* 0x000000d90000780c */ /* 0x000fc60005fa1670 */
[----:B------:R-:W-:Y:S01]  /*52400*/  @!P6 STG.E.U8 desc[UR30][R24.64+0xd1], R235 ;  /* 0x0000d1eb1800e986 */ /* 0x000fe2000c10111e */
[----:B------:R-:W-:Y:S02]  /*52410*/  ISETP.LT.OR P6, PT, R0, 0xda, !P3 ;  /* 0x000000da0000780c */ /* 0x000fe40005fc1670 */
[----:B------:R-:W-:Y:S02]  /*52420*/  F2FP.SATFINITE.E4M3.F32.PACK_AB_MERGE_C R236, RZ, R236, RZ ;  /* 0x000000ecffec723e */ /* 0x000fe400048070ff */
[----:B------:R-:W-:Y:S02]  /*52430*/  F2FP.SATFINITE.E4M3.F32.PACK_AB_MERGE_C R237, RZ, R237, RZ ;  /* 0x000000edffed723e */ /* 0x000fe400048070ff */
[----:B------:R-:W-:Y:S01]  /*52440*/  F2FP.SATFINITE.E4M3.F32.PACK_AB_MERGE_C R3, RZ, R3, RZ ;  /* 0x00000003ff03723e */ /* 0x000fe200048070ff */
[----:B------:R-:W-:Y:S01]  /*52450*/  @!P0 STG.E.U8 desc[UR30][R26.64+0xd0], R236 ;  /* 0x0000d0ec1a008986 */ /* 0x000fe2000c10111e */
[----:B0-----:R-:W-:Y:S01]  /*52460*/  F2FP.SATFINITE.E4M3.F32.PACK_AB_MERGE_C R5, RZ, R2, RZ ;  /* 0x00000002ff05723e */ /* 0x001fe200048070ff */
[----:B----4-:R-:W-:Y:S01]  /*52470*/  FMUL R4, R40, UR26 ;  /* 0x0000001a28047c20 */ /* 0x010fe20008400000 */
[----:B------:R-:W-:Y:S01]  /*52480*/  FMUL R2, R37, UR26 ;  /* 0x0000001a25027c20 */ /* 0x000fe20008400000 */
[----:B------:R-:W-:Y:S01]  /*52490*/  @!P1 STG.E.U8 desc[UR30][R26.64+0xd1], R237 ;  /* 0x0000d1ed1a009986 */ /* 0x000fe2000c10111e */
[----:B------:R-:W-:-:S03]  /*524a0*/  ISETP.LT.OR P1, PT, R0, 0xda, !P2 ;  /* 0x000000da0000780c */ /* 0x000fc60005721670 */
[----:B------:R0:W-:Y:S01]  /*524b0*/  @!P5 STG.E.U8 desc[UR30][R24.64+0xd8], R3 ;  /* 0x0000d8031800d986 */ /* 0x0001e2000c10111e */
[----:B------:R-:W-:-:S03]  /*524c0*/  ISETP.LT.OR P0, PT, R0, 0xd9, !P2 ;  /* 0x000000d90000780c */ /* 0x000fc60005701670 */
[----:B------:R-:W4:Y:S04]  /*524d0*/  LDL.LU R40, [R1+0x628] ;  /* 0x0006280001287983 */ /* 0x000f280000300800 */
[----:B------:R-:W4:Y:S01]  /*524e0*/  LDL.LU R37, [R1+0x62c] ;  /* 0x00062c0001257983 */ /* 0x000f220000300800 */
[----:B0-----:R-:W-:-:S03]  /*524f0*/  FMUL R3, R39, UR26 ;  /* 0x0000001a27037c20 */ /* 0x001fc60008400000 */
[----:B------:R0:W-:Y:S01]  /*52500*/  @!P6 STG.E.U8 desc[UR30][R24.64+0xd9], R5 ;  /* 0x0000d9051800e986 */ /* 0x0001e2000c10111e */
[C---:B------:R-:W-:Y:S02]  /*52510*/  ISETP.LT.OR P5, PT, R0.reuse, 0xe1, !P3 ;  /* 0x000000e10000780c */ /* 0x040fe40005fa1670 */
[----:B------:R-:W-:Y:S02]  /*52520*/  ISETP.LT.OR P6, PT, R0, 0xe2, !P3 ;  /* 0x000000e20000780c */ /* 0x000fe40005fc1670 */
[----:B0-----:R-:W-:Y:S02]  /*52530*/  F2FP.SATFINITE.E4M3.F32.PACK_AB_MERGE_C R5, RZ, R4, RZ ;  /* 0x00000004ff05723e */ /* 0x001fe400048070ff */
[----:B------:R-:W-:Y:S02]  /*52540*/  F2FP.SATFINITE.E4M3.F32.PACK_AB_MERGE_C R4, RZ, R3, RZ ;  /* 0x00000003ff04723e */ /* 0x000fe400048070ff */
[----:B------:R-:W-:Y:S01]  /*52550*/  F2FP.SATFINITE.E4M3.F32.PACK_AB_MERGE_C R3, RZ, R2, RZ ;  /* 0x00000002ff03723e */ /* 0x000fe200048070ff */
[----:B------:R-:W-:-:S02]  /*52560*/  FMUL R2, R36, UR26 ;  /* 0x0000001a24027c20 */ /* 0x000fc40008400000 */
[----:B------:R-:W4:Y:S04]  /*52570*/  LDL.LU R36, [R1+0x630] ;  /* 0x0006300001247983 */ /* 0x000f280000300800 */
[----:B------:R0:W-:Y:S04]  /*52580*/  @!P1 STG.E.U8 desc[UR30][R26.64+0xd9], R4 ;  /* 0x0000d9041a009986 */ /* 0x0001e8000c10111e */
[----:B------:R1:W-:Y:S04]  /*52590*/  @!P0 STG.E.U8 desc[UR30][R26.64+0xd8], R5 ;  /* 0x0000d8051a008986 */ /* 0x0003e8000c10111e */
[----:B------:R1:W-:Y:S01]  /*525a0*/  @!P5 STG.E.U8 desc[UR30][R24.64+0xe0], R3 ;  /* 0x0000e0031800d986 */ /* 0x0003e2000c10111e */
[----:B0-----:R-:W-:-:S03]  /*525b0*/  FMUL R4, R35, UR26 ;  /* 0x0000001a23047c20 */ /* 0x001fc60008400000 */
[----:B------:R-:W4:Y:S01]  /*525c0*/  LDL.LU R35, [R1+0x634] ;  /* 0x0006340001237983 */ /* 0x000f220000300800 */
[----:B-1----:R-:W-:-:S03]  /*525d0*/  F2FP.SATFINITE.E4M3.F32.PACK_AB_MERGE_C R5, RZ, R2, RZ ;  /* 0x00000002ff05723e */ /* 0x002fc600048070ff */
[----:B------:R-:W4:Y:S01]  /*525e0*/  LDL.LU R39, [R1+0x638] ;  /* 0x0006380001277983 */ /* 0x000f220000300800 */
[----:B------:R-:W-:-:S03]  /*525f0*/  FMUL R3, R38, UR26 ;  /* 0x0000001a26037c20 */ /* 0x000fc60008400000 */
[----:B------:R-:W4:Y:S04]  /*52600*/  LDL.LU R38, [R1+0x63c] ;  /* 0x00063c0001267983 */ /* 0x000f280000300800 */
[----:B------:R0:W-:Y:S02]  /*52610*/  @!P6 STG.E.U8 desc[UR30][R24.64+0xe1], R5 ;  /* 0x0000e1051800e986 */ /* 0x0001e4000c10111e */
[----:B0-----:R-:W-:Y:S02]  /*52620*/  F2FP.SATFINITE.E4M3.F32.PACK_AB_MERGE_C R5, RZ, R4, RZ ;  /* 0x00000004ff05723e */ /* 0x001fe400048070ff */
[----:B------:R-:W-:Y:S01]  /*52630*/  F2FP.SATFINITE.E4M3.F32.PACK_AB_MERGE_C R4, RZ, R3, RZ ;  /* 0x00000003ff04723e */ /* 0x000fe200048070ff */
[----:B--2---:R-:W-:Y:S02]  /*52640*/  FMUL R2, R33, UR26 ;  /* 0x0000001a21027c20 */ /* 0x004fe40008400000 */
[----:B------:R-:W2:Y:S03]  /*52650*/  LDL.LU R33, [R1+0x640] ;  /* 0x0006400001217983 */ /* 0x000ea60000300800 */
[----:B------:R-:W-:Y:S01]  /*52660*/  F2FP.SATFINITE.E4M3.F32.PACK_AB_MERGE_C R3, RZ, R2, RZ ;  /* 0x00000002ff03723e */ /* 0x000fe200048070ff */
[----:B---3--:R-:W-:-:S02]  /*52670*/  FMUL R2, R32, UR26 ;  /* 0x0000001a20027c20 */ /* 0x008fc40008400000 */
[----:B------:R-:W3:Y:S01]  /*52680*/  LDL.LU R32, [R1+0x644] ;  /* 0x0006440001207983 */ /* 0x000ee20000300800 */
[C---:B------:R-:W-:Y:S02]  /*52690*/  ISETP.LT.OR P0, PT, R0.reuse, 0xe1, !P2 ;  /* 0x000000e10000780c */ /* 0x040fe40005701670 */
[C---:B------:R-:W-:Y:S02]  /*526a0*/  ISETP.LT.OR P1, PT, R0.reuse, 0xe2, !P2 ;  /* 0x000000e20000780c */ /* 0x040fe40005721670 */
[C---:B------:R-:W-:Y:S02]  /*526b0*/  ISETP.LT.OR P5, PT, R0.reuse, 0xe9, !P3 ;  /* 0x000000e90000780c */ /* 0x040fe40005fa1670 */
[----:B------:R-:W-:-:S07]  /*526c0*/  ISETP.LT.OR P6, PT, R0, 0xea, !P3 ;  /* 0x000000ea0000780c */ /* 0x000fce0005fc1670 */
[----:B------:R-:W-:Y:S04]  /*526d0*/  @!P0 STG.E.U8 desc[UR30][R26.64+0xe0], R5 ;  /* 0x0000e0051a008986 */ /* 0x000fe8000c10111e */
[----:B------:R-:W-:Y:S04]  /*526e0*/  @!P1 STG.E.U8 desc[UR30][R26.64+0xe1], R4 ;  /* 0x0000e1041a009986 */ /* 0x000fe8000c10111e */
[----:B------:R0:W-:Y:S01]  /*526f0*/  @!P5 STG.E.U8 desc[UR30][R24.64+0xe8], R3 ;  /* 0x0000e8031800d986 */ /* 0x0001e2000c10111e */
[C---:B------:R-:W-:Y:S02]  /*52700*/  ISETP.LT.OR P0, PT, R0.reuse, 0xe9, !P2 ;  /* 0x000000e90000780c */ /* 0x040fe40005701670 */
[----:B------:R-:W-:-:S02]  /*52710*/  ISETP.LT.OR P1, PT, R0, 0xea, !P2 ;  /* 0x000000ea0000780c */ /* 0x000fc40005721670 */
[----:B------:R-:W-:Y:S02]  /*52720*/  ISETP.LT.OR P5, PT, R0, 0xf1, !P3 ;  /* 0x000000f10000780c */ /* 0x000fe40005fa1670 */
[----:B0-----:R-:W-:-:S05]  /*52730*/  F2FP.SATFINITE.E4M3.F32.PACK_AB_MERGE_C R3, RZ, R2, RZ ;  /* 0x00000002ff03723e */ /* 0x001fca00048070ff */
[----:B------:R0:W-:Y:S01]  /*52740*/  @!P6 STG.E.U8 desc[UR30][R24.64+0xe9], R3 ;  /* 0x0000e9031800e986 */ /* 0x0001e2000c10111e */
[----:B------:R-:W-:Y:S01]  /*52750*/  ISETP.LT.OR P6, PT, R0, 0xf2, !P3 ;  /* 0x000000f20000780c */ /* 0x000fe20005fc1670 */
[----:B----4-:R-:W-:Y:S02]  /*52760*/  FMUL R2, R37, UR26 ;  /* 0x0000001a25027c20 */ /* 0x010fe40008400000 */
[----:B------:R-:W4:Y:S01]  /*52770*/  LDL.LU R37, [R1+0x648] ;  /* 0x0006480001257983 */ /* 0x000f220000300800 */
[----:B------:R-:W-:-:S05]  /*52780*/  FMUL R4, R40, UR26 ;  /* 0x0000001a28047c20 */ /* 0x000fca0008400000 */
[----:B------:R-:W-:Y:S02]  /*52790*/  F2FP.SATFINITE.E4M3.F32.PACK_AB_MERGE_C R5, RZ, R4, RZ ;  /* 0x00000004ff05723e */ /* 0x000fe400048070ff */
[----:B------:R-:W-:-:S03]  /*527a0*/  F2FP.SATFINITE.E4M3.F32.PACK_AB_MERGE_C R4, RZ, R2, RZ ;  /* 0x00000002ff04723e */ /* 0x000fc600048070ff */
[----:B------:R-:W-:Y:S01]  /*527b0*/  @!P0 STG.E.U8 desc[UR30][R26.64+0xe8], R5 ;  /* 0x0000e8051a008986 */ /* 0x000fe2000c10111e */
[----:B0-----:R-:W-:-:S03]  /*527c0*/  FMUL R3, R36, UR26 ;  /* 0x0000001a24037c20 */ /* 0x001fc60008400000 */
[----:B------:R-:W4:Y:S02]  /*527d0*/  LDL.LU R36, [R1+0x64c] ;  /* 0x00064c0001247983 */ /* 0x000f240000300800 */
[----:B------:R-:W-:Y:S02]  /*527e0*/  F2FP.SATFINITE.E4M3.F32.PACK_AB_MERGE_C R3, RZ, R3, RZ ;  /* 0x00000003ff03723e */ /* 0x000fe400048070ff */
[----:B------:R-:W-:Y:S04]  /*527f0*/  @!P1 STG.E.U8 desc[UR30][R26.64+0xe9], R4 ;  /* 0x0000e9041a009986 */ /* 0x000fe8000c10111e */
[----:B------:R2:W-:Y:S01]  /*52800*/  @!P5 STG.E.U8 desc[UR30][R24.64+0xf0], R3 ;  /* 0x0000f0031800d986 */ /* 0x0005e2000c10111e */
[----:B------:R-:W-:-:S03]  /*52810*/  FMUL R2, R35, UR26 ;  /* 0x0000001a23027c20 */ /* 0x000fc60008400000 */
[----:B------:R-:W4:Y:S02]  /*52820*/  LDL.LU R35, [R1+0x650] ;  /* 0x0006500001237983 */ /* 0x000f240000300800 */
[----:B------:R-:W-:-:S05]  /*52830*/  F2FP.SATFINITE.E4M3.F32.PACK_AB_MERGE_C R2, RZ, R2, RZ ;  /* 0x00000002ff02723e */ /* 0x000fca00048070ff */
[----:B------:R3:W-:Y:S01]  /*52840*/  @!P6 STG.E.U8 desc[UR30][R24.64+0xf1], R2 ;  /* 0x0000f1021800e986 */ /* 0x0007e2000c10111e */
[----:B--2---:R-:W-:-:S03]  /*52850*/  FMUL R3, R33, UR26 ;  /* 0x0000001a21037c20 */ /* 0x004fc60008400000 */
[----:B------:R-:W2:Y:S01]  /*52860*/  LDL.LU R33, [R1+0x654] ;  /* 0x0006540001217983 */ /* 0x000ea20000300800 */
[----:B---3--:R-:W-:-:S03]  /*52870*/  FMUL R2, R32, UR26 ;  /* 0x0000001a20027c20 */ /* 0x008fc60008400000 */
[----:B------:R-:W3:Y:S01]  /*52880*/  LDL.LU R32, [R1+0x658] ;  /* 0x0006580001207983 */ /* 0x000ee20000300800 */
[C---:B------:R-:W-:Y:S01]  /*52890*/  ISETP.LT.OR P0, PT, R0.reuse, 0xf1, !P2 ;  /* 0x000000f10000780c */ /* 0x040fe20005701670 */
[----:B------:R-:W-:Y:S01]  /*528a0*/  FMUL R5, R39, UR26 ;  /* 0x0000001a27057c20 */ /* 0x000fe20008400000 */
[C---:B------:R-:W-:Y:S01]  /*528b0*/  ISETP.LT.OR P1, PT, R0.reuse, 0xf2, !P2 ;  /* 0x000000f20000780c */ /* 0x040fe20005721670 */
[----:B------:R-:W3:Y:S01]  /*528c0*/  LDL.LU R39, [R1+0x65c] ;  /* 0x00065c0001277983 */ /* 0x000ee20000300800 */
[----:B------:R-:W-:Y:S01]  /*528d0*/  ISETP.LT.OR P5, PT, R0, 0xf9, !P3 ;  /* 0x000000f90000780c */ /* 0x000fe20005fa1670 */
[----:B------:R-:W-:Y:S01]  /*528e0*/  FMUL R4, R38, UR26 ;  /* 0x0000001a26047c20 */ /* 0x000fe20008400000 */
[----:B------:R-:W-:Y:S01]  /*528f0*/  F2FP.SATFINITE.E4M3.F32.PACK_AB_MERGE_C R5, RZ, R5, RZ ;  /* 0x00000005ff05723e */ /* 0x000fe200048070ff */
[----:B------:R-:W3:Y:S01]  /*52900*/  LDL.LU R38, [R1+0x660] ;  /* 0x0006600001267983 */ /* 0x000ee20000300800 */
[----:B------:R-:W-:Y:S02]  /*52910*/  F2FP.SATFINITE.E4M3.F32.PACK_AB_MERGE_C R3, RZ, R3, RZ ;  /* 0x00000003ff03723e */ /* 0x000fe400048070ff */
[----:B------:R-:W-:-:S02]  /*52920*/  F2FP.SATFINITE.E4M3.F32.PACK_AB_MERGE_C R4, RZ, R4, RZ ;  /* 0x00000004ff04723e */ /* 0x000fc400048070ff */
[C---:B------:R-:W-:Y:S01]  /*52930*/  ISETP.LT.OR P6, PT, R0.reuse, 0xfa, !P3 ;  /* 0x000000fa0000780c */ /* 0x040fe20005fc1670 */
[----:B------:R-:W-:Y:S04]  /*52940*/  @!P0 STG.E.U8 desc[UR30][R26.64+0xf0], R5 ;  /* 0x0000f0051a008986 */ /* 0x000fe8000c10111e */
[----:B------:R0:W-:Y:S04]  /*52950*/  @!P1 STG.E.U8 desc[UR30][R26.64+0xf1], R4 ;  /* 0x0000f1041a009986 */ /* 0x0001e8000c10111e */
[----:B------:R4:W-:Y:S01]  /*52960*/  @!P5 STG.E.U8 desc[UR30][R24.64+0xf8], R3 ;  /* 0x0000f8031800d986 */ /* 0x0009e2000c10111e */
[----:B------:R-:W-:-:S02]  /*52970*/  ISETP.LT.OR P5, PT, R0, 0xfa, !P2 ;  /* 0x000000fa0000780c */ /* 0x000fc400057a1670 */
[----:B------:R-:W-:Y:S02]  /*52980*/  ISETP.GE.AND P1, PT, R34, 0x81, PT ;  /* 0x000000812200780c */ /* 0x000fe40003f26270 */
[----:B0-----:R-:W-:Y:S02]  /*52990*/  F2FP.SATFINITE.E4M3.F32.PACK_AB_MERGE_C R4, RZ, R2, RZ ;  /* 0x00000002ff04723e */ /* 0x001fe400048070ff */
[----:B------:R-:W-:-:S03]  /*529a0*/  ISETP.LT.OR P0, PT, R0, 0xf9, !P2 ;  /* 0x000000f90000780c */ /* 0x000fc60005701670 */
[----:B------:R0:W-:Y:S01]  /*529b0*/  @!P6 STG.E.U8 desc[UR30][R24.64+0xf9], R4 ;  /* 0x0000f9041800e986 */ /* 0x0001e2000c10111e */
[----:B------:R-:W-:Y:S01]  /*529c0*/  ISETP.LT.OR P6, PT, R0, 0x1, !P1 ;  /* 0x000000010000780c */ /* 0x000fe20004fc1670 */
[----:B----4-:R-:W-:Y:S02]  /*529d0*/  FMUL R3, R37, UR26 ;  /* 0x0000001a25037c20 */ /* 0x010fe40008400000 */
[----:B------:R-:W4:Y:S03]  /*529e0*/  LDL.LU R37, [R1+0x664] ;  /* 0x0006640001257983 */ /* 0x000f260000300800 */
[----:B0-----:R-:W-:Y:S01]  /*529f0*/  F2FP.SATFINITE.E4M3.F32.PACK_AB_MERGE_C R4, RZ, R3, RZ ;  /* 0x00000003ff04723e */ /* 0x001fe200048070ff */
[----:B------:R-:W-:Y:S02]  /*52a00*/  FMUL R2, R36, UR26 ;  /* 0x0000001a24027c20 */ /* 0x000fe40008400000 */
[----:B------:R-:W4:Y:S03]  /*52a10*/  LDL.LU R36, [R1+0x668] ;  /* 0x0006680001247983 */ /* 0x000f260000300800 */
[----:B------:R-:W-:-:S05]  /*52a20*/  F2FP.SATFINITE.E4M3.F32.PACK_AB_MERGE_C R3, RZ, R2, RZ ;  /* 0x00000002ff03723e */ /* 0x000fca00048070ff */
[----:B------:R0:W-:Y:S01]  /*52a30*/  @!P5 STG.E.U8 desc[UR30][R26.64+0xf9], R3 ;  /* 0x0000f9031a00d986 */ /* 0x0001e2000c10111e */
[----:B------:R-:W-:-:S03]  /*52a40*/  FMUL R2, R35, UR26 ;  /* 0x0000001a23027c20 */ /* 0x000fc60008400000 */
[----:B------:R-:W4:Y:S02]  /*52a50*/  LDL.LU R35, [R1+0x66c] ;  /* 0x00066c0001237983 */ /* 0x000f240000300800 */
[----:B0-----:R-:W-:Y:S02]  /*52a60*/  F2FP.SATFINITE.E4M3.F32.PACK_AB_MERGE_C R3, RZ, R2, RZ ;  /* 0x00000002ff03723e */ /* 0x001fe400048070ff */
[----:B------:R-:W-:Y:S04]  /*52a70*/  @!P0 STG.E.U8 desc[UR30][R26.64+0xf8], R4 ;  /* 0x0000f8041a008986 */ /* 0x000fe8000c10111e */
[----:B------:R0:W-:Y:S01]  /*52a80*/  @!P6 STG.E.U8 desc[UR30][R30.64], R3 ;  /* 0x000000031e00e986 */ /* 0x0001e2000c10111e */
[----:B--2---:R-:W-:-:S03]  /*52a90*/  FMUL R2, R33, UR26 ;  /* 0x0000001a21027c20 */ /* 0x004fc60008400000 */
[----:B------:R-:W2:Y:S02]  /*52aa0*/  LDL.LU R33, [R1+0x670] ;  /* 0x0006700001217983 */ /* 0x000ea40000300800 */
[----:B0-----:R-:W-:Y:S01]  /*52ab0*/  F2FP.SATFINITE.E4M3.F32.PACK_AB_MERGE_C R3, RZ, R2, RZ ;  /* 0x00000002ff03723e */ /* 0x001fe200048070ff */
[----:B---3--:R-:W-:Y:S02]  /*52ac0*/  FMUL R2, R32, UR26 ;  /* 0x0000001a20027c20 */ /* 0x008fe40008400000 */
[----:B------:R-:W3:Y:S01]  /*52ad0*/  LDL.LU R32, [R1+0x674] ;  /* 0x0006740001207983 */ /* 0x000ee20000300800 */
[----:B------:R-:W-:Y:S02]  /*52ae0*/  ISETP.LT.OR P5, PT, R0, 0x2, !P1 ;  /* 0x000000020000780c */ /* 0x000fe40004fa1670 */
[----:B------:R-:W-:-:S04]  /*52af0*/  ISETP.GE.AND P0, PT, R34, 0x89, PT ;  /* 0x000000892200780c */ /* 0x000fc80003f06270 */
[----:B------:R-:W-:-:S07]  /*52b00*/  ISETP.LT.OR P6, PT, R0, 0x1, !P0 ;  /* 0x000000010000780c */ /* 0x000fce00047c1670 */
[----:B------:R0:W-:Y:S01]  /*52b10*/  @!P5 STG.E.U8 desc[UR30][R30.64+0x1], R3 ;  /* 0x000001031e00d986 */ /* 0x0001e2000c10111e */
[C---:B------:R-:W-:Y:S02]  /*52b20*/  ISETP.LT.OR P5, PT, R0.reuse, 0x2, !P0 ;  /* 0x000000020000780c */ /* 0x040fe400047a1670 */
[----:B0-----:R-:W-:Y:S01]  /*52b30*/  F2FP.SATFINITE.E4M3.F32.PACK_AB_MERGE_C R3, RZ, R2, RZ ;  /* 0x00000002ff03723e */ /* 0x001fe200048070ff */
[----:B------:R-:W-:Y:S02]  /*52b40*/  FMUL R2, R39, UR26 ;  /* 0x0000001a27027c20 */ /* 0x000fe40008400000 */
[----:B------:R-:W3:Y:S04]  /*52b50*/  LDL.LU R39, [R1+0x678] ;  /* 0x0006780001277983 */ /* 0x000ee80000300800 */
[----:B------:R0:W-:Y:S01]  /*52b60*/  @!P6 STG.E.U8 desc[UR30][R28.64], R3 ;  /* 0x000000031c00e986 */ /* 0x0001e2000c10111e */
[----:B------:R-:W-:-:S02]  /*52b70*/  ISETP.LT.OR P6, PT, R0, 0x9, !P1 ;  /* 0x000000090000780c */ /* 0x000fc40004fc1670 */
[----:B0-----:R-:W-:Y:S01]  /*52b80*/  F2FP.SATFINITE.E4M3.F32.PACK_AB_MERGE_C R3, RZ, R2, RZ ;  /* 0x00000002ff03723e */ /* 0x001fe200048070ff */
[----:B------:R-:W-:Y:S02]  /*52b90*/  FMUL R2, R38, UR26 ;  /* 0x0000001a26027c20 */ /* 0x000fe40008400000 */
[----:B------:R-:W3:Y:S04]  /*52ba0*/  LDL.LU R38, [R1+0x67c] ;  /* 0x00067c0001267983 */ /* 0x000ee80000300800 */
[----:B------:R0:W-:Y:S01]  /*52bb0*/  @!P5 STG.E.U8 desc[UR30][R28.64+0x1], R3 ;  /* 0x000001031c00d986 */ /* 0x0001e2000c10111e */
[----:B------:R-:W-:Y:S02]  /*52bc0*/  ISETP.LT.OR P5, PT, R0, 0xa, !P1 ;  /* 0x0000000a0000780c */ /* 0x000fe40004fa1670 */
[----:B0-----:R-:W-:-:S05]  /*52bd0*/  F2FP.SATFINITE.E4M3.F32.PACK_AB_MERGE_C R3, RZ, R2, RZ ;  /* 0x00000002ff03723e */ /* 0x001fca00048070ff */
[----:B------:R0:W-:Y:S01]  /*52be0*/  @!P6 STG.E.U8 desc[UR30][R30.64+0x8], R3 ;  /* 0x000008031e00e986 */ /* 0x0001e2000c10111e */
[----:B------:R-:W-:Y:S01]  /*52bf0*/  ISETP.LT.OR P6, PT, R0, 0x9, !P0 ;  /* 0x000000090000780c */ /* 0x000fe200047c1670 */
[----:B----4-:R-:W-:Y:S02]  /*52c00*/  FMUL R2, R37, UR26 ;  /* 0x0000001a25027c20 */ /* 0x010fe40008400000 */
[----:B------:R-:W4:Y:S03]  /*52c10*/  LDL.LU R37, [R1+0x680] ;  /* 0x0006800001257983 */ /* 0x000f260000300800 */
[----:B0-----:R-:W-:-:S05]  /*52c20*/  F2FP.SATFINITE.E4M3.F32.PACK_AB_MERGE_C R3, RZ, R2, RZ ;  /* 0x00000002ff03723e */ /* 0x001fca00048070ff */
[----:B------:R0:W-:Y:S01]  /*52c30*/  @!P5 STG.E.U8 desc[UR30][R30.64+0x9], R3 ;  /* 0x000009031e00d986 */ /* 0x0001e2000c10111e */
[----:B------:R-:W-:Y:S01]  /*52c40*/  ISETP.LT.OR P5, PT, R0, 0xa, !P0 ;  /* 0x0000000a0000780c */ /* 0x000fe200047a1670 */
[----:B------:R-:W-:Y:S02]  /*52c50*/  FMUL R2, R36, UR26 ;  /* 0x0000001a24027c20 */ /* 0x000fe40008400000 */
[----:B------:R-:W4:Y:S03]  /*52c60*/  LDL.LU R36, [R1+0x684] ;  /* 0x0006840001247983 */ /* 0x000f260000300800 */
[----:B0-----:R-:W-:-:S05]  /*52c70*/  F2FP.SATFINITE.E4M3.F32.PACK_AB_MERGE_C R3, RZ, R2, RZ ;  /* 0x00000002ff03723e */ /* 0x001fca00048070ff */
[----:B------:R0:W-:Y:S01]  /*52c80*/  @!P6 STG.E.U8 desc[UR30][R28.64+0x8], R3 ;  /* 0x000008031c00e986 */ /* 0x0001e2000c10111e */
[----:B------:R-:W-:-:S03]  /*52c90*/  FMUL R2, R35, UR26 ;  /* 0x0000001a23027c20 */ /* 0x000fc60008400000 */
[----:B------:R-:W4:Y:S02]  /*52ca0*/  LDL.LU R35, [R1+0x688] ;  /* 0x0006880001237983 */ /* 0x000f240000300800 */
[----:B0-----:R-:W-:-:S05]  /*52cb0*/  F2FP.SATFINITE.E4M3.F32.PACK_AB_MERGE_C R3, RZ, R2, RZ ;  /* 0x00000002ff03723e */ /* 0x001fca00048070ff */
[----:B------:R0:W-:Y:S01]  /*52cc0*/  @!P5 STG.E.U8 desc[UR30][R28.64+0x9], R3 ;  /* 0x000009031c00d986 */ /* 0x0001e2000c10111e */
[----:B--2---:R-:W-:-:S03]  /*52cd0*/  FMUL R2, R33, UR26 ;  /* 0x0000001a21027c20 */ /* 0x004fc60008400000 */
[----:B------:R-:W2:Y:S02]  /*52ce0*/  LDL.LU R33, [R1+0x68c] ;  /* 0x00068c0001217983 */ /* 0x000ea40000300800 */
[----:B0-----:R-:W-:Y:S01]  /*52cf0*/  F2FP.SATFINITE.E4M3.F32.PACK_AB_MERGE_C R3, RZ, R2, RZ ;  /* 0x00000002ff03723e */ /* 0x001fe200048070ff */
[----:B---3--:R-:W-:Y:S02]  /*52d00*/  FMUL R2, R32, UR26 ;  /* 0x0000001a20027c20 */ /* 0x008fe40008400000 */
[----:B------:R-:W3:Y:S01]  /*52d10*/  LDL.LU R32, [R1+0x690] ;  /* 0x0006900001207983 */ /* 0x000ee20000300800 */
[C---:B------:R-:W-:Y:S02]  /*52d20*/  ISETP.LT.OR P6, PT, R0.reuse, 0x11, !P1 ;  /* 0x000000110000780c */ /* 0x040fe40004fc1670 */
[----:B------:R-:W-:-:S11]  /*52d30*/  ISETP.LT.OR P5, PT, R0, 0x12, !P1 ;  /* 0x000000120000780c */ /* 0x000fd60004fa1670 */
        /* <DEDUP_REMOVED lines=752> */
[----:B------:R-:W-:-:S05]  /*55c40*/  F2FP.SATFINITE.E4M3.F32.PACK_AB_MERGE_C R2, RZ, R2, RZ ;  /* 0x00000002ff02723e */ /* 0x000fca00048070ff */
[----:B------:R1:W-:Y:S01]  /*55c50*/  @!P5 STG.E.U8 desc[UR30][R26.64+0x139], R2 ;  /* 0x000139021a00d986 */ /* 0x0003e2000c10111e */
[----:B0-----:R-:W-:-:S03]  /*55c60*/  FMUL R3, R36, UR26 ;  /* 0x0000001a24037c20 */ /* 0x001fc60008400000 */
[----:B------:R-:W4:Y:S02]  /*55c70*/  LDL.LU R36, [R1+0x8ec] ;  /* 0x0008ec0001247983 */ /* 0x000f240000300800 */
[----:B------:R-:W-:-:S05]  /*55c80*/  F2FP.SATFINITE.E4M3.F32.PACK_AB_MERGE_C R3, RZ, R3, RZ ;  /* 0x00000003ff03723e */ /* 0x000fca00048070ff */
[----:B------:R2:W-:Y:S01]  /*55c90*/  @!P6 STG.E.U8 desc[UR30][R24.64+0x140], R3 ;  /* 0x000140031800e986 */ /* 0x0005e2000c10111e */
[----:B-1----:R-:W-:-:S03]  /*55ca0*/  FMUL R2, R35, UR26 ;  /* 0x0000001a23027c20 */ /* 0x002fc60008400000 */
[----:B------:R-:W4:Y:S01]  /*55cb0*/  LDL.LU R35, [R1+0x8f0] ;  /* 0x0008f00001237983 */ /* 0x000f220000300800 */
[----:B--2---:R-:W-:-:S03]  /*55cc0*/  FMUL R3, R33, UR26 ;  /* 0x0000001a21037c20 */ /* 0x004fc60008400000 */
[----:B------:R-:W2:Y:S01]  /*55cd0*/  LDL.LU R33, [R1+0x8f4] ;  /* 0x0008f40001217983 */ /* 0x000ea20000300800 */
[----:B---3--:R-:W-:-:S03]  /*55ce0*/  FMUL R4, R32, UR26 ;  /* 0x0000001a20047c20 */ /* 0x008fc60008400000 */
[----:B------:R-:W3:Y:S01]  /*55cf0*/  LDL.LU R32, [R1+0x8f8] ;  /* 0x0008f80001207983 */ /* 0x000ee20000300800 */
[C---:B------:R-:W-:Y:S02]  /*55d00*/  ISETP.LT.OR P5, PT, R0.reuse, 0x142, !P3 ;  /* 0x000001420000780c */ /* 0x040fe40005fa1670 */
[----:B------:R-:W-:Y:S02]  /*55d10*/  F2FP.SATFINITE.E4M3.F32.PACK_AB_MERGE_C R5, RZ, R3, RZ ;  /* 0x00000003ff05723e */ /* 0x000fe400048070ff */
[----:B------:R-:W-:Y:S02]  /*55d20*/  F2FP.SATFINITE.E4M3.F32.PACK_AB_MERGE_C R2, RZ, R2, RZ ;  /* 0x00000002ff02723e */ /* 0x000fe400048070ff */
[----:B------:R-:W-:-:S07]  /*55d30*/  ISETP.LT.OR P6, PT, R0, 0x141, !P2 ;  /* 0x000001410000780c */ /* 0x000fce00057c1670 */
[----:B------:R0:W-:Y:S01]  /*55d40*/  @!P5 STG.E.U8 desc[UR30][R24.64+0x141], R2 ;  /* 0x000141021800d986 */ /* 0x0001e2000c10111e */
[----:B------:R-:W-:Y:S01]  /*55d50*/  ISETP.LT.OR P5, PT, R0, 0x142, !P2 ;  /* 0x000001420000780c */ /* 0x000fe200057a1670 */
[----:B------:R-:W-:Y:S02]  /*55d60*/  FMUL R3, R39, UR26 ;  /* 0x0000001a27037c20 */ /* 0x000fe40008400000 */
[----:B------:R-:W3:Y:S01]  /*55d70*/  LDL.LU R39, [R1+0x8fc] ;  /* 0x0008fc0001277983 */ /* 0x000ee20000300800 */
[----:B------:R-:W-:-:S03]  /*55d80*/  F2FP.SATFINITE.E4M3.F32.PACK_AB_MERGE_C R7, RZ, R4, RZ ;  /* 0x00000004ff07723e */ /* 0x000fc600048070ff */
[----:B------:R1:W-:Y:S01]  /*55d90*/  @!P6 STG.E.U8 desc[UR30][R26.64+0x140], R5 ;  /* 0x000140051a00e986 */ /* 0x0003e2000c10111e */
[----:B------:R-:W-:Y:S01]  /*55da0*/  ISETP.LT.OR P6, PT, R0, 0x149, !P3 ;  /* 0x000001490000780c */ /* 0x000fe20005fc1670 */
[----:B0-----:R-:W-:Y:S02]  /*55db0*/  FMUL R2, R38, UR26 ;  /* 0x0000001a26027c20 */ /* 0x001fe40008400000 */
[----:B------:R-:W3:Y:S03]  /*55dc0*/  LDL.LU R38, [R1+0x900] ;  /* 0x0009000001267983 */ /* 0x000ee60000300800 */
[----:B------:R-:W-:Y:S01]  /*55dd0*/  F2FP.SATFINITE.E4M3.F32.PACK_AB_MERGE_C R9, RZ, R2, RZ ;  /* 0x00000002ff09723e */ /* 0x000fe200048070ff */
[----:B------:R0:W-:Y:S01]  /*55de0*/  @!P5 STG.E.U8 desc[UR30][R26.64+0x141], R7 ;  /* 0x000141071a00d986 */ /* 0x0001e2000c10111e */
[----:B------:R-:W-:Y:S02]  /*55df0*/  ISETP.LT.OR P5, PT, R0, 0x14a, !P3 ;  /* 0x0000014a0000780c */ /* 0x000fe40005fa1670 */
[----:B------:R-:W-:-:S05]  /*55e00*/  F2FP.SATFINITE.E4M3.F32.PACK_AB_MERGE_C R3, RZ, R3, RZ ;  /* 0x00000003ff03723e */ /* 0x000fca00048070ff */
[----:B------:R0:W-:Y:S06]  /*55e10*/  @!P6 STG.E.U8 desc[UR30][R24.64+0x148], R3 ;  /* 0x000148031800e986 */ /* 0x0001ec000c10111e */
[----:B------:R2:W-:Y:S01]  /*55e20*/  @!P5 STG.E.U8 desc[UR30][R24.64+0x149], R9 ;  /* 0x000149091800d986 */ /* 0x0005e2000c10111e */
[----:B----4-:R-:W-:-:S03]  /*55e30*/  FMUL R2, R37, UR26 ;  /* 0x0000001a25027c20 */ /* 0x010fc60008400000 */
[----:B------:R-:W4:Y:S02]  /*55e40*/  LDL.LU R37, [R1+0x904] ;  /* 0x0009040001257983 */ /* 0x000f240000300800 */
[----:B-1----:R-:W-:Y:S01]  /*55e50*/  F2FP.SATFINITE.E4M3.F32.PACK_AB_MERGE_C R5, RZ, R2, RZ ;  /* 0x00000002ff05723e */ /* 0x002fe200048070ff */
[----:B------:R-:W-:Y:S02]  /*55e60*/  FMUL R2, R36, UR26 ;  /* 0x0000001a24027c20 */ /* 0x000fe40008400000 */
[----:B------:R-:W4:Y:S03]  /*55e70*/  LDL.LU R36, [R1+0x908] ;  /* 0x0009080001247983 */ /* 0x000f260000300800 */
[----:B0-----:R-:W-:Y:S01]  /*55e80*/  F2FP.SATFINITE.E4M3.F32.PACK_AB_MERGE_C R7, RZ, R2, RZ ;  /* 0x00000002ff07723e */ /* 0x001fe200048070ff */
[----:B------:R-:W-:Y:S02]  /*55e90*/  FMUL R2, R35, UR26 ;  /* 0x0000001a23027c20 */ /* 0x000fe40008400000 */
[----:B------:R-:W4:Y:S03]  /*55ea0*/  LDL.LU R35, [R1+0x90c] ;  /* 0x00090c0001237983 */ /* 0x000f260000300800 */
[----:B------:R-:W-:Y:S01]  /*55eb0*/  F2FP.SATFINITE.E4M3.F32.PACK_AB_MERGE_C R3, RZ, R2, RZ ;  /* 0x00000002ff03723e */ /* 0x000fe200048070ff */
[----:B--2---:R-:W-:-:S02]  /*55ec0*/  FMUL R2, R33, UR26 ;  /* 0x0000001a21027c20 */ /* 0x004fc40008400000 */
[----:B------:R-:W2:Y:S03]  /*55ed0*/  LDL.LU R33, [R1+0x910] ;  /* 0x0009100001217983 */ /* 0x000ea60000300800 */
[----:B------:R-:W-:Y:S01]  /*55ee0*/  F2FP.SATFINITE.E4M3.F32.PACK_AB_MERGE_C R9, RZ, R2, RZ ;  /* 0x00000002ff09723e */ /* 0x000fe200048070ff */
[----:B---3--:R-:W-:Y:S02]  /*55ef0*/  FMUL R2, R32, UR26 ;  /* 0x0000001a20027c20 */ /* 0x008fe40008400000 */
[----:B------:R-:W3:Y:S01]  /*55f00*/  LDL.LU R32, [R1+0x914] ;  /* 0x0009140001207983 */ /* 0x000ee20000300800 */
[C---:B------:R-:W-:Y:S02]  /*55f10*/  ISETP.LT.OR P6, PT, R0.reuse, 0x149, !P2 ;  /* 0x000001490000780c */ /* 0x040fe400057c1670 */
[----:B------:R-:W-:-:S11]  /*55f20*/  ISETP.LT.OR P5, PT, R0, 0x14a, !P2 ;  /* 0x0000014a0000780c */ /* 0x000fd600057a1670 */
[----:B------:R0:W-:Y:S01]  /*55f30*/  @!P6 STG.E.U8 desc[UR30][R26.64+0x148], R5 ;  /* 0x000148051a00e986 */ /* 0x0001e2000c10111e */
[----:B------:R-:W-:-:S03]  /*55f40*/  ISETP.LT.OR P6, PT, R0, 0x151, !P3 ;  /* 0x000001510000780c */ /* 0x000fc60005fc1670 */
[----:B------:R1:W-:Y:S01]  /*55f50*/  @!P5 STG.E.U8 desc[UR30][R26.64+0x149], R7 ;  /* 0x000149071a00d986 */ /* 0x0003e2000c10111e */
[C---:B------:R-:W-:Y:S02]  /*55f60*/  ISETP.LT.OR P5, PT, R0.reuse, 0x152, !P3 ;  /* 0x000001520000780c */ /* 0x040fe40005fa1670 */
[----:B0-----:R-:W-:Y:S01]  /*55f70*/  F2FP.SATFINITE.E4M3.F32.PACK_AB_MERGE_C R5, RZ, R2, RZ ;  /* 0x00000002ff05723e */ /* 0x001fe200048070ff */
[----:B------:R-:W-:Y:S02]  /*55f80*/  FMUL R2, R39, UR26 ;  /* 0x0000001a27027c20 */ /* 0x000fe40008400000 */
[----:B------:R-:W3:Y:S03]  /*55f90*/  LDL.LU R39, [R1+0x918] ;  /* 0x0009180001277983 */ /* 0x000ee60000300800 */
[----:B-1----:R-:W-:Y:S01]  /*55fa0*/  F2FP.SATFINITE.E4M3.F32.PACK_AB_MERGE_C R7, RZ, R2, RZ ;  /* 0x00000002ff07723e */ /* 0x002fe200048070ff */
[----:B------:R0:W-:Y:S01]  /*55fb0*/  @!P6 STG.E.U8 desc[UR30][R24.64+0x150], R3 ;  /* 0x000150031800e986 */ /* 0x0001e2000c10111e */
[----:B------:R-:W-:-:S03]  /*55fc0*/  ISETP.LT.OR P6, PT, R0, 0x151, !P2 ;  /* 0x000001510000780c */ /* 0x000fc600057c1670 */
[----:B------:R1:W-:Y:S01]  /*55fd0*/  @!P5 STG.E.U8 desc[UR30][R24.64+0x151], R9 ;  /* 0x000151091800d986 */ /* 0x0003e2000c10111e */
[----:B------:R-:W-:-:S03]  /*55fe0*/  FMUL R2, R38, UR26 ;  /* 0x0000001a26027c20 */ /* 0x000fc60008400000 */
[----:B------:R-:W3:Y:S02]  /*55ff0*/  LDL.LU R38, [R1+0x91c] ;  /* 0x00091c0001267983 */ /* 0x000ee40000300800 */
[----:B0-----:R-:W-:Y:S02]  /*56000*/  F2FP.SATFINITE.E4M3.F32.PACK_AB_MERGE_C R3, RZ, R2, RZ ;  /* 0x00000002ff03723e */ /* 0x001fe400048070ff */
[C---:B------:R-:W-:Y:S02]  /*56010*/  ISETP.LT.OR P5, PT, R0.reuse, 0x152, !P2 ;  /* 0x000001520000780c */ /* 0x040fe400057a1670 */
[----:B------:R0:W-:Y:S01]  /*56020*/  @!P6 STG.E.U8 desc[UR30][R26.64+0x150], R5 ;  /* 0x000150051a00e986 */ /* 0x0001e2000c10111e */
[----:B------:R-:W-:-:S10]  /*56030*/  ISETP.LT.OR P6, PT, R0, 0x159, !P3 ;  /* 0x000001590000780c */ /* 0x000fd40005fc1670 */
[----:B------:R0:W-:Y:S04]  /*56040*/  @!P5 STG.E.U8 desc[UR30][R26.64+0x151], R7 ;  /* 0x000151071a00d986 */ /* 0x0001e8000c10111e */
        /* <DEDUP_REMOVED lines=335> */
[----:B------:R-:W-:Y:S02]  /*57540*/  ISETP.LT.OR P5, PT, R0, 0x1da, !P2 ;  /* 0x000001da0000780c */ /* 0x000fe400057a1670 */
[----:B0-----:R-:W-:Y:S01]  /*57550*/  F2FP.SATFINITE.E4M3.F32.PACK_AB_MERGE_C R3, RZ, R2, RZ ;  /* 0x00000002ff03723e */ /* 0x001fe200048070ff */
[----:B------:R-:W-:-:S06]  /*57560*/  FMUL R2, R39, UR26 ;  /* 0x0000001a27027c20 */ /* 0x000fcc0008400000 */
[----:B------:R0:W-:Y:S01]  /*57570*/  @!P6 STG.E.U8 desc[UR30][R26.64+0x1d8], R5 ;  /* 0x0001d8051a00e986 */ /* 0x0001e2000c10111e */
[----:B------:R-:W-:Y:S02]  /*57580*/  ISETP.LT.OR P6, PT, R0, 0x1e1, !P3 ;  /* 0x000001e10000780c */ /* 0x000fe40005fc1670 */
[----:B-1----:R-:W-:Y:S01]  /*57590*/  F2FP.SATFINITE.E4M3.F32.PACK_AB_MERGE_C R9, RZ, R2, RZ ;  /* 0x00000002ff09723e */ /* 0x002fe200048070ff */
[----:B------:R-:W3:Y:S04]  /*575a0*/  LDL.LU R39, [R1+0xa30] ;  /* 0x000a300001277983 */ /* 0x000ee80000300800 */
[----:B------:R1:W-:Y:S01]  /*575b0*/  @!P5 STG.E.U8 desc[UR30][R26.64+0x1d9], R7 ;  /* 0x0001d9071a00d986 */ /* 0x0003e2000c10111e */
[----:B------:R-:W-:-:S03]  /*575c0*/  FMUL R2, R38, UR26 ;  /* 0x0000001a26027c20 */ /* 0x000fc60008400000 */
[----:B------:R-:W3:Y:S02]  /*575d0*/  LDL.LU R38, [R1+0xa34] ;  /* 0x000a340001267983 */ /* 0x000ee40000300800 */
[----:B0-----:R-:W-:Y:S02]  /*575e0*/  F2FP.SATFINITE.E4M3.F32.PACK_AB_MERGE_C R5, RZ, R2, RZ ;  /* 0x00000002ff05723e */ /* 0x001fe400048070ff */
[C---:B------:R-:W-:Y:S01]  /*575f0*/  ISETP.LT.OR P5, PT, R0.reuse, 0x1e2, !P3 ;  /* 0x000001e20000780c */ /* 0x040fe20005fa1670 */
[----:B------:R0:W-:Y:S01]  /*57600*/  @!P6 STG.E.U8 desc[UR30][R24.64+0x1e0], R3 ;  /* 0x0001e0031800e986 */ /* 0x0001e2000c10111e */
[----:B------:R-:W-:-:S11]  /*57610*/  ISETP.LT.OR P6, PT, R0, 0x1e1, !P2 ;  /* 0x000001e10000780c */ /* 0x000fd600057c1670 */
        /* <DEDUP_REMOVED lines=17> */
[C---:B------:R-:W-:Y:S01]  /*57730*/  ISETP.LT.OR P6, PT, R0.reuse, 0x1e9, !P3 ;  /* 0x000001e90000780c */ /* 0x040fe20005fc1670 */
[----:B------:R-:W3:Y:S10]  /*57740*/  LDL.LU R40, [R1+0xa4c] ;  /* 0x000a4c0001287983 */ /* 0x000ef40000300800 */
[----:B------:R0:W-:Y:S01]  /*57750*/  @!P5 STG.E.U8 desc[UR30][R26.64+0x1e1], R7 ;  /* 0x0001e1071a00d986 */ /* 0x0001e2000c10111e */
[----:B------:R-:W-:-:S03]  /*57760*/  ISETP.LT.OR P5, PT, R0, 0x1ea, !P3 ;  /* 0x000001ea0000780c */ /* 0x000fc60005fa1670 */
[----:B------:R1:W-:Y:S01]  /*57770*/  @!P6 STG.E.U8 desc[UR30][R24.64+0x1e8], R3 ;  /* 0x0001e8031800e986 */ /* 0x0003e2000c10111e */
[----:B------:R-:W-:Y:S02]  /*57780*/  ISETP.LT.OR P6, PT, R0, 0x1e9, !P2 ;  /* 0x000001e90000780c */ /* 0x000fe400057c1670 */
[----:B0-----:R-:W-:-:S07]  /*57790*/  F2FP.SATFINITE.E4M3.F32.PACK_AB_MERGE_C R7, RZ, R2, RZ ;  /* 0x00000002ff07723e */ /* 0x001fce00048070ff */
[----:B------:R0:W-:Y:S01]  /*577a0*/  @!P5 STG.E.U8 desc[UR30][R24.64+0x1e9], R9 ;  /* 0x0001e9091800d986 */ /* 0x0001e2000c10111e */
[----:B------:R-:W-:Y:S01]  /*577b0*/  ISETP.LT.OR P5, PT, R0, 0x1ea, !P2 ;  /* 0x000001ea0000780c */ /* 0x000fe200057a1670 */
[----:B------:R-:W-:Y:S02]  /*577c0*/  FMUL R2, R39, UR26 ;  /* 0x0000001a27027c20 */ /* 0x000fe40008400000 */
[----:B------:R-:W3:Y:S03]  /*577d0*/  LDL.LU R39, [R1+0xa50] ;  /* 0x000a500001277983 */ /* 0x000ee60000300800 */
[----:B-1----:R-:W-:Y:S01]  /*577e0*/  F2FP.SATFINITE.E4M3.F32.PACK_AB_MERGE_C R3, RZ, R2, RZ ;  /* 0x00000002ff03723e */ /* 0x002fe200048070ff */
[----:B------:R1:W-:Y:S01]  /*577f0*/  @!P6 STG.E.U8 desc[UR30][R26.64+0x1e8], R5 ;  /* 0x0001e8051a00e986 */ /* 0x0003e2000c10111e */
[----:B------:R-:W-:-:S05]  /*57800*/  FMUL R2, R38, UR26 ;  /* 0x0000001a26027c20 */ /* 0x000fca0008400000 */
[----:B------:R1:W-:Y:S01]  /*57810*/  @!P5 STG.E.U8 desc[UR30][R26.64+0x1e9], R7 ;  /* 0x0001e9071a00d986 */ /* 0x0003e2000c10111e */
[----:B0-----:R-:W-:-:S03]  /*57820*/  F2FP.SATFINITE.E4M3.F32.PACK_AB_MERGE_C R9, RZ, R2, RZ ;  /* 0x00000002ff09723e */ /* 0x001fc600048070ff */
[----:B------:R-:W3:Y:S01]  /*57830*/  LDL.LU R38, [R1+0xa54] ;  /* 0x000a540001267983 */ /* 0x000ee20000300800 */
[C---:B------:R-:W-:Y:S02]  /*57840*/  ISETP.LT.OR P6, PT, R0.reuse, 0x1f1, !P3 ;  /* 0x000001f10000780c */ /* 0x040fe40005fc1670 */
[----:B------:R-:W-:-:S11]  /*57850*/  ISETP.LT.OR P5, PT, R0, 0x1f2, !P3 ;  /* 0x000001f20000780c */ /* 0x000fd60005fa1670 */
[----:B------:R-:W-:Y:S04]  /*57860*/  @!P6 STG.E.U8 desc[UR30][R24.64+0x1f0], R3 ;  /* 0x0001f0031800e986 */ /* 0x000fe8000c10111e */
[----:B------:R0:W-:Y:S01]  /*57870*/  @!P5 STG.E.U8 desc[UR30][R24.64+0x1f1], R9 ;  /* 0x0001f1091800d986 */ /* 0x0001e2000c10111e */
[----:B----4-:R-:W-:-:S03]  /*57880*/  FMUL R2, R37, UR26 ;  /* 0x0000001a25027c20 */ /* 0x010fc60008400000 */
[----:B------:R-:W4:Y:S02]  /*57890*/  LDL.LU R37, [R1+0xa58] ;  /* 0x000a580001257983 */ /* 0x000f240000300800 */
[----:B-1----:R-:W-:Y:S01]  /*578a0*/  F2FP.SATFINITE.E4M3.F32.PACK_AB_MERGE_C R5, RZ, R2, RZ ;  /* 0x00000002ff05723e */ /* 0x002fe200048070ff */
[----:B------:R-:W-:Y:S02]  /*578b0*/  FMUL R2, R36, UR26 ;  /* 0x0000001a24027c20 */ /* 0x000fe40008400000 */
[----:B------:R-:W4:Y:S03]  /*578c0*/  LDL.LU R36, [R1+0xa5c] ;  /* 0x000a5c0001247983 */ /* 0x000f260000300800 */
[----:B------:R-:W-:Y:S01]  /*578d0*/  F2FP.SATFINITE.E4M3.F32.PACK_AB_MERGE_C R7, RZ, R2, RZ ;  /* 0x00000002ff07723e */ /* 0x000fe200048070ff */
[----:B------:R-:W-:Y:S02]  /*578e0*/  FMUL R2, R35, UR26 ;  /* 0x0000001a23027c20 */ /* 0x000fe40008400000 */
[----:B------:R-:W4:Y:S03]  /*578f0*/  LDL.LU R35, [R1+0xa60] ;  /* 0x000a600001237983 */ /* 0x000f260000300800 */
[----:B0-----:R-:W-:Y:S01]  /*57900*/  F2FP.SATFINITE.E4M3.F32.PACK_AB_MERGE_C R9, RZ, R2, RZ ;  /* 0x00000002ff09723e */ /* 0x001fe200048070ff */
[----:B--2---:R-:W-:-:S02]  /*57910*/  FMUL R3, R33, UR26 ;  /* 0x0000001a21037c20 */ /* 0x004fc40008400000 */
[----:B------:R-:W2:Y:S01]  /*57920*/  LDL.LU R33, [R1+0xa64] ;  /* 0x000a640001217983 */ /* 0x000ea20000300800 */
[----:B---3--:R-:W-:-:S03]  /*57930*/  FMUL R2, R32, UR26 ;  /* 0x0000001a20027c20 */ /* 0x008fc60008400000 */
[----:B------:R-:W3:Y:S01]  /*57940*/  LDL.LU R32, [R1+0xa68] ;  /* 0x000a680001207983 */ /* 0x000ee20000300800 */
[C---:B------:R-:W-:Y:S02]  /*57950*/  ISETP.LT.OR P6, PT, R0.reuse, 0x1f1, !P2 ;  /* 0x000001f10000780c */ /* 0x040fe400057c1670 */
[----:B------:R-:W-:Y:S02]  /*57960*/  ISETP.LT.OR P5, PT, R0, 0x1f2, !P2 ;  /* 0x000001f20000780c */ /* 0x000fe400057a1670 */
[----:B------:R-:W-:-:S09]  /*57970*/  F2FP.SATFINITE.E4M3.F32.PACK_AB_MERGE_C R11, RZ, R3, RZ ;  /* 0x00000003ff0b723e */ /* 0x000fd200048070ff */
[----:B------:R0:W-:Y:S01]  /*57980*/  @!P6 STG.E.U8 desc[UR30][R26.64+0x1f0], R5 ;  /* 0x0001f0051a00e986 */ /* 0x0001e2000c10111e */
[----:B------:R-:W-:Y:S01]  /*57990*/  ISETP.LT.OR P6, PT, R0, 0x1f9, !P3 ;  /* 0x000001f90000780c */ /* 0x000fe20005fc1670 */
[----:B------:R-:W-:Y:S02]  /*579a0*/  FMUL R3, R40, UR26 ;  /* 0x0000001a28037c20 */ /* 0x000fe40008400000 */
[----:B------:R-:W3:Y:S01]  /*579b0*/  LDL.LU R40, [R1+0xa6c] ;  /* 0x000a6c0001287983 */ /* 0x000ee20000300800 */
[----:B------:R-:W-:-:S03]  /*579c0*/  ISETP.LT.OR P3, PT, R0, 0x1fa, !P3 ;  /* 0x000001fa0000780c */ /* 0x000fc60005f61670 */
[----:B------:R1:W-:Y:S01]  /*579d0*/  @!P5 STG.E.U8 desc[UR30][R26.64+0x1f1], R7 ;  /* 0x0001f1071a00d986 */ /* 0x0003e2000c10111e */
[----:B0-----:R-:W-:Y:S01]  /*579e0*/  F2FP.SATFINITE.E4M3.F32.PACK_AB_MERGE_C R5, RZ, R2, RZ ;  /* 0x00000002ff05723e */ /* 0x001fe200048070ff */
[----:B------:R-:W-:Y:S02]  /*579f0*/  FMUL R2, R39, UR26 ;  /* 0x0000001a27027c20 */ /* 0x000fe40008400000 */
[----:B------:R-:W3:Y:S01]  /*57a00*/  LDL.LU R39, [R1+0xa70] ;  /* 0x000a700001277983 */ /* 0x000ee20000300800 */
[----:B------:R-:W-:-:S03]  /*57a10*/  ISETP.LT.OR P5, PT, R0, 0x1f9, !P2 ;  /* 0x000001f90000780c */ /* 0x000fc600057a1670 */
[----:B------:R0:W-:Y:S01]  /*57a20*/  @!P6 STG.E.U8 desc[UR30][R24.64+0x1f8], R9 ;  /* 0x0001f8091800e986 */ /* 0x0001e2000c10111e */
[----:B-1----:R-:W-:Y:S02]  /*57a30*/  F2FP.SATFINITE.E4M3.F32.PACK_AB_MERGE_C R7, RZ, R3, RZ ;  /* 0x00000003ff07723e */ /* 0x002fe400048070ff */
[----:B0-----:R-:W-:Y:S01]  /*57a40*/  F2FP.SATFINITE.E4M3.F32.PACK_AB_MERGE_C R9, RZ, R2, RZ ;  /* 0x00000002ff09723e */ /* 0x001fe200048070ff */
[----:B------:R-:W-:Y:S02]  /*57a50*/  FMUL R4, R38, UR26 ;  /* 0x0000001a26047c20 */ /* 0x000fe40008400000 */
[----:B------:R-:W3:Y:S04]  /*57a60*/  LDL.LU R38, [R1+0xa74] ;  /* 0x000a740001267983 */ /* 0x000ee80000300800 */
[----:B------:R0:W-:Y:S04]  /*57a70*/  @!P3 STG.E.U8 desc[UR30][R24.64+0x1f9], R11 ;  /* 0x0001f90b1800b986 */ /* 0x0001e8000c10111e */
[----:B------:R3:W-:Y:S01]  /*57a80*/  @!P5 STG.E.U8 desc[UR30][R26.64+0x1f8], R5 ;  /* 0x0001f8051a00d986 */ /* 0x0007e2000c10111e */
[----:B0-----:R-:W-:Y:S01]  /*57a90*/  F2FP.SATFINITE.E4M3.F32.PACK_AB_MERGE_C R11, RZ, R4, RZ ;  /* 0x00000004ff0b723e */ /* 0x001fe200048070ff */
[----:B----4-:R-:W-:-:S02]  /*57aa0*/  FMUL R2, R37, UR26 ;  /* 0x0000001a25027c20 */ /* 0x010fc40008400000 */
[----:B------:R-:W4:Y:S03]  /*57ab0*/  LDL.LU R37, [R1+0xa78] ;  /* 0x000a780001257983 */ /* 0x000f260000300800 */
[----:B------:R-:W-:Y:S01]  /*57ac0*/  F2FP.SATFINITE.E4M3.F32.PACK_AB_MERGE_C R13, RZ, R2, RZ ;  /* 0x00000002ff0d723e */ /* 0x000fe200048070ff */
[----:B------:R-:W-:Y:S02]  /*57ad0*/  FMUL R2, R36, UR26 ;  /* 0x0000001a24027c20 */ /* 0x000fe40008400000 */
[----:B------:R-:W4:Y:S01]  /*57ae0*/  LDL.LU R36, [R1+0xa7c] ;  /* 0x000a7c0001247983 */ /* 0x000f220000300800 */
[----:B------:R-:W-:-:S03]  /*57af0*/  FMUL R3, R35, UR26 ;  /* 0x0000001a23037c20 */ /* 0x000fc60008400000 */
[----:B------:R-:W4:Y:S01]  /*57b00*/  LDL.LU R35, [R1+0xa80] ;  /* 0x000a800001237983 */ /* 0x000f220000300800 */
[----:B--2---:R-:W-:-:S03]  /*57b10*/  FMUL R4, R33, UR26 ;  /* 0x0000001a21047c20 */ /* 0x004fc60008400000 */
[----:B------:R-:W2:Y:S01]  /*57b20*/  LDL.LU R33, [R1+0xa84] ;  /* 0x000a840001217983 */ /* 0x000ea20000300800 */
[----:B---3--:R-:W-:-:S03]  /*57b30*/  FMUL R5, R32, UR26 ;  /* 0x0000001a20057c20 */ /* 0x008fc60008400000 */
[----:B------:R-:W3:Y:S01]  /*57b40*/  LDL.LU R32, [R1+0xa88] ;  /* 0x000a880001207983 */ /* 0x000ee20000300800 */
[C---:B------:R-:W-:Y:S02]  /*57b50*/  ISETP.LT.OR P2, PT, R0.reuse, 0x1fa, !P2 ;  /* 0x000001fa0000780c */ /* 0x040fe40005741670 */
[C---:B------:R-:W-:Y:S02]  /*57b60*/  ISETP.LT.OR P6, PT, R0.reuse, 0x101, !P1 ;  /* 0x000001010000780c */ /* 0x040fe40004fc1670 */
[----:B------:R-:W-:-:S09]  /*57b70*/  ISETP.LT.OR P3, PT, R0, 0x102, !P1 ;  /* 0x000001020000780c */ /* 0x000fd20004f61670 */
[----:B------:R0:W-:Y:S04]  /*57b80*/  @!P2 STG.E.U8 desc[UR30][R26.64+0x1f9], R7 ;  /* 0x0001f9071a00a986 */ /* 0x0001e8000c10111e */
[----:B------:R1:W-:Y:S01]  /*57b90*/  @!P6 STG.E.U8 desc[UR30][R30.64+0x100], R9 ;  /* 0x000100091e00e986 */ /* 0x0003e2000c10111e */
[C---:B------:R-:W-:Y:S02]  /*57ba0*/  ISETP.LT.OR P6, PT, R0.reuse, 0x102, !P0 ;  /* 0x000001020000780c */ /* 0x040fe400047c1670 */
[C---:B------:R-:W-:Y:S01]  /*57bb0*/  ISETP.LT.OR P5, PT, R0.reuse, 0x101, !P0 ;  /* 0x000001010000780c */ /* 0x040fe200047a1670 */
[----:B------:R1:W-:Y:S01]  /*57bc0*/  @!P3 STG.E.U8 desc[UR30][R30.64+0x101], R11 ;  /* 0x0001010b1e00b986 */ /* 0x0003e2000c10111e */
[----:B------:R-:W-:Y:S02]  /*57bd0*/  ISETP.LT.OR P3, PT, R0, 0x109, !P1 ;  /* 0x000001090000780c */ /* 0x000fe40004f61670 */
[----:B0-----:R-:W-:Y:S01]  /*57be0*/  F2FP.SATFINITE.E4M3.F32.PACK_AB_MERGE_C R7, RZ, R2, RZ ;  /* 0x00000002ff07723e */ /* 0x001fe200048070ff */
[----:B------:R-:W-:-:S02]  /*57bf0*/  FMUL R2, R40, UR26 ;  /* 0x0000001a28027c20 */ /* 0x000fc40008400000 */
[----:B------:R-:W3:Y:S01]  /*57c00*/  LDL.LU R40, [R1+0xa8c] ;  /* 0x000a8c0001287983 */ /* 0x000ee20000300800 */
[----:B-1----:R-:W-:Y:S01]  /*57c10*/  F2FP.SATFINITE.E4M3.F32.PACK_AB_MERGE_C R9, RZ, R3, RZ ;  /* 0x00000003ff09723e */ /* 0x002fe200048070ff */
[----:B------:R-:W-:Y:S02]  /*57c20*/  FMUL R3, R39, UR26 ;  /* 0x0000001a27037c20 */ /* 0x000fe40008400000 */
[----:B------:R-:W3:Y:S01]  /*57c30*/  LDL.LU R39, [R1+0xa90] ;  /* 0x000a900001277983 */ /* 0x000ee20000300800 */
[C---:B------:R-:W-:Y:S02]  /*57c40*/  ISETP.LT.OR P2, PT, R0.reuse, 0x10a, !P1 ;  /* 0x0000010a0000780c */ /* 0x040fe40004f41670 */
[----:B------:R-:W-:Y:S01]  /*57c50*/  F2FP.SATFINITE.E4M3.F32.PACK_AB_MERGE_C R11, RZ, R4, RZ ;  /* 0x00000004ff0b723e */ /* 0x000fe200048070ff */
[----:B------:R0:W-:Y:S01]  /*57c60*/  @!P6 STG.E.U8 desc[UR30][R28.64+0x101], R7 ;  /* 0x000101071c00e986 */ /* 0x0001e2000c10111e */
[----:B------:R-:W-:-:S03]  /*57c70*/  ISETP.LT.OR P6, PT, R0, 0x10a, !P0 ;  /* 0x0000010a0000780c */ /* 0x000fc600047c1670 */
[----:B------:R-:W-:Y:S01]  /*57c80*/  @!P5 STG.E.U8 desc[UR30][R28.64+0x100], R13 ;  /* 0x0001000d1c00d986 */ /* 0x000fe2000c10111e */
[----:B0-----:R-:W-:Y:S01]  /*57c90*/  F2FP.SATFINITE.E4M3.F32.PACK_AB_MERGE_C R7, RZ, R2, RZ ;  /* 0x00000002ff07723e */ /* 0x001fe200048070ff */
[----:B------:R-:W-:Y:S02]  /*57ca0*/  FMUL R4, R38, UR26 ;  /* 0x0000001a26047c20 */ /* 0x000fe40008400000 */
[----:B------:R-:W3:Y:S04]  /*57cb0*/  LDL.LU R38, [R1+0xa94] ;  /* 0x000a940001267983 */ /* 0x000ee80000300800 */
[----:B------:R0:W-:Y:S04]  /*57cc0*/  @!P3 STG.E.U8 desc[UR30][R30.64+0x108], R9 ;  /* 0x000108091e00b986 */ /* 0x0001e8000c10111e */
[----:B------:R1:W-:Y:S01]  /*57cd0*/  @!P2 STG.E.U8 desc[UR30][R30.64+0x109], R11 ;  /* 0x0001090b1e00a986 */ /* 0x0003e2000c10111e */
[----:B0-----:R-:W-:-:S03]  /*57ce0*/  F2FP.SATFINITE.E4M3.F32.PACK_AB_MERGE_C R9, RZ, R3, RZ ;  /* 0x00000003ff09723e */ /* 0x001fc600048070ff */
[----:B------:R0:W-:Y:S01]  /*57cf0*/  @!P6 STG.E.U8 desc[UR30][R28.64+0x109], R7 ;  /* 0x000109071c00e986 */ /* 0x0001e2000c10111e */
[----:B-1----:R-:W-:Y:S01]  /*57d00*/  F2FP.SATFINITE.E4M3.F32.PACK_AB_MERGE_C R11, RZ, R4, RZ ;  /* 0x00000004ff0b723e */ /* 0x002fe200048070ff */
[----:B----4-:R-:W-:Y:S02]  /*57d10*/  FMUL R2, R37, UR26 ;  /* 0x0000001a25027c20 */ /* 0x010fe40008400000 */
[----:B------:R-:W4:Y:S03]  /*57d20*/  LDL.LU R37, [R1+0xa98] ;  /* 0x000a980001257983 */ /* 0x000f260000300800 */
[----:B------:R-:W-:Y:S01]  /*57d30*/  F2FP.SATFINITE.E4M3.F32.PACK_AB_MERGE_C R13, RZ, R2, RZ ;  /* 0x00000002ff0d723e */ /* 0x000fe200048070ff */
[----:B------:R-:W-:Y:S02]  /*57d40*/  FMUL R3, R36, UR26 ;  /* 0x0000001a24037c20 */ /* 0x000fe40008400000 */
[----:B------:R-:W4:Y:S01]  /*57d50*/  LDL.LU R36, [R1+0xa9c] ;  /* 0x000a9c0001247983 */ /* 0x000f220000300800 */
[----:B------:R-:W-:-:S03]  /*57d60*/  FMUL R2, R35, UR26 ;  /* 0x0000001a23027c20 */ /* 0x000fc60008400000 */
[----:B------:R-:W4:Y:S02]  /*57d70*/  LDL.LU R35, [R1+0xaa0] ;  /* 0x000aa00001237983 */ /* 0x000f240000300800 */
[----:B0-----:R-:W-:Y:S01]  /*57d80*/  F2FP.SATFINITE.E4M3.F32.PACK_AB_MERGE_C R7, RZ, R2, RZ ;  /* 0x00000002ff07723e */ /* 0x001fe200048070ff */
[----:B--2---:R-:W-:Y:S02]  /*57d90*/  FMUL R4, R33, UR26 ;  /* 0x0000001a21047c20 */ /* 0x004fe40008400000 */
[----:B------:R-:W2:Y:S01]  /*57da0*/  LDL.LU R33, [R1+0xaa4] ;  /* 0x000aa40001217983 */ /* 0x000ea20000300800 */
[----:B---3--:R-:W-:-:S03]  /*57db0*/  FMUL R2, R32, UR26 ;  /* 0x0000001a20027c20 */ /* 0x008fc60008400000 */
[----:B------:R-:W3:Y:S01]  /*57dc0*/  LDL.LU R32, [R1+0xaa8] ;  /* 0x000aa80001207983 */ /* 0x000ee20000300800 */
[C---:B------:R-:W-:Y:S02]  /*57dd0*/  ISETP.LT.OR P5, PT, R0.reuse, 0x109, !P0 ;  /* 0x000001090000780c */ /* 0x040fe400047a1670 */
[C---:B------:R-:W-:Y:S02]  /*57de0*/  ISETP.LT.OR P3, PT, R0.reuse, 0x111, !P1 ;  /* 0x000001110000780c */ /* 0x040fe40004f61670 */
[C---:B------:R-:W-:Y:S02]  /*57df0*/  ISETP.LT.OR P2, PT, R0.reuse, 0x112, !P1 ;  /* 0x000001120000780c */ /* 0x040fe40004f41670 */
[----:B------:R-:W-:Y:S02]  /*57e00*/  F2FP.SATFINITE.E4M3.F32.PACK_AB_MERGE_C R5, RZ, R5, RZ ;  /* 0x00000005ff05723e */ /* 0x000fe400048070ff */
[----:B------:R-:W-:-:S05]  /*57e10*/  ISETP.LT.OR P6, PT, R0, 0x112, !P0 ;  /* 0x000001120000780c */ /* 0x000fca00047c1670 */
[----:B------:R0:W-:Y:S01]  /*57e20*/  @!P5 STG.E.U8 desc[UR30][R28.64+0x108], R5 ;  /* 0x000108051c00d986 */ /* 0x0001e2000c10111e */
[----:B------:R-:W-:-:S03]  /*57e30*/  ISETP.LT.OR P5, PT, R0, 0x111, !P0 ;  /* 0x000001110000780c */ /* 0x000fc600047a1670 */
[----:B------:R-:W-:Y:S01]  /*57e40*/  @!P3 STG.E.U8 desc[UR30][R30.64+0x110], R9 ;  /* 0x000110091e00b986 */ /* 0x000fe2000c10111e */
[----:B------:R-:W-:-:S03]  /*57e50*/  ISETP.LT.OR P3, PT, R0, 0x119, !P1 ;  /* 0x000001190000780c */ /* 0x000fc60004f61670 */
[----:B------:R1:W-:Y:S01]  /*57e60*/  @!P2 STG.E.U8 desc[UR30][R30.64+0x111], R11 ;  /* 0x0001110b1e00a986 */ /* 0x0003e2000c10111e */
[----:B------:R-:W-:Y:S02]  /*57e70*/  ISETP.LT.OR P2, PT, R0, 0x11a, !P1 ;  /* 0x0000011a0000780c */ /* 0x000fe40004f41670 */
[----:B0-----:R-:W-:Y:S01]  /*57e80*/  F2FP.SATFINITE.E4M3.F32.PACK_AB_MERGE_C R5, RZ, R3, RZ ;  /* 0x00000003ff05723e */ /* 0x001fe200048070ff */
[----:B------:R-:W-:Y:S01]  /*57e90*/  FMUL R3, R39, UR26 ;  /* 0x0000001a27037c20 */ /* 0x000fe20008400000 */
[----:B-1----:R-:W-:Y:S01]  /*57ea0*/  F2FP.SATFINITE.E4M3.F32.PACK_AB_MERGE_C R11, RZ, R2, RZ ;  /* 0x00000002ff0b723e */ /* 0x002fe200048070ff */
[----:B------:R-:W-:Y:S02]  /*57eb0*/  FMUL R2, R40, UR26 ;  /* 0x0000001a28027c20 */ /* 0x000fe40008400000 */
[----:B------:R-:W3:Y:S01]  /*57ec0*/  LDL.LU R40, [R1+0xaac] ;  /* 0x000aac0001287983 */ /* 0x000ee20000300800 */
[----:B------:R-:W-:-:S03]  /*57ed0*/  F2FP.SATFINITE.E4M3.F32.PACK_AB_MERGE_C R9, RZ, R4, RZ ;  /* 0x00000004ff09723e */ /* 0x000fc600048070ff */
[----:B------:R-:W3:Y:S04]  /*57ee0*/  LDL.LU R39, [R1+0xab0] ;  /* 0x000ab00001277983 */ /* 0x000ee80000300800 */
[----:B------:R-:W-:Y:S01]  /*57ef0*/  @!P6 STG.E.U8 desc[UR30][R28.64+0x111], R5 ;  /* 0x000111051c00e986 */ /* 0x000fe2000c10111e */
[----:B------:R-:W-:Y:S01]  /*57f00*/  ISETP.LT.OR P6, PT, R0, 0x11a, !P0 ;  /* 0x0000011a0000780c */ /* 0x000fe200047c1670 */
[----:B------:R-:W-:Y:S02]  /*57f10*/  FMUL R4, R38, UR26 ;  /* 0x0000001a26047c20 */ /* 0x000fe40008400000 */
[----:B------:R-:W3:Y:S04]  /*57f20*/  LDL.LU R38, [R1+0xab4] ;  /* 0x000ab40001267983 */ /* 0x000ee80000300800 */
[----:B------:R-:W-:Y:S04]  /*57f30*/  @!P5 STG.E.U8 desc[UR30][R28.64+0x110], R13 ;  /* 0x0001100d1c00d986 */ /* 0x000fe8000c10111e */
[----:B------:R0:W-:Y:S04]  /*57f40*/  @!P3 STG.E.U8 desc[UR30][R30.64+0x118], R7 ;  /* 0x000118071e00b986 */ /* 0x0001e8000c10111e */
[----:B------:R1:W-:Y:S01]  /*57f50*/  @!P2 STG.E.U8 desc[UR30][R30.64+0x119], R9 ;  /* 0x000119091e00a986 */ /* 0x0003e2000c10111e */
[----:B0-----:R-:W-:-:S02]  /*57f60*/  F2FP.SATFINITE.E4M3.F32.PACK_AB_MERGE_C R7, RZ, R2, RZ ;  /* 0x00000002ff07723e */ /* 0x001fc400048070ff */
[----:B-1----:R-:W-:-:S03]  /*57f70*/  F2FP.SATFINITE.E4M3.F32.PACK_AB_MERGE_C R9, RZ, R3, RZ ;  /* 0x00000003ff09723e */ /* 0x002fc600048070ff */
[----:B------:R0:W-:Y:S01]  /*57f80*/  @!P6 STG.E.U8 desc[UR30][R28.64+0x119], R7 ;  /* 0x000119071c00e986 */ /* 0x0001e2000c10111e */
[----:B------:R-:W-:Y:S01]  /*57f90*/  F2FP.SATFINITE.E4M3.F32.PACK_AB_MERGE_C R13, RZ, R4, RZ ;  /* 0x00000004ff0d723e */ /* 0x000fe200048070ff */
[----:B----4-:R-:W-:Y:S02]  /*57fa0*/  FMUL R5, R37, UR26 ;  /* 0x0000001a25057c20 */ /* 0x010fe40008400000 */
[----:B------:R-:W4:Y:S01]  /*57fb0*/  LDL.LU R37, [R1+0xab8] ;  /* 0x000ab80001257983 */ /* 0x000f220000300800 */
[----:B------:R-:W-:-:S03]  /*57fc0*/  FMUL R2, R36, UR26 ;  /* 0x0000001a24027c20 */ /* 0x000fc60008400000 */
[----:B------:R-:W4:Y:S02]  /*57fd0*/  LDL.LU R36, [R1+0xabc] ;  /* 0x000abc0001247983 */ /* 0x000f240000300800 */
[----:B0-----:R-:W-:Y:S01]  /*57fe0*/  F2FP.SATFINITE.E4M3.F32.PACK_AB_MERGE_C R7, RZ, R2, RZ ;  /* 0x00000002ff07723e */ /* 0x001fe200048070ff */
[----:B------:R-:W-:Y:S02]  /*57ff0*/  FMUL R3, R35, UR26 ;  /* 0x0000001a23037c20 */ /* 0x000fe40008400000 */
[----:B------:R-:W4:Y:S01]  /*58000*/  LDL.LU R35, [R1+0xac0] ;  /* 0x000ac00001237983 */ /* 0x000f220000300800 */
[----:B--2---:R-:W-:-:S03]  /*58010*/  FMUL R4, R33, UR26 ;  /* 0x0000001a21047c20 */ /* 0x004fc60008400000 */
[----:B------:R-:W2:Y:S01]  /*58020*/  LDL.LU R33, [R1+0xac4] ;  /* 0x000ac40001217983 */ /* 0x000ea20000300800 */
[----:B---3--:R-:W-:-:S03]  /*58030*/  FMUL R2, R32, UR26 ;  /* 0x0000001a20027c20 */ /* 0x008fc60008400000 */
[----:B------:R-:W3:Y:S01]  /*58040*/  LDL.LU R32, [R1+0xac8] ;  /* 0x000ac80001207983 */ /* 0x000ee20000300800 */
[C---:B------:R-:W-:Y:S02]  /*58050*/  ISETP.LT.OR P5, PT, R0.reuse, 0x119, !P0 ;  /* 0x000001190000780c */ /* 0x040fe400047a1670 */
[C---:B------:R-:W-:Y:S02]  /*58060*/  ISETP.LT.OR P3, PT, R0.reuse, 0x121, !P1 ;  /* 0x000001210000780c */ /* 0x040fe40004f61670 */
[C---:B------:R-:W-:Y:S02]  /*58070*/  ISETP.LT.OR P2, PT, R0.reuse, 0x122, !P1 ;  /* 0x000001220000780c */ /* 0x040fe40004f41670 */
[----:B------:R-:W-:-:S07]  /*58080*/  ISETP.LT.OR P6, PT, R0, 0x122, !P0 ;  /* 0x000001220000780c */ /* 0x000fce00047c1670 */
[----:B------:R-:W-:Y:S01]  /*58090*/  @!P5 STG.E.U8 desc[UR30][R28.64+0x118], R11 ;  /* 0x0001180b1c00d986 */ /* 0x000fe2000c10111e */
[----:B------:R-:W-:-:S03]  /*580a0*/  ISETP.LT.OR P5, PT, R0, 0x121, !P0 ;  /* 0x000001210000780c */ /* 0x000fc600047a1670 */
[----:B------:R0:W-:Y:S04]  /*580b0*/  @!P3 STG.E.U8 desc[UR30][R30.64+0x120], R9 ;  /* 0x000120091e00b986 */ /* 0x0001e8000c10111e */
[----:B------:R1:W-:Y:S01]  /*580c0*/  @!P2 STG.E.U8 desc[UR30][R30.64+0x121], R13 ;  /* 0x0001210d1e00a986 */ /* 0x0003e2000c10111e */
[C---:B------:R-:W-:Y:S02]  /*580d0*/  ISETP.LT.OR P2, PT, R0.reuse, 0x12a, !P1 ;  /* 0x0000012a0000780c */ /* 0x040fe40004f41670 */
[----:B------:R-:W-:Y:S02]  /*580e0*/  ISETP.LT.OR P3, PT, R0, 0x129, !P1 ;  /* 0x000001290000780c */ /* 0x000fe40004f61670 */
[----:B0-----:R-:W-:Y:S02]  /*580f0*/  F2FP.SATFINITE.E4M3.F32.PACK_AB_MERGE_C R9, RZ, R3, RZ ;  /* 0x00000003ff09723e */ /* 0x001fe400048070ff */
[----:B-1----:R-:W-:Y:S01]  /*58100*/  F2FP.SATFINITE.E4M3.F32.PACK_AB_MERGE_C R13, RZ, R2, RZ ;  /* 0x00000002ff0d723e */ /* 0x002fe200048070ff */
[----:B------:R-:W-:-:S02]  /*58110*/  FMUL R3, R40, UR26 ;  /* 0x0000001a28037c20 */ /* 0x000fc40008400000 */
[----:B------:R-:W3:Y:S01]  /*58120*/  LDL.LU R40, [R1+0xacc] ;  /* 0x000acc0001287983 */ /* 0x000ee20000300800 */
[----:B------:R-:W-:-:S03]  /*58130*/  FMUL R2, R39, UR26 ;  /* 0x0000001a27027c20 */ /* 0x000fc60008400000 */
[----:B------:R-:W3:Y:S01]  /*58140*/  LDL.LU R39, [R1+0xad0] ;  /* 0x000ad00001277983 */ /* 0x000ee20000300800 */
[----:B------:R-:W-:Y:S02]  /*58150*/  F2FP.SATFINITE.E4M3.F32.PACK_AB_MERGE_C R5, RZ, R5, RZ ;  /* 0x00000005ff05723e */ /* 0x000fe400048070ff */
[----:B------:R-:W-:Y:S01]  /*58160*/  F2FP.SATFINITE.E4M3.F32.PACK_AB_MERGE_C R11, RZ, R4, RZ ;  /* 0x00000004ff0b723e */ /* 0x000fe200048070ff */
[----:B------:R0:W-:Y:S01]  /*58170*/  @!P6 STG.E.U8 desc[UR30][R28.64+0x121], R7 ;  /* 0x000121071c00e986 */ /* 0x0001e2000c10111e */
[----:B------:R-:W-:Y:S01]  /*58180*/  ISETP.LT.OR P6, PT, R0, 0x12a, !P0 ;  /* 0x0000012a0000780c */ /* 0x000fe200047c1670 */
[----:B------:R-:W-:Y:S02]  /*58190*/  FMUL R4, R38, UR26 ;  /* 0x0000001a26047c20 */ /* 0x000fe40008400000 */
[----:B------:R-:W3:Y:S01]  /*581a0*/  LDL.LU R38, [R1+0xad4] ;  /* 0x000ad40001267983 */ /* 0x000ee20000300800 */
[----:B0-----:R-:W-:-:S03]  /*581b0*/  F2FP.SATFINITE.E4M3.F32.PACK_AB_MERGE_C R7, RZ, R2, RZ ;  /* 0x00000002ff07723e */ /* 0x001fc600048070ff */
[----:B------:R0:W-:Y:S04]  /*581c0*/  @!P5 STG.E.U8 desc[UR30][R28.64+0x120], R5 ;  /* 0x000120051c00d986 */ /* 0x0001e8000c10111e */
[----:B------:R-:W-:Y:S04]  /*581d0*/  @!P2 STG.E.U8 desc[UR30][R30.64+0x129], R11 ;  /* 0x0001290b1e00a986 */ /* 0x000fe8000c10111e */
[----:B------:R1:W-:Y:S01]  /*581e0*/  @!P3 STG.E.U8 desc[UR30][R30.64+0x128], R9 ;  /* 0x000128091e00b986 */ /* 0x0003e2000c10111e */
[----:B0-----:R-:W-:-:S05]  /*581f0*/  F2FP.SATFINITE.E4M3.F32.PACK_AB_MERGE_C R5, RZ, R3, RZ ;  /* 0x00000003ff05723e */ /* 0x001fca00048070ff */
        /* <DEDUP_REMOVED lines=19> */
[----:B------:R0:W-:Y:S01]  /*58330*/  @!P3 STG.E.U8 desc[UR30][R30.64+0x130], R7 ;  /* 0x000130071e00b986 */ /* 0x0001e2000c10111e */
[----:B------:R-:W-:-:S03]  /*58340*/  ISETP.LT.OR P3, PT, R0, 0x139, !P1 ;  /* 0x000001390000780c */ /* 0x000fc60004f61670 */
[----:B------:R1:W-:Y:S01]  /*58350*/  @!P2 STG.E.U8 desc[UR30][R30.64+0x131], R9 ;  /* 0x000131091e00a986 */ /* 0x0003e2000c10111e */
[----:B------:R-:W-:Y:S02]  /*58360*/  ISETP.LT.OR P2, PT, R0, 0x13a, !P1 ;  /* 0x0000013a0000780c */ /* 0x000fe40004f41670 */
[----:B0-----:R-:W-:Y:S02]  /*58370*/  F2FP.SATFINITE.E4M3.F32.PACK_AB_MERGE_C R7, RZ, R2, RZ ;  /* 0x00000002ff07723e */ /* 0x001fe400048070ff */
[----:B-1----:R-:W-:Y:S01]  /*58380*/  F2FP.SATFINITE.E4M3.F32.PACK_AB_MERGE_C R9, RZ, R3, RZ ;  /* 0x00000003ff09723e */ /* 0x002fe200048070ff */
[----:B------:R-:W-:Y:S02]  /*58390*/  FMUL R2, R40, UR26 ;  /* 0x0000001a28027c20 */ /* 0x000fe40008400000 */
[----:B------:R-:W3:Y:S01]  /*583a0*/  LDL.LU R40, [R1+0xaec] ;  /* 0x000aec0001287983 */ /* 0x000ee20000300800 */
[----:B------:R-:W-:-:S03]  /*583b0*/  FMUL R3, R39, UR26 ;  /* 0x0000001a27037c20 */ /* 0x000fc60008400000 */
[----:B------:R-:W3:Y:S01]  /*583c0*/  LDL.LU R39, [R1+0xaf0] ;  /* 0x000af00001277983 */ /* 0x000ee20000300800 */
[----:B------:R-:W-:-:S03]  /*583d0*/  F2FP.SATFINITE.E4M3.F32.PACK_AB_MERGE_C R13, RZ, R4, RZ ;  /* 0x00000004ff0d723e */ /* 0x000fc600048070ff */
[----:B------:R0:W-:Y:S01]  /*583e0*/  @!P6 STG.E.U8 desc[UR30][R28.64+0x131], R7 ;  /* 0x000131071c00e986 */ /* 0x0001e2000c10111e */
[----:B------:R-:W-:Y:S01]  /*583f0*/  ISETP.LT.OR P6, PT, R0, 0x13a, !P0 ;  /* 0x0000013a0000780c */ /* 0x000fe200047c1670 */
[----:B------:R-:W-:Y:S02]  /*58400*/  FMUL R4, R38, UR26 ;  /* 0x0000001a26047c20 */ /* 0x000fe40008400000 */
[----:B------:R-:W3:Y:S01]  /*58410*/  LDL.LU R38, [R1+0xaf4] ;  /* 0x000af40001267983 */ /* 0x000ee20000300800 */
[----:B0-----:R-:W-:-:S03]  /*58420*/  F2FP.SATFINITE.E4M3.F32.PACK_AB_MERGE_C R7, RZ, R2, RZ ;  /* 0x00000002ff07723e */ /* 0x001fc600048070ff */
[----:B------:R-:W-:Y:S04]  /*58430*/  @!P5 STG.E.U8 desc[UR30][R28.64+0x130], R11 ;  /* 0x0001300b1c00d986 */ /* 0x000fe8000c10111e */
[----:B------:R0:W-:Y:S04]  /*58440*/  @!P3 STG.E.U8 desc[UR30][R30.64+0x138], R9 ;  /* 0x000138091e00b986 */ /* 0x0001e8000c10111e */
[----:B------:R1:W-:Y:S01]  /*58450*/  @!P2 STG.E.U8 desc[UR30][R30.64+0x139], R13 ;  /* 0x0001390d1e00a986 */ /* 0x0003e2000c10111e */
[----:B0-----:R-:W-:-:S03]  /*58460*/  F2FP.SATFINITE.E4M3.F32.PACK_AB_MERGE_C R9, RZ, R3, RZ ;  /* 0x00000003ff09723e */ /* 0x001fc600048070ff */
[----:B------:R0:W-:Y:S01]  /*58470*/  @!P6 STG.E.U8 desc[UR30][R28.64+0x139], R7 ;  /* 0x000139071c00e986 */ /* 0x0001e2000c10111e */
[----:B------:R-:W-:Y:S01]  /*58480*/  F2FP.SATFINITE.E4M3.F32.PACK_AB_MERGE_C R11, RZ, R4, RZ ;  /* 0x00000004ff0b723e */ /* 0x000fe200048070ff */
[----:B----4-:R-:W-:Y:S02]  /*58490*/  FMUL R2, R37, UR26 ;  /* 0x0000001a25027c20 */ /* 0x010fe40008400000 */
[----:B------:R-:W4:Y:S03]  /*584a0*/  LDL.LU R37, [R1+0xaf8] ;  /* 0x000af80001257983 */ /* 0x000f260000300800 */
[----:B-1----:R-:W-:Y:S01]  /*584b0*/  F2FP.SATFINITE.E4M3.F32.PACK_AB_MERGE_C R13, RZ, R2, RZ ;  /* 0x00000002ff0d723e */ /* 0x002fe200048070ff */
        /* <DEDUP_REMOVED lines=59> */
[----:B------:R-:W-:Y:S02]  /*58870*/  F2FP.SATFINITE.E4M3.F32.PACK_AB_MERGE_C R5, RZ, R5, RZ ;  /* 0x00000005ff05723e */ /* 0x000fe400048070ff */
        /* <DEDUP_REMOVED lines=244> */
[----:B------:R-:W-:Y:S01]  /*597c0*/  FMUL R2, R39, UR26 ;  /* 0x0000001a27027c20 */ /* 0x000fe20008400000 */
[----:B------:R-:W-:-:S02]  /*597d0*/  F2FP.SATFINITE.E4M3.F32.PACK_AB_MERGE_C R11, RZ, R4, RZ ;  /* 0x00000004ff0b723e */ /* 0x000fc400048070ff */
[----:B------:R0:W-:Y:S01]  /*597e0*/  @!P6 STG.E.U8 desc[UR30][R28.64+0x1b1], R7 ;  /* 0x0001b1071c00e986 */ /* 0x0001e2000c10111e */
[----:B------:R-:W-:-:S03]  /*597f0*/  ISETP.LT.OR P6, PT, R0, 0x1ba, !P0 ;  /* 0x000001ba0000780c */ /* 0x000fc600047c1670 */
[----:B------:R-:W3:Y:S01]  /*59800*/  LDL.LU R39, [R1+0xbf0] ;  /* 0x000bf00001277983 */ /* 0x000ee20000300800 */
[----:B------:R-:W-:-:S03]  /*59810*/  FMUL R4, R38, UR26 ;  /* 0x0000001a26047c20 */ /* 0x000fc60008400000 */
        /* <DEDUP_REMOVED lines=32> */
[----:B------:R0:W-:Y:S01]  /*59a20*/  @!P6 STG.E.U8 desc[UR30][R28.64+0x1c1], R7 ;  /* 0x0001c1071c00e986 */ /* 0x0001e2000c10111e */
[----:B------:R-:W-:-:S03]  /*59a30*/  ISETP.LT.OR P6, PT, R0, 0x1ca, !P0 ;  /* 0x000001ca0000780c */ /* 0x000fc600047c1670 */
[----:B------:R-:W3:Y:S01]  /*59a40*/  LDL.LU R40, [R1+0xc0c] ;  /* 0x000c0c0001287983 */ /* 0x000ee20000300800 */
[----:B------:R-:W-:-:S03]  /*59a50*/  FMUL R3, R39, UR26 ;  /* 0x0000001a27037c20 */ /* 0x000fc60008400000 */
[----:B------:R-:W3:Y:S01]  /*59a60*/  LDL.LU R39, [R1+0xc10] ;  /* 0x000c100001277983 */ /* 0x000ee20000300800 */
[----:B------:R-:W-:Y:S02]  /*59a70*/  F2FP.SATFINITE.E4M3.F32.PACK_AB_MERGE_C R13, RZ, R4, RZ ;  /* 0x00000004ff0d723e */ /* 0x000fe400048070ff */
[----:B0-----:R-:W-:Y:S01]  /*59a80*/  F2FP.SATFINITE.E4M3.F32.PACK_AB_MERGE_C R7, RZ, R2, RZ ;  /* 0x00000002ff07723e */ /* 0x001fe200048070ff */
[----:B------:R-:W-:Y:S01]  /*59a90*/  @!P5 STG.E.U8 desc[UR30][R28.64+0x1c0], R11 ;  /* 0x0001c00b1c00d986 */ /* 0x000fe2000c10111e */
[----:B------:R-:W-:-:S03]  /*59aa0*/  FMUL R4, R38, UR26 ;  /* 0x0000001a26047c20 */ /* 0x000fc60008400000 */
[----:B------:R0:W-:Y:S04]  /*59ab0*/  @!P3 STG.E.U8 desc[UR30][R30.64+0x1c8], R9 ;  /* 0x0001c8091e00b986 */ /* 0x0001e8000c10111e */
[----:B------:R1:W-:Y:S04]  /*59ac0*/  @!P2 STG.E.U8 desc[UR30][R30.64+0x1c9], R13 ;  /* 0x0001c90d1e00a986 */ /* 0x0003e8000c10111e */
[----:B------:R-:W3:Y:S01]  /*59ad0*/  LDL.LU R38, [R1+0xc14] ;  /* 0x000c140001267983 */ /* 0x000ee20000300800 */
        /* <DEDUP_REMOVED lines=16> */
[C---:B------:R-:W-:Y:S01]  /*59be0*/  ISETP.LT.OR P3, PT, R0.reuse, 0x1d1, !P1 ;  /* 0x000001d10000780c */ /* 0x040fe20004f61670 */
[----:B------:R-:W3:Y:S01]  /*59bf0*/  LDL.LU R41, [R1+0xc2c] ;  /* 0x000c2c0001297983 */ /* 0x000ee20000300800 */
[C---:B------:R-:W-:Y:S02]  /*59c00*/  ISETP.LT.OR P2, PT, R0.reuse, 0x1d2, !P1 ;  /* 0x000001d20000780c */ /* 0x040fe40004f41670 */
[----:B------:R-:W-:Y:S02]  /*59c10*/  ISETP.LT.OR P6, PT, R0, 0x1d2, !P0 ;  /* 0x000001d20000780c */ /* 0x000fe400047c1670 */
[----:B------:R-:W-:-:S05]  /*59c20*/  F2FP.SATFINITE.E4M3.F32.PACK_AB_MERGE_C R5, RZ, R5, RZ ;  /* 0x00000005ff05723e */ /* 0x000fca00048070ff */
[----:B------:R0:W-:Y:S01]  /*59c30*/  @!P5 STG.E.U8 desc[UR30][R28.64+0x1c8], R5 ;  /* 0x0001c8051c00d986 */ /* 0x0001e2000c10111e */
[----:B------:R-:W-:-:S03]  /*59c40*/  ISETP.LT.OR P5, PT, R0, 0x1d1, !P0 ;  /* 0x000001d10000780c */ /* 0x000fc600047a1670 */
[----:B------:R-:W-:Y:S01]  /*59c50*/  @!P3 STG.E.U8 desc[UR30][R30.64+0x1d0], R9 ;  /* 0x0001d0091e00b986 */ /* 0x000fe2000c10111e */
[----:B------:R-:W-:-:S03]  /*59c60*/  ISETP.LT.OR P3, PT, R0, 0x1d9, !P1 ;  /* 0x000001d90000780c */ /* 0x000fc60004f61670 */
[----:B------:R1:W-:Y:S01]  /*59c70*/  @!P2 STG.E.U8 desc[UR30][R30.64+0x1d1], R11 ;  /* 0x0001d10b1e00a986 */ /* 0x0003e2000c10111e */
[----:B0-----:R-:W-:Y:S02]  /*59c80*/  F2FP.SATFINITE.E4M3.F32.PACK_AB_MERGE_C R5, RZ, R3, RZ ;  /* 0x00000003ff05723e */ /* 0x001fe400048070ff */
[----:B------:R-:W-:-:S03]  /*59c90*/  ISETP.LT.OR P2, PT, R0, 0x1da, !P1 ;  /* 0x000001da0000780c */ /* 0x000fc60004f41670 */
[----:B------:R-:W-:Y:S01]  /*59ca0*/  @!P6 STG.E.U8 desc[UR30][R28.64+0x1d1], R5 ;  /* 0x0001d1051c00e986 */ /* 0x000fe2000c10111e */
[----:B-1----:R-:W-:Y:S02]  /*59cb0*/  F2FP.SATFINITE.E4M3.F32.PACK_AB_MERGE_C R11, RZ, R2, RZ ;  /* 0x00000002ff0b723e */ /* 0x002fe400048070ff */
[----:B------:R-:W-:Y:S01]  /*59cc0*/  ISETP.LT.OR P6, PT, R0, 0x1da, !P0 ;  /* 0x000001da0000780c */ /* 0x000fe200047c1670 */
[----:B------:R-:W-:Y:S02]  /*59cd0*/  FMUL R2, R40, UR26 ;  /* 0x0000001a28027c20 */ /* 0x000fe40008400000 */
[----:B------:R-:W3:Y:S01]  /*59ce0*/  LDL.LU R40, [R1+0xc30] ;  /* 0x000c300001287983 */ /* 0x000ee20000300800 */
[----:B------:R-:W-:-:S03]  /*59cf0*/  FMUL R3, R39, UR26 ;  /* 0x0000001a27037c20 */ /* 0x000fc60008400000 */
[----:B------:R-:W3:Y:S01]  /*59d00*/  LDL.LU R39, [R1+0xc34] ;  /* 0x000c340001277983 */ /* 0x000ee20000300800 */
[----:B------:R-:W-:-:S03]  /*59d10*/  F2FP.SATFINITE.E4M3.F32.PACK_AB_MERGE_C R9, RZ, R4, RZ ;  /* 0x00000004ff09723e */ /* 0x000fc600048070ff */
[----:B------:R-:W-:Y:S04]  /*59d20*/  @!P5 STG.E.U8 desc[UR30][R28.64+0x1d0], R13 ;  /* 0x0001d00d1c00d986 */ /* 0x000fe8000c10111e */
[----:B------:R0:W-:Y:S01]  /*59d30*/  @!P3 STG.E.U8 desc[UR30][R30.64+0x1d8], R7 ;  /* 0x0001d8071e00b986 */ /* 0x0001e2000c10111e */
[----:B------:R-:W-:-:S03]  /*59d40*/  FMUL R4, R38, UR26 ;  /* 0x0000001a26047c20 */ /* 0x000fc60008400000 */
[----:B------:R-:W3:Y:S01]  /*59d50*/  LDL.LU R38, [R1+0xc38] ;  /* 0x000c380001267983 */ /* 0x000ee20000300800 */
[----:B0-----:R-:W-:-:S03]  /*59d60*/  F2FP.SATFINITE.E4M3.F32.PACK_AB_MERGE_C R7, RZ, R2, RZ ;  /* 0x00000002ff07723e */ /* 0x001fc600048070ff */
[----:B------:R0:W-:Y:S01]  /*59d70*/  @!P2 STG.E.U8 desc[UR30][R30.64+0x1d9], R9 ;  /* 0x0001d9091e00a986 */ /* 0x0001e2000c10111e */
[----:B------:R-:W-:-:S03]  /*59d80*/  F2FP.SATFINITE.E4M3.F32.PACK_AB_MERGE_C R13, RZ, R4, RZ ;  /* 0x00000004ff0d723e */ /* 0x000fc600048070ff */
[----:B------:R1:W-:Y:S01]  /*59d90*/  @!P6 STG.E.U8 desc[UR30][R28.64+0x1d9], R7 ;  /* 0x0001d9071c00e986 */ /* 0x0003e2000c10111e */
[----:B0-----:R-:W-:Y:S01]  /*59da0*/  F2FP.SATFINITE.E4M3.F32.PACK_AB_MERGE_C R9, RZ, R3, RZ ;  /* 0x00000003ff09723e */ /* 0x001fe200048070ff */
[----:B----4-:R-:W-:Y:S02]  /*59db0*/  FMUL R5, R37, UR26 ;  /* 0x0000001a25057c20 */ /* 0x010fe40008400000 */
[----:B------:R-:W4:Y:S01]  /*59dc0*/  LDL.LU R37, [R1+0xc3c] ;  /* 0x000c3c0001257983 */ /* 0x000f220000300800 */
[----:B------:R-:W-:-:S03]  /*59dd0*/  FMUL R2, R36, UR26 ;  /* 0x0000001a24027c20 */ /* 0x000fc60008400000 */
[----:B------:R-:W4:Y:S02]  /*59de0*/  LDL.LU R36, [R1+0xc40] ;  /* 0x000c400001247983 */ /* 0x000f240000300800 */
[----:B-1----:R-:W-:Y:S01]  /*59df0*/  F2FP.SATFINITE.E4M3.F32.PACK_AB_MERGE_C R7, RZ, R2, RZ ;  /* 0x00000002ff07723e */ /* 0x002fe200048070ff */
        /* <DEDUP_REMOVED lines=10> */
[----:B------:R0:W-:Y:S01]  /*59ea0*/  @!P5 STG.E.U8 desc[UR30][R28.64+0x1d8], R11 ;  /* 0x0001d80b1c00d986 */ /* 0x0001e2000c10111e */
[----:B------:R-:W-:-:S03]  /*59eb0*/  ISETP.LT.OR P5, PT, R0, 0x1e1, !P0 ;  /* 0x000001e10000780c */ /* 0x000fc600047a1670 */
[----:B------:R-:W-:Y:S01]  /*59ec0*/  @!P2 STG.E.U8 desc[UR30][R30.64+0x1e1], R13 ;  /* 0x0001e10d1e00a986 */ /* 0x000fe2000c10111e */
[----:B------:R-:W-:-:S03]  /*59ed0*/  ISETP.LT.OR P2, PT, R0, 0x1ea, !P1 ;  /* 0x000001ea0000780c */ /* 0x000fc60004f41670 */
[----:B------:R1:W-:Y:S01]  /*59ee0*/  @!P3 STG.E.U8 desc[UR30][R30.64+0x1e0], R9 ;  /* 0x0001e0091e00b986 */ /* 0x0003e2000c10111e */
[C---:B------:R-:W-:Y:S02]  /*59ef0*/  ISETP.LT.OR P3, PT, R0.reuse, 0x1e9, !P1 ;  /* 0x000001e90000780c */ /* 0x040fe40004f61670 */
[----:B------:R-:W-:Y:S02]  /*59f00*/  F2FP.SATFINITE.E4M3.F32.PACK_AB_MERGE_C R5, RZ, R5, RZ ;  /* 0x00000005ff05723e */ /* 0x000fe400048070ff */
[----:B0-----:R-:W-:Y:S01]  /*59f10*/  F2FP.SATFINITE.E4M3.F32.PACK_AB_MERGE_C R11, RZ, R4, RZ ;  /* 0x00000004ff0b723e */ /* 0x001fe200048070ff */
[----:B------:R0:W-:Y:S01]  /*59f20*/  @!P6 STG.E.U8 desc[UR30][R28.64+0x1e1], R7 ;  /* 0x0001e1071c00e986 */ /* 0x0001e2000c10111e */
[C---:B------:R-:W-:Y:S02]  /*59f30*/  ISETP.LT.OR P6, PT, R0.reuse, 0x1ea, !P0 ;  /* 0x000001ea0000780c */ /* 0x040fe400047c1670 */
[----:B-1----:R-:W-:Y:S01]  /*59f40*/  F2FP.SATFINITE.E4M3.F32.PACK_AB_MERGE_C R9, RZ, R3, RZ ;  /* 0x00000003ff09723e */ /* 0x002fe200048070ff */
[----:B------:R1:W-:Y:S01]  /*59f50*/  @!P5 STG.E.U8 desc[UR30][R28.64+0x1e0], R5 ;  /* 0x0001e0051c00d986 */ /* 0x0003e2000c10111e */
[----:B------:R-:W-:-:S03]  /*59f60*/  ISETP.LT.OR P5, PT, R0, 0x1e9, !P0 ;  /* 0x000001e90000780c */ /* 0x000fc600047a1670 */
[----:B------:R-:W-:Y:S01]  /*59f70*/  @!P2 STG.E.U8 desc[UR30][R30.64+0x1e9], R11 ;  /* 0x0001e90b1e00a986 */ /* 0x000fe2000c10111e */
[C---:B------:R-:W-:Y:S01]  /*59f80*/  ISETP.LT.OR P2, PT, R0.reuse, 0x1f2, !P1 ;  /* 0x000001f20000780c */ /* 0x040fe20004f41670 */
[----:B------:R-:W-:Y:S02]  /*59f90*/  FMUL R3, R41, UR26 ;  /* 0x0000001a29037c20 */ /* 0x000fe40008400000 */
[----:B------:R1:W-:Y:S01]  /*59fa0*/  @!P3 STG.E.U8 desc[UR30][R30.64+0x1e8], R9 ;  /* 0x0001e8091e00b986 */ /* 0x0003e2000c10111e */
[----:B------:R-:W-:Y:S01]  /*59fb0*/  ISETP.LT.OR P3, PT, R0, 0x1f1, !P1 ;  /* 0x000001f10000780c */ /* 0x000fe20004f61670 */
[----:B------:R-:W-:Y:S01]  /*59fc0*/  FMUL R4, R39, UR26 ;  /* 0x0000001a27047c20 */ /* 0x000fe20008400000 */
[----:B------:R-:W-:Y:S01]  /*59fd0*/  F2FP.SATFINITE.E4M3.F32.PACK_AB_MERGE_C R13, RZ, R2, RZ ;  /* 0x00000002ff0d723e */ /* 0x000fe200048070ff */
[----:B------:R-:W-:Y:S01]  /*59fe0*/  FMUL R2, R40, UR26 ;  /* 0x0000001a28027c20 */ /* 0x000fe20008400000 */
[----:B------:R-:W-:Y:S02]  /*59ff0*/  F2FP.SATFINITE.E4M3.F32.PACK_AB_MERGE_C R3, RZ, R3, RZ ;  /* 0x00000003ff03723e */ /* 0x000fe400048070ff */
[----:B0-----:R-:W-:-:S02]  /*5a000*/  F2FP.SATFINITE.E4M3.F32.PACK_AB_MERGE_C R7, RZ, R4, RZ ;  /* 0x00000004ff07723e */ /* 0x001fc400048070ff */
[----:B-1----:R-:W-:Y:S01]  /*5a010*/  F2FP.SATFINITE.E4M3.F32.PACK_AB_MERGE_C R5, RZ, R2, RZ ;  /* 0x00000002ff05723e */ /* 0x002fe200048070ff */
[----:B------:R-:W-:Y:S01]  /*5a020*/  @!P5 STG.E.U8 desc[UR30][R28.64+0x1e8], R13 ;  /* 0x0001e80d1c00d986 */ /* 0x000fe2000c10111e */
[----:B------:R-:W-:-:S03]  /*5a030*/  ISETP.LT.OR P5, PT, R0, 0x1f1, !P0 ;  /* 0x000001f10000780c */ /* 0x000fc600047a1670 */
[----:B------:R-:W-:Y:S01]  /*5a040*/  @!P6 STG.E.U8 desc[UR30][R28.64+0x1e9], R3 ;  /* 0x0001e9031c00e986 */ /* 0x000fe2000c10111e */
[----:B------:R-:W-:Y:S01]  /*5a050*/  FMUL R2, R38, UR26 ;  /* 0x0000001a26027c20 */ /* 0x000fe20008400000 */
[C---:B------:R-:W-:Y:S02]  /*5a060*/  ISETP.LT.OR P6, PT, R0.reuse, 0x1f2, !P0 ;  /* 0x000001f20000780c */ /* 0x040fe400047c1670 */
[----:B------:R0:W-:Y:S01]  /*5a070*/  @!P2 STG.E.U8 desc[UR30][R30.64+0x1f1], R7 ;  /* 0x0001f1071e00a986 */ /* 0x0001e2000c10111e */
[C---:B------:R-:W-:Y:S02]  /*5a080*/  ISETP.LT.OR P2, PT, R0.reuse, 0x1fa, !P1 ;  /* 0x000001fa0000780c */ /* 0x040fe40004f41670 */
[C---:B------:R-:W-:Y:S01]  /*5a090*/  ISETP.LT.OR P1, PT, R0.reuse, 0x1f9, !P1 ;  /* 0x000001f90000780c */ /* 0x040fe20004f21670 */
[----:B------:R2:W-:Y:S01]  /*5a0a0*/  @!P3 STG.E.U8 desc[UR30][R30.64+0x1f0], R5 ;  /* 0x0001f0051e00b986 */ /* 0x0005e2000c10111e */
[C---:B------:R-:W-:Y:S02]  /*5a0b0*/  ISETP.LT.OR P3, PT, R0.reuse, 0x1fa, !P0 ;  /* 0x000001fa0000780c */ /* 0x040fe40004761670 */
[----:B------:R-:W-:-:S02]  /*5a0c0*/  ISETP.LT.OR P0, PT, R0, 0x1f9, !P0 ;  /* 0x000001f90000780c */ /* 0x000fc40004701670 */
[----:B------:R-:W-:-:S05]  /*5a0d0*/  F2FP.SATFINITE.E4M3.F32.PACK_AB_MERGE_C R9, RZ, R2, RZ ;  /* 0x00000002ff09723e */ /* 0x000fca00048070ff */
[----:B------:R1:W-:Y:S01]  /*5a0e0*/  @!P5 STG.E.U8 desc[UR30][R28.64+0x1f0], R9 ;  /* 0x0001f0091c00d986 */ /* 0x0003e2000c10111e */
[----:B----4-:R-:W-:-:S05]  /*5a0f0*/  FMUL R0, R37, UR26 ;  /* 0x0000001a25007c20 */ /* 0x010fca0008400000 */
[----:B0-----:R-:W-:-:S05]  /*5a100*/  F2FP.SATFINITE.E4M3.F32.PACK_AB_MERGE_C R7, RZ, R0, RZ ;  /* 0x00000000ff07723e */ /* 0x001fca00048070ff */
[----:B------:R1:W-:Y:S01]  /*5a110*/  @!P6 STG.E.U8 desc[UR30][R28.64+0x1f1], R7 ;  /* 0x0001f1071c00e986 */ /* 0x0003e2000c10111e */
[----:B------:R-:W-:-:S05]  /*5a120*/  FMUL R2, R36, UR26 ;  /* 0x0000001a24027c20 */ /* 0x000fca0008400000 */
[----:B------:R-:W-:Y:S01]  /*5a130*/  F2FP.SATFINITE.E4M3.F32.PACK_AB_MERGE_C R11, RZ, R2, RZ ;  /* 0x00000002ff0b723e */ /* 0x000fe200048070ff */
[----:B------:R-:W-:-:S05]  /*5a140*/  FMUL R3, R35, UR26 ;  /* 0x0000001a23037c20 */ /* 0x000fca0008400000 */
[----:B------:R-:W-:Y:S01]  /*5a150*/  F2FP.SATFINITE.E4M3.F32.PACK_AB_MERGE_C R3, RZ, R3, RZ ;  /* 0x00000003ff03723e */ /* 0x000fe200048070ff */
[----:B------:R1:W-:Y:S04]  /*5a160*/  @!P1 STG.E.U8 desc[UR30][R30.64+0x1f8], R11 ;  /* 0x0001f80b1e009986 */ /* 0x0003e8000c10111e */
[----:B------:R1:W-:Y:S01]  /*5a170*/  @!P2 STG.E.U8 desc[UR30][R30.64+0x1f9], R3 ;  /* 0x0001f9031e00a986 */ /* 0x0003e2000c10111e */
[----:B--2---:R-:W-:Y:S01]  /*5a180*/  FMUL R5, R33, UR26 ;  /* 0x0000001a21057c20 */ /* 0x004fe20008400000 */
[----:B---3--:R-:W-:-:S04]  /*5a190*/  FMUL R4, R32, UR26 ;  /* 0x0000001a20047c20 */ /* 0x008fc80008400000 */
[----:B------:R-:W-:Y:S02]  /*5a1a0*/  F2FP.SATFINITE.E4M3.F32.PACK_AB_MERGE_C R13, RZ, R5, RZ ;  /* 0x00000005ff0d723e */ /* 0x000fe400048070ff */
[----:B------:R-:W-:-:S03]  /*5a1b0*/  F2FP.SATFINITE.E4M3.F32.PACK_AB_MERGE_C R5, RZ, R4, RZ ;  /* 0x00000004ff05723e */ /* 0x000fc600048070ff */
[----:B------:R1:W-:Y:S04]  /*5a1c0*/  @!P3 STG.E.U8 desc[UR30][R28.64+0x1f9], R13 ;  /* 0x0001f90d1c00b986 */ /* 0x0003e8000c10111e */
[----:B------:R1:W-:Y:S02]  /*5a1d0*/  @!P0 STG.E.U8 desc[UR30][R28.64+0x1f8], R5 ;  /* 0x0001f8051c008986 */ /* 0x0003e4000c10111e */
.L_x_1061:
[----:B------:R-:W-:Y:S05]  /*5a1e0*/  BSYNC B0 ;  /* 0x0000000000007941 */ /* 0x000fea0003800000 */
.L_x_35:
[----:B01----:R-:W2:Y:S04]  /*5a1f0*/  LDL.LU R3, [R1+0xc58] ;  /* 0x000c580001037983 */ /* 0x003ea80000300800 */
[----:B-----5:R-:W2:Y:S01]  /*5a200*/  LDL.LU R2, [R1+0xc5c] ;  /* 0x000c5c0001027983 */ /* 0x020ea20000300800 */
[----:B------:R-:W-:Y:S01]  /*5a210*/  ULDC UR10, c[0x0][0xc] ;  /* 0x00000300000a7ab9 */ /* 0x000fe20000000800 */
[----:B------:R-:W-:Y:S01]  /*5a220*/  ULDC UR11, c[0x0][0x10] ;  /* 0x00000400000b7ab9 */ /* 0x000fe20000000800 */
[----:B----4-:R-:W2:Y:S01]  /*5a230*/  LDC R5, c[0x0][0x14] ;  /* 0x00000500ff057b82 */ /* 0x010ea20000000800 */
[----:B------:R-:W-:Y:S01]  /*5a240*/  UIMAD.WIDE.U32 UR10, UR10, UR11, URZ ;  /* 0x0000000b0a0a72a5 */ /* 0x000fe2000f8e003f */
[----:B------:R-:W-:Y:S01]  /*5a250*/  PRMT R0, RZ, 0x7610, R0 ;  /* 0x00007610ff007816 */ /* 0x000fe20000000000 */
[----:B------:R-:W-:-:S04]  /*5a260*/  UMOV UR27, 0xffffffff ;  /* 0xffffffff001b7882 */ /* 0x000fc80000000000 */
[----:B--2---:R-:W-:-:S04]  /*5a270*/  IMAD.WIDE.U32 R2, R5, UR10, R2 ;  /* 0x0000000a05027c25 */ /* 0x004fc8000f8e0002 */
[----:B------:R-:W-:Y:S01]  /*5a280*/  IMAD R5, R5, UR11, RZ ;  /* 0x0000000b05057c24 */ /* 0x000fe2000f8e02ff */
[----:B------:R-:W-:Y:S01]  /*5a290*/  ULDC.64 UR10, c[0x0][0x650] ;  /* 0x00019400000a7ab9 */ /* 0x000fe20000000a00 */
[----:B------:R-:W-:Y:S01]  /*5a2a0*/  IMAD.MOV.U32 R11, RZ, RZ, R2 ;  /* 0x000000ffff0b7224 */ /* 0x000fe200078e0002 */
[----:B------:R-:W-:Y:S01]  /*5a2b0*/  ISETP.GE.U32.AND P0, PT, R2, UR10, PT ;  /* 0x0000000a02007c0c */ /* 0x000fe2000bf06070 */
[----:B------:R-:W-:Y:S01]  /*5a2c0*/  IMAD.IADD R13, R3, 0x1, R5 ;  /* 0x00000001030d7824 */ /* 0x000fe200078e0205 */
[----:B------:R-:W-:-:S04]  /*5a2d0*/  MOV R2, 0xffffffff ;  /* 0xffffffff00027802 */ /* 0x000fc80000000f00 */
[----:B------:R0:W-:Y:S01]  /*5a2e0*/  STL [R1+0xc58], R13 ;  /* 0x000c580d01007387 */ /* 0x0001e20000100800 */
[----:B------:R-:W-:-:S03]  /*5a2f0*/  ISETP.GE.U32.AND.EX P0, PT, R13, UR11, PT, P0 ;  /* 0x0000000b0d007c0c */ /* 0x000fc6000bf06100 */
[----:B------:R0:W-:Y:S04]  /*5a300*/  STL [R1+0xc5c], R11 ;  /* 0x000c5c0b01007387 */ /* 0x0001e80000100800 */
[----:B------:R0:W-:Y:S06]  /*5a310*/  STL [R1+0xc64], R2 ;  /* 0x000c640201007387 */ /* 0x0001ec0000100800 */
[----:B------:R-:W-:Y:S05]  /*5a320*/  @P0 BRA `(.L_x_1062) ;  /* 0x0000000400740947 */ /* 0x000fea0003800000 */
[----:B------:R-:W1:Y:S01]  /*5a330*/  S2R R8, SR_CTAID.X ;  /* 0x0000000000087919 */ /* 0x000e620000002500 */
[----:B------:R-:W-:Y:S01]  /*5a340*/  ULDC.64 UR16, c[0x0][0x628] ;  /* 0x00018a0000107ab9 */ /* 0x000fe20000000a00 */
[----:B------:R-:W2:Y:S01]  /*5a350*/  LDC R9, c[0x0][0x144] ;  /* 0x00005100ff097b82 */ /* 0x000ea20000000800 */
[----:B------:R-:W-:Y:S01]  /*5a360*/  ULDC UR6, c[0x0][0x150] ;  /* 0x0000540000067ab9 */ /* 0x000fe20000000800 */
[----:B------:R-:W4:Y:S01]  /*5a370*/  S2R R12, SR_CTAID.Y ;  /* 0x00000000000c7919 */ /* 0x000f220000002600 */
[----:B------:R-:W-:Y:S01]  /*5a380*/  ISETP.NE.U32.AND P0, PT, RZ, UR16, PT ;  /* 0x00000010ff007c0c */ /* 0x000fe2000bf05070 */
[----:B------:R-:W-:Y:S01]  /*5a390*/  ULDC UR18, c[0x0][0x630] ;  /* 0x00018c0000127ab9 */ /* 0x000fe20000000800 */
[----:B------:R-:W-:Y:S02]  /*5a3a0*/  R2UR UR14, R11 ;  /* 0x000000000b0e72ca */ /* 0x000fe400000e0000 */
[----:B------:R-:W-:Y:S01]  /*5a3b0*/  ISETP.NE.AND.EX P0, PT, RZ, UR17, PT, P0 ;  /* 0x00000011ff007c0c */ /* 0x000fe2000bf05300 */
[----:B---3--:R-:W3:Y:S01]  /*5a3c0*/  LDC.64 R6, c[0x0][0x620] ;  /* 0x00018800ff067b82 */ /* 0x008ee20000000a00 */
[----:B------:R-:W-:-:S02]  /*5a3d0*/  R2UR UR15, R13 ;  /* 0x000000000d0f72ca */ /* 0x000fc400000e0000 */
[----:B-1----:R-:W-:-:S05]  /*5a3e0*/  I2FP.F32.U32 R0, R8 ;  /* 0x0000000800007245 */ /* 0x002fca0000201000 */
[----:B------:R-:W-:-:S06]  /*5a3f0*/  FMUL R0, R0, UR6 ;  /* 0x0000000600007c20 */ /* 0x000fcc0008400000 */
[----:B------:R-:W1:Y:S01]  /*5a400*/  F2I.U32.TRUNC.NTZ R0, R0 ;  /* 0x0000000000007305 */ /* 0x000e62000020f000 */
[----:B----4-:R-:W-:Y:S05]  /*5a410*/  @!P0 BRA `(.L_x_1063) ;  /* 0x0000000000308947 */ /* 0x010fea0003800000 */
        /* <DEDUP_REMOVED lines=12> */
.L_x_1063:
[----:B------:R-:W-:Y:S01]  /*5a4e0*/  USHF.R.U64 UR27, UR14, UR18, UR15 ;  /* 0x000000120e1b7299 */ /* 0x000fe2000800120f */
[----:B------:R-:W4:Y:S01]  /*5a4f0*/  LDC.64 R20, c[0x0][0x640] ;  /* 0x00019000ff147b82 */ /* 0x000f220000000a00 */
[----:B------:R-:W-:Y:S01]  /*5a500*/  USHF.R.U32.HI UR6, URZ, UR18, UR15 ;  /* 0x000000123f067299 */ /* 0x000fe2000801160f */
[----:B-1----:R-:W-:Y:S01]  /*5a510*/  IMAD.MOV R10, RZ, RZ, -R0 ;  /* 0x000000ffff0a7224 */ /* 0x002fe200078e0a00 */
[----:B0-----:R-:W-:Y:S02]  /*5a520*/  MOV R2, R11 ;  /* 0x0000000b00027202 */ /* 0x001fe40000000f00 */
[----:B------:R-:W-:Y:S01]  /*5a530*/  IADD3 R5, P0, RZ, -UR27, RZ ;  /* 0x8000001bff057c10 */ /* 0x000fe2000ff1e0ff */
[----:B--2---:R-:W-:Y:S02]  /*5a540*/  IMAD R17, R9, R10, R8 ;  /* 0x0000000a09117224 */ /* 0x004fe400078e0208 */
[----:B------:R-:W0:Y:S02]  /*5a550*/  LDC R4, c[0x0][0x618] ;  /* 0x00018600ff047b82 */ /* 0x000e240000000800 */
[----:B------:R-:W-:Y:S01]  /*5a560*/  IMAD.X R3, RZ, RZ, ~UR6, P0 ;  /* 0x80000006ff037e24 */ /* 0x000fe200080e06ff */
[----:B------:R-:W-:-:S03]  /*5a570*/  ULDC UR6, c[0x0][0x154] ;  /* 0x0000550000067ab9 */ /* 0x000fc60000000800 */
[-C--:B---3--:R-:W-:Y:S02]  /*5a580*/  IMAD R0, R3, R6.reuse, RZ ;  /* 0x0000000603007224 */ /* 0x088fe400078e02ff */
[----:B------:R-:W1:Y:S01]  /*5a590*/  LDC R14, c[0x0][0x608] ;  /* 0x00018200ff0e7b82 */ /* 0x000e620000000800 */
[----:B------:R-:W-:Y:S02]  /*5a5a0*/  IMAD.MOV.U32 R3, RZ, RZ, R13 ;  /* 0x000000ffff037224 */ /* 0x000fe400078e000d */
[----:B------:R-:W-:-:S05]  /*5a5b0*/  IMAD.WIDE.U32 R2, R5, R6, R2 ;  /* 0x0000000605027225 */ /* 0x000fca00078e0002 */
[----:B------:R-:W2:Y:S01]  /*5a5c0*/  LDC R18, c[0x0][0x658] ;  /* 0x00019600ff127b82 */ /* 0x000ea20000000800 */
[----:B------:R-:W-:Y:S01]  /*5a5d0*/  IMAD R5, R5, R7, R0 ;  /* 0x0000000705057224 */ /* 0x000fe200078e0200 */
[----:B------:R-:W-:Y:S01]  /*5a5e0*/  I2FP.F32.U32 R0, R12 ;  /* 0x0000000c00007245 */ /* 0x000fe20000201000 */
[----:B------:R-:W-:Y:S01]  /*5a5f0*/  IMAD.MOV.U32 R7, RZ, RZ, 0x1 ;  /* 0x00000001ff077424 */ /* 0x000fe200078e00ff */
[----:B----4-:R-:W-:Y:S01]  /*5a600*/  ISETP.NE.U32.AND P0, PT, R20, RZ, PT ;  /* 0x000000ff1400720c */ /* 0x010fe20003f05070 */
[----:B------:R-:W-:Y:S01]  /*5a610*/  IMAD.IADD R3, R3, 0x1, R5 ;  /* 0x0000000103037824 */ /* 0x000fe200078e0205 */
[----:B------:R-:W-:Y:S01]  /*5a620*/  MOV R5, 0xffffffff ;  /* 0xffffffff00057802 */ /* 0x000fe20000000f00 */
[----:B------:R-:W-:Y:S01]  /*5a630*/  FMUL R0, R0, UR6 ;  /* 0x0000000600007c20 */ /* 0x000fe20008400000 */
[----:B------:R-:W3:Y:S01]  /*5a640*/  LDC R15, c[0x0][0x148] ;  /* 0x00005200ff0f7b82 */ /* 0x000ee20000000800 */
[----:B------:R-:W-:Y:S02]  /*5a650*/  ISETP.NE.AND.EX P0, PT, R21, RZ, PT, P0 ;  /* 0x000000ff1500720c */ /* 0x000fe40003f05300 */
[-CC-:B0-----:R-:W-:Y:S01]  /*5a660*/  SHF.R.U64 R10, R2, R4.reuse, R3.reuse ;  /* 0x00000004020a7219 */ /* 0x181fe20000001203 */
[----:B------:R0:W4:Y:S01]  /*5a670*/  F2I.U32.TRUNC.NTZ R13, R0 ;  /* 0x00000000000d7305 */ /* 0x000122000020f000 */
[----:B------:R-:W-:-:S03]  /*5a680*/  SHF.R.U32.HI R3, RZ, R4, R3 ;  /* 0x00000004ff037219 */ /* 0x000fc60000011603 */
[----:B------:R-:W0:Y:S01]  /*5a690*/  LDC R16, c[0x0][0x600] ;  /* 0x00018000ff107b82 */ /* 0x000e220000000800 */
[-CC-:B-1----:R-:W-:Y:S02]  /*5a6a0*/  SHF.R.U64 R8, R10, R14.reuse, R3.reuse ;  /* 0x0000000e0a087219 */ /* 0x182fe40000001203 */
[----:B------:R-:W-:-:S05]  /*5a6b0*/  SHF.R.U32.HI R3, RZ, R14, R3 ;  /* 0x0000000eff037219 */ /* 0x000fca0000011603 */
[----:B------:R-:W1:Y:S01]  /*5a6c0*/  LDC R22, c[0x0][0x648] ;  /* 0x00019200ff167b82 */ /* 0x000e620000000800 */
[-CC-:B--2---:R-:W-:Y:S02]  /*5a6d0*/  SHF.R.U64 R11, R8, R18.reuse, R3.reuse ;  /* 0x00000012080b7219 */ /* 0x184fe40000001203 */
[-C--:B------:R-:W-:Y:S02]  /*5a6e0*/  SHF.L.U32 R5, R5, R18.reuse, RZ ;  /* 0x0000001205057219 */ /* 0x080fe400000006ff */
[-C--:B------:R-:W-:Y:S01]  /*5a6f0*/  SHF.R.U32.HI R3, RZ, R18.reuse, R3 ;  /* 0x00000012ff037219 */ /* 0x080fe20000011603 */
[----:B------:R-:W-:Y:S01]  /*5a700*/  IMAD.MOV.U32 R2, RZ, RZ, R11 ;  /* 0x000000ffff027224 */ /* 0x000fe200078e000b */
[----:B------:R-:W-:Y:S01]  /*5a710*/  SHF.L.U32 R42, R7, R18, RZ ;  /* 0x00000012072a7219 */ /* 0x000fe200000006ff */
[----:B------:R-:W2:Y:S01]  /*5a720*/  LDC R23, c[0x0][0x638] ;  /* 0x00018e00ff177b82 */ /* 0x000ea20000000800 */
[----:B------:R-:W-:-:S07]  /*5a730*/  LOP3.LUT R19, RZ, R5, RZ, 0x33, !PT ;  /* 0x00000005ff137212 */ /* 0x000fce00078e33ff */
[----:B------:R-:W0:Y:S01]  /*5a740*/  LDC R24, c[0x0][0x610] ;  /* 0x00018400ff187b82 */ /* 0x000e220000000800 */
[----:B----4-:R-:W-:Y:S05]  /*5a750*/  @!P0 BRA `(.L_x_1064) ;  /* 0x0000000000288947 */ /* 0x010fea0003800000 */
[----:B0-----:R-:W0:Y:S02]  /*5a760*/  LDC R0, c[0x0][0x64c] ;  /* 0x00019300ff007b82 */ /* 0x001e240000000800 */
[----:B0-----:R-:W-:-:S04]  /*5a770*/  IADD3 R7, P0, R11, R0, RZ ;  /* 0x000000000b077210 */ /* 0x001fc80007f1e0ff */
[----:B------:R-:W-:-:S05]  /*5a780*/  IADD3.X R9, RZ, R3, RZ, P0, !PT ;  /* 0x00000003ff097210 */ /* 0x000fca00007fe4ff */
[----:B------:R-:W-:-:S04]  /*5a790*/  IMAD.WIDE.U32 R2, R9, R20, RZ ;  /* 0x0000001409027225 */ /* 0x000fc800078e00ff */
[----:B------:R-:W-:-:S04]  /*5a7a0*/  IMAD.WIDE.U32 R4, P0, R7, R21, R2 ;  /* 0x0000001507047225 */ /* 0x000fc80007800002 */
[----:B------:R-:W-:-:S04]  /*5a7b0*/  IMAD.WIDE.U32 R2, R7, R20, RZ ;  /* 0x0000001407027225 */ /* 0x000fc800078e00ff */
[----:B------:R-:W-:Y:S01]  /*5a7c0*/  IMAD.X R7, RZ, RZ, RZ, P0 ;  /* 0x000000ffff077224 */ /* 0x000fe200000e06ff */
[----:B------:R-:W-:Y:S01]  /*5a7d0*/  IADD3 RZ, P0, R3, R4, RZ ;  /* 0x0000000403ff7210 */ /* 0x000fe20007f1e0ff */
[----:B------:R-:W-:-:S04]  /*5a7e0*/  IMAD.MOV.U32 R6, RZ, RZ, R5 ;  /* 0x000000ffff067224 */ /* 0x000fc800078e0005 */
[----:B------:R-:W-:-:S08]  /*5a7f0*/  IMAD.WIDE.U32.X R2, R9, R21, R6, P0 ;  /* 0x0000001509027225 */ /* 0x000fd000000e0406 */
.L_x_1064:
[----:B01----:R-:W-:Y:S01]  /*5a800*/  SHF.R.U64 R0, R2, R22, R3 ;  /* 0x0000001602007219 */ /* 0x003fe20000001203 */
[----:B------:R-:W-:Y:S01]  /*5a810*/  VIADD R5, R16, 0xffffffff ;  /* 0xffffffff10057836 */ /* 0x000fe20000000000 */
[----:B------:R-:W-:Y:S02]  /*5a820*/  LOP3.LUT R3, R8, R19, RZ, 0xc0, !PT ;  /* 0x0000001308037212 */ /* 0x000fe400078ec0ff */
[----:B------:R-:W-:Y:S01]  /*5a830*/  IADD3 R13, -R13, RZ, RZ ;  /* 0x000000ff0d0d7210 */ /* 0x000fe20007ffe1ff */
[----:B------:R-:W-:Y:S02]  /*5a840*/  IMAD.MOV R2, RZ, RZ, -R0 ;  /* 0x000000ffff027224 */ /* 0x000fe400078e0a00 */
[----:B------:R-:W-:Y:S01]  /*5a850*/  IMAD R42, R42, R0, R3 ;  /* 0x000000002a2a7224 */ /* 0x000fe200078e0203 */
[----:B------:R-:W-:Y:S01]  /*5a860*/  LOP3.LUT R3, R10, R5, RZ, 0xc0, !PT ;  /* 0x000000050a037212 */ /* 0x000fe200078ec0ff */
[----:B---3--:R-:W-:Y:S02]  /*5a870*/  @P4 IMAD R17, R15, R13, R12 ;  /* 0x0000000d0f114224 */ /* 0x008fe400078e020c */
[----:B--2---:R-:W-:Y:S01]  /*5a880*/  IMAD R0, R2, R23, R11 ;  /* 0x0000001702007224 */ /* 0x004fe200078e020b */
[----:B------:R-:W-:Y:S01]  /*5a890*/  MOV R2, 0x1 ;  /* 0x0000000100027802 */ /* 0x000fe20000000f00 */
[----:B------:R-:W-:-:S02]  /*5a8a0*/  IMAD R42, R42, R24, R17 ;  /* 0x000000182a2a7224 */ /* 0x000fc400078e0211 */
[----:B------:R-:W-:Y:S01]  /*5a8b0*/  IMAD R3, R0, R16, R3 ;  /* 0x0000001000037224 */ /* 0x000fe200078e0203 */
[----:B------:R-:W-:-:S04]  /*5a8c0*/  PRMT R0, R2, 0x7610, R0 ;  /* 0x0000761002007816 */ /* 0x000fc80000000000 */
[----:B------:R-:W-:Y:S02]  /*5a8d0*/  SEL R2, R3, R42, !P4 ;  /* 0x0000002a03027207 */ /* 0x000fe40006000000 */
[----:B------:R-:W-:-:S03]  /*5a8e0*/  SEL R42, R42, R3, !P4 ;  /* 0x000000032a2a7207 */ /* 0x000fc60006000000 */
[----:B------:R1:W-:Y:S04]  /*5a8f0*/  STL [R1+0xc64], R2 ;  /* 0x000c640201007387 */ /* 0x0003e80000100800 */
.L_x_1062:
[----:B------:R-:W-:Y:S01]  /*5a900*/  UIADD3 UR5, UR24, UR5, URZ ;  /* 0x0000000518057290 */ /* 0x000fe2000fffe03f */
[----:B------:R2:W-:Y:S01]  /*5a910*/  STL [R1+0xc60], R42 ;  /* 0x000c602a01007387 */ /* 0x0005e20000100800 */
[----:B------:R-:W-:Y:S02]  /*5a920*/  LOP3.LUT P0, RZ, R0, 0xff, RZ, 0xc0, !PT ;  /* 0x000000ff00ff7812 */ /* 0x000fe4000780c0ff */
[----:B------:R-:W-:Y:S02]  /*5a930*/  USHF.R.U32.HI UR6, URZ, 0x1, UR5 ;  /* 0x000000013f067899 */ /* 0x000fe40008011605 */
[----:B------:R-:W-:Y:S02]  /*5a940*/  UISETP.GT.U32.AND UP0, UPT, UR5, 0x1, UPT ;  /* 0x000000010500788c */ /* 0x000fe4000bf04070 */
[----:B------:R-:W-:Y:S02]  /*5a950*/  ULOP3.LUT UR6, UR6, 0x1, URZ, 0xc0, !UPT ;  /* 0x0000000106067892 */ /* 0x000fe4000f8ec03f */
[----:B------:R-:W-:-:S02]  /*5a960*/  UISETP.LT.U32.AND UP0, UPT, UR24, 0x2, UP0 ;  /* 0x000000021800788c */ /* 0x000fc40008701070 */
[----:B------:R-:W-:Y:S02]  /*5a970*/  UISETP.NE.U32.AND UP1, UPT, UR6, 0x1, UPT ;  /* 0x000000010600788c */ /* 0x000fe4000bf25070 */
[----:B------:R-:W-:Y:S02]  /*5a980*/  USEL UR9, URZ, 0x1, !UP0 ;  /* 0x000000013f097887 */ /* 0x000fe4000c000000 */
[----:B------:R-:W-:Y:S02]  /*5a990*/  UISETP.GT.U32.AND UP1, UPT, UR24, 0x1, !UP1 ;  /* 0x000000011800788c */ /* 0x000fe4000cf24070 */
[----:B------:R-:W-:Y:S02]  /*5a9a0*/  ULOP3.LUT UR5, UR5, 0x1, URZ, 0xc0, !UPT ;  /* 0x0000000105057892 */ /* 0x000fe4000f8ec03f */
[----:B------:R-:W-:-:S04]  /*5a9b0*/  USEL UR6, URZ, 0x1, !UP1 ;  /* 0x000000013f067887 */ /* 0x000fc8000c800000 */
[----:B------:R-:W-:Y:S01]  /*5a9c0*/  ULOP3.LUT UR4, UR6, UR4, UR9, 0x96, !UPT ;  /* 0x0000000406047292 */ /* 0x000fe2000f8e9609 */
[----:B--2---:R-:W-:Y:S11]  /*5a9d0*/  @P0 BRA `(.L_x_1065) ;  /* 0xfffffa6800380947 */ /* 0x004ff6000383ffff */
[----:B------:R-:W-:Y:S05]  /*5a9e0*/  EXIT ;  /* 0x000000000000794d */ /* 0x000fea0003800000 */
.L_x_7:
[----:B------:R-:W2:Y:S01]  /*5a9f0*/  LDL R20, [R1+0xc5c] ;  /* 0x000c5c0001147983 */ /* 0x000ea20000100800 */
[----:B------:R-:W-:-:S03]  /*5aa00*/  ULDC.64 UR4, c[0x0][0x650] ;  /* 0x0001940000047ab9 */ /* 0x000fc60000000a00 */
[----:B------:R-:W3:Y:S01]  /*5aa10*/  LDL R163, [R1+0xc58] ;  /* 0x000c580001a37983 */ /* 0x000ee20000100800 */
[----:B------:R-:W-:Y:S01]  /*5aa20*/  PRMT R0, RZ, 0x7610, R0 ;  /* 0x00007610ff007816 */ /* 0x000fe20000000000 */
[----:B------:R-:W-:Y:S01]  /*5aa30*/  IMAD.MOV.U32 R4, RZ, RZ, -0x1 ;  /* 0xffffffffff047424 */ /* 0x000fe200078e00ff */
[----:B------:R-:W-:Y:S01]  /*5aa40*/  MOV R11, 0xffffffff ;  /* 0xffffffff000b7802 */ /* 0x000fe20000000f00 */
[----:B------:R-:W-:Y:S01]  /*5aa50*/  IMAD.MOV.U32 R5, RZ, RZ, -0x1 ;  /* 0xffffffffff057424 */ /* 0x000fe200078e00ff */
[----:B--2---:R-:W-:-:S04]  /*5aa60*/  ISETP.GE.U32.AND P0, PT, R20, UR4, PT ;  /* 0x0000000414007c0c */ /* 0x004fc8000bf06070 */
[----:B---3--:R-:W-:-:S13]  /*5aa70*/  ISETP.GE.U32.AND.EX P0, PT, R163, UR5, PT, P0 ;  /* 0x00000005a3007c0c */ /* 0x008fda000bf06100 */
[----:B------:R-:W-:Y:S05]  /*5aa80*/  @P0 BRA `(.L_x_1066) ;  /* 0x0000000400300947 */ /* 0x000fea0003800000 */
[----:B------:R-:W1:Y:S01]  /*5aa90*/  LDC.64 R10, c[0x0][0x628] ;  /* 0x00018a00ff0a7b82 */ /* 0x000e620000000a00 */
[----:B0-----:R-:W-:Y:S02]  /*5aaa0*/  IMAD.MOV.U32 R8, RZ, RZ, R20 ;  /* 0x000000ffff087224 */ /* 0x001fe400078e0014 */
[----:B------:R-:W-:-:S05]  /*5aab0*/  IMAD.MOV.U32 R9, RZ, RZ, R163 ;  /* 0x000000ffff097224 */ /* 0x000fca00078e00a3 */
[----:B------:R-:W0:Y:S08]  /*5aac0*/  LDC R16, c[0x0][0x630] ;  /* 0x00018c00ff107b82 */ /* 0x000e300000000800 */
[----:B------:R-:W2:Y:S01]  /*5aad0*/  LDC.64 R18, c[0x0][0x620] ;  /* 0x00018800ff127b82 */ /* 0x000ea20000000a00 */
[----:B-1----:R-:W-:-:S04]  /*5aae0*/  ISETP.NE.U32.AND P0, PT, R10, RZ, PT ;  /* 0x000000ff0a00720c */ /* 0x002fc80003f05070 */
[----:B------:R-:W-:-:S13]  /*5aaf0*/  ISETP.NE.AND.EX P0, PT, R11, RZ, PT, P0 ;  /* 0x000000ff0b00720c */ /* 0x000fda0003f05300 */
[----:B0-2---:R-:W-:Y:S05]  /*5ab00*/  @!P0 BRA `(.L_x_1067) ;  /* 0x0000000000288947 */ /* 0x005fea0003800000 */
[----:B------:R-:W0:Y:S02]  /*5ab10*/  LDC R0, c[0x0][0x634] ;  /* 0x00018d00ff007b82 */ /* 0x000e240000000800 */
        /* <DEDUP_REMOVED lines=9> */
.L_x_1067:
[----:B------:R-:W0:Y:S01]  /*5abb0*/  LDC.64 R22, c[0x0][0x640] ;  /* 0x00019000ff167b82 */ /* 0x000e220000000a00 */
[-CC-:B------:R-:W-:Y:S01]  /*5abc0*/  SHF.R.U64 R14, R8, R16.reuse, R9.reuse ;  /* 0x00000010080e7219 */ /* 0x180fe20000001209 */
[----:B------:R-:W-:Y:S01]  /*5abd0*/  IMAD.MOV.U32 R4, RZ, RZ, R20 ;  /* 0x000000ffff047224 */ /* 0x000fe200078e0014 */
[----:B------:R-:W-:Y:S02]  /*5abe0*/  SHF.R.U32.HI R0, RZ, R16, R9 ;  /* 0x00000010ff007219 */ /* 0x000fe40000011609 */
[----:B------:R-:W-:-:S03]  /*5abf0*/  IADD3 R7, P0, RZ, -R14, RZ ;  /* 0x8000000eff077210 */ /* 0x000fc60007f1e0ff */
[----:B------:R-:W1:Y:S01]  /*5ac00*/  LDC R6, c[0x0][0x618] ;  /* 0x00018600ff067b82 */ /* 0x000e620000000800 */
[----:B------:R-:W-:-:S05]  /*5ac10*/  IADD3.X R5, RZ, ~R0, RZ, P0, !PT ;  /* 0x80000000ff057210 */ /* 0x000fca00007fe4ff */
[-C--:B------:R-:W-:Y:S02]  /*5ac20*/  IMAD R0, R5, R18.reuse, RZ ;  /* 0x0000001205007224 */ /* 0x080fe400078e02ff */
[----:B------:R-:W2:Y:S01]  /*5ac30*/  LDC R8, c[0x0][0x608] ;  /* 0x00018200ff087b82 */ /* 0x000ea20000000800 */
[----:B------:R-:W-:Y:S02]  /*5ac40*/  IMAD.MOV.U32 R5, RZ, RZ, R163 ;  /* 0x000000ffff057224 */ /* 0x000fe400078e00a3 */
[----:B------:R-:W-:-:S05]  /*5ac50*/  IMAD.WIDE.U32 R4, R7, R18, R4 ;  /* 0x0000001207047225 */ /* 0x000fca00078e0004 */
[----:B------:R-:W3:Y:S01]  /*5ac60*/  LDC R21, c[0x0][0x658] ;  /* 0x00019600ff157b82 */ /* 0x000ee20000000800 */
[----:B------:R-:W-:Y:S01]  /*5ac70*/  IMAD R7, R7, R19, R0 ;  /* 0x0000001307077224 */ /* 0x000fe200078e0200 */
[----:B0-----:R-:W-:-:S04]  /*5ac80*/  ISETP.NE.U32.AND P0, PT, R22, RZ, PT ;  /* 0x000000ff1600720c */ /* 0x001fc80003f05070 */
[----:B------:R-:W-:Y:S02]  /*5ac90*/  IADD3 R5, R5, R7, RZ ;  /* 0x0000000705057210 */ /* 0x000fe40007ffe0ff */
[----:B------:R-:W0:Y:S01]  /*5aca0*/  LDC R18, c[0x0][0x600] ;  /* 0x00018000ff127b82 */ /* 0x000e220000000800 */
[----:B------:R-:W-:Y:S02]  /*5acb0*/  ISETP.NE.AND.EX P0, PT, R23, RZ, PT, P0 ;  /* 0x000000ff1700720c */ /* 0x000fe40003f05300 */
[-CC-:B-1----:R-:W-:Y:S01]  /*5acc0*/  SHF.R.U64 R10, R4, R6.reuse, R5.reuse ;  /* 0x00000006040a7219 */ /* 0x182fe20000001205 */
[----:B------:R-:W-:Y:S01]  /*5acd0*/  IMAD.MOV.U32 R4, RZ, RZ, -0x1 ;  /* 0xffffffffff047424 */ /* 0x000fe200078e00ff */
[----:B------:R-:W-:-:S03]  /*5ace0*/  SHF.R.U32.HI R5, RZ, R6, R5 ;  /* 0x00000006ff057219 */ /* 0x000fc60000011605 */
[----:B------:R-:W1:Y:S01]  /*5acf0*/  LDC R19, c[0x0][0x648] ;  /* 0x00019200ff137b82 */ /* 0x000e620000000800 */
[-CC-:B--2---:R-:W-:Y:S02]  /*5ad00*/  SHF.R.U64 R17, R10, R8.reuse, R5.reuse ;  /* 0x000000080a117219 */ /* 0x184fe40000001205 */
[----:B------:R-:W-:-:S05]  /*5ad10*/  SHF.R.U32.HI R0, RZ, R8, R5 ;  /* 0x00000008ff007219 */ /* 0x000fca0000011605 */
[----:B------:R-:W2:Y:S01]  /*5ad20*/  LDC R20, c[0x0][0x638] ;  /* 0x00018e00ff147b82 */ /* 0x000ea20000000800 */
[-C--:B---3--:R-:W-:Y:S02]  /*5ad30*/  SHF.L.U32 R4, R4, R21.reuse, RZ ;  /* 0x0000001504047219 */ /* 0x088fe400000006ff */
[-CC-:B------:R-:W-:Y:S02]  /*5ad40*/  SHF.R.U64 R16, R17, R21.reuse, R0.reuse ;  /* 0x0000001511107219 */ /* 0x180fe40000001200 */
[----:B------:R-:W-:Y:S01]  /*5ad50*/  SHF.R.U32.HI R5, RZ, R21, R0 ;  /* 0x00000015ff057219 */ /* 0x000fe20000011600 */
[----:B------:R-:W-:Y:S01]  /*5ad60*/  IMAD.MOV.U32 R0, RZ, RZ, 0x1 ;  /* 0x00000001ff007424 */ /* 0x000fe200078e00ff */
[----:B------:R-:W-:Y:S01]  /*5ad70*/  LOP3.LUT R24, RZ, R4, RZ, 0x33, !PT ;  /* 0x00000004ff187212 */ /* 0x000fe200078e33ff */
[----:B------:R-:W3:Y:S01]  /*5ad80*/  LDC R25, c[0x0][0x610] ;  /* 0x00018400ff197b82 */ /* 0x000ee20000000800 */
[----:B------:R-:W-:Y:S01]  /*5ad90*/  MOV R4, R16 ;  /* 0x0000001000047202 */ /* 0x000fe20000000f00 */
[----:B------:R-:W-:Y:S06]  /*5ada0*/  @!P0 BRA `(.L_x_1068) ;  /* 0x0000000000288947 */ /* 0x000fec0003800000 */
[----:B------:R-:W4:Y:S02]  /*5adb0*/  LDC R9, c[0x0][0x64c] ;  /* 0x00019300ff097b82 */ /* 0x000f240000000800 */
[----:B----4-:R-:W-:-:S05]  /*5adc0*/  IADD3 R9, P0, R16, R9, RZ ;  /* 0x0000000910097210 */ /* 0x010fca0007f1e0ff */
[----:B------:R-:W-:-:S04]  /*5add0*/  IMAD.X R11, RZ, RZ, R5, P0 ;  /* 0x000000ffff0b7224 */ /* 0x000fc800000e0605 */
[----:B------:R-:W-:-:S04]  /*5ade0*/  IMAD.WIDE.U32 R4, R11, R22, RZ ;  /* 0x000000160b047225 */ /* 0x000fc800078e00ff */
[----:B------:R-:W-:-:S04]  /*5adf0*/  IMAD.WIDE.U32 R6, P0, R9, R23, R4 ;  /* 0x0000001709067225 */ /* 0x000fc80007800004 */
[----:B------:R-:W-:Y:S01]  /*5ae00*/  IMAD.WIDE.U32 R4, R9, R22, RZ ;  /* 0x0000001609047225 */ /* 0x000fe200078e00ff */
[----:B------:R-:W-:-:S03]  /*5ae10*/  MOV R8, R7 ;  /* 0x0000000700087202 */ /* 0x000fc60000000f00 */
[----:B------:R-:W-:Y:S01]  /*5ae20*/  IMAD.X R9, RZ, RZ, RZ, P0 ;  /* 0x000000ffff097224 */ /* 0x000fe200000e06ff */
[----:B------:R-:W-:-:S05]  /*5ae30*/  IADD3 RZ, P0, R5, R6, RZ ;  /* 0x0000000605ff7210 */ /* 0x000fca0007f1e0ff */
[----:B------:R-:W-:-:S08]  /*5ae40*/  IMAD.WIDE.U32.X R4, R11, R23, R8, P0 ;  /* 0x000000170b047225 */ /* 0x000fd000000e0408 */
.L_x_1068:
[----:B-1----:R-:W-:Y:S01]  /*5ae50*/  SHF.R.U64 R3, R4, R19, R5 ;  /* 0x0000001304037219 */ /* 0x002fe20000001205 */
[----:B0-----:R-:W-:Y:S01]  /*5ae60*/  VIADD R7, R18, 0xffffffff ;  /* 0xffffffff12077836 */ /* 0x001fe20000000000 */
[----:B------:R-:W-:Y:S01]  /*5ae70*/  SHF.L.U32 R4, R0, R21, RZ ;  /* 0x0000001500047219 */ /* 0x000fe200000006ff */
[----:B------:R-:W-:Y:S01]  /*5ae80*/  @P4 IMAD R13, R15, R12, R2 ;  /* 0x0000000c0f0d4224 */ /* 0x000fe200078e0202 */
[----:B------:R-:W-:Y:S01]  /*5ae90*/  LOP3.LUT R0, R17, R24, RZ, 0xc0, !PT ;  /* 0x0000001811007212 */ /* 0x000fe200078ec0ff */
[----:B------:R-:W-:Y:S01]  /*5aea0*/  IMAD.MOV R5, RZ, RZ, -R3 ;  /* 0x000000ffff057224 */ /* 0x000fe200078e0a03 */
[----:B------:R-:W-:Y:S01]  /*5aeb0*/  MOV R2, 0x1 ;  /* 0x0000000100027802 */ /* 0x000fe20000000f00 */
[----:B------:R-:W-:Y:S02]  /*5aec0*/  IMAD.MOV.U32 R11, RZ, RZ, R14 ;  /* 0x000000ffff0b7224 */ /* 0x000fe400078e000e */
[----:B------:R-:W-:Y:S01]  /*5aed0*/  IMAD R4, R4, R3, R0 ;  /* 0x0000000304047224 */ /* 0x000fe200078e0200 */
[----:B------:R-:W-:Y:S01]  /*5aee0*/  LOP3.LUT R3, R10, R7, RZ, 0xc0, !PT ;  /* 0x000000070a037212 */ /* 0x000fe200078ec0ff */
[----:B--2---:R-:W-:-:S02]  /*5aef0*/  IMAD R0, R5, R20, R16 ;  /* 0x0000001405007224 */ /* 0x004fc400078e0210 */
[----:B---3--:R-:W-:Y:S02]  /*5af00*/  IMAD R4, R4, R25, R13 ;  /* 0x0000001904047224 */ /* 0x008fe400078e020d */
[----:B------:R-:W-:Y:S01]  /*5af10*/  IMAD R3, R0, R18, R3 ;  /* 0x0000001200037224 */ /* 0x000fe200078e0203 */
[----:B------:R-:W-:-:S04]  /*5af20*/  PRMT R0, R2, 0x7610, R0 ;  /* 0x0000761002007816 */ /* 0x000fc80000000000 */
[----:B------:R-:W-:Y:S02]  /*5af30*/  SEL R5, R3, R4, !P4 ;  /* 0x0000000403057207 */ /* 0x000fe40006000000 */
[----:B------:R-:W-:-:S07]  /*5af40*/  SEL R4, R4, R3, !P4 ;  /* 0x0000000304047207 */ /* 0x000fce0006000000 */
.L_x_1066:
[----:B------:R-:W-:-:S08]  /*5af50*/  NOP ;  /* 0x0000000000007918 */ /* 0x000fd00000000000 */
[----:B0-----:R-:W0:-:S00]  /*5af60*/  USETMAXREG.DEALLOC.CTAPOOL 0x18 ;  /* 0x00000018000079c8 */ /* 0x001e0000080e0500 */
[----:B------:R-:W-:-:S13]  /*5af70*/  ISETP.NE.AND P0, PT, RZ, UR6, PT ;  /* 0x00000006ff007c0c */ /* 0x000fda000bf05270 */
[----:B------:R-:W-:Y:S05]  /*5af80*/  @P0 EXIT ;  /* 0x000000000000094d */ /* 0x000fea0003800000 */
[----:B0-----:R-:W-:Y:S01]  /*5af90*/  LOP3.LUT P0, RZ, R0, 0xff, RZ, 0xc0, !PT ;  /* 0x000000ff00ff7812 */ /* 0x001fe2000780c0ff */
[----:B------:R-:W-:Y:S01]  /*5afa0*/  IMAD.MOV.U32 R0, RZ, RZ, 0x1 ;  /* 0x00000001ff007424 */ /* 0x000fe200078e00ff */
[----:B------:R-:W-:-:S11]  /*5afb0*/  MOV R6, RZ ;  /* 0x000000ff00067202 */ /* 0x000fd60000000f00 */
[----:B------:R-:W-:Y:S05]  /*5afc0*/  @!P0 BRA `(.L_x_1069) ;  /* 0x0000000c005c8947 */ /* 0x000fea0003800000 */
[----:B------:R-:W0:Y:S01]  /*5afd0*/  LDC R0, c[0x0][0x28c] ;  /* 0x0000a300ff007b82 */ /* 0x000e220000000800 */
[----:B------:R-:W1:Y:S01]  /*5afe0*/  S2R R10, SR_CgaCtaId ;  /* 0x00000000000a7919 */ /* 0x000e620000008800 */
[----:B------:R-:W-:Y:S01]  /*5aff0*/  ULDC UR8, c[0x0][0xc] ;  /* 0x0000030000087ab9 */ /* 0x000fe20000000800 */
[----:B------:R-:W-:Y:S01]  /*5b000*/  ULDC UR9, c[0x0][0x10] ;  /* 0x0000040000097ab9 */ /* 0x000fe20000000800 */
[----:B------:R-:W-:Y:S01]  /*5b010*/  ULDC UR5, c[0x0][0x658] ;  /* 0x0001960000057ab9 */ /* 0x000fe20000000800 */
[----:B------:R-:W-:Y:S01]  /*5b020*/  UMOV UR6, 0xffffffff ;  /* 0xffffffff00067882 */ /* 0x000fe20000000000 */
[----:B------:R-:W-:Y:S01]  /*5b030*/  UIMAD.WIDE.U32 UR8, UR8, UR9, URZ ;  /* 0x00000009080872a5 */ /* 0x000fe2000f8e003f */
[----:B------:R-:W-:Y:S01]  /*5b040*/  BSSY B0, `(.L_x_1069) ;  /* 0x00000cf000007945 */ /* 0x000fe20003800000 */
[----:B------:R-:W-:Y:S01]  /*5b050*/  USHF.L.U32 UR10, UR6, UR5, URZ ;  /* 0x00000005060a7299 */ /* 0x000fe2000800063f */
[----:B------:R-:W-:Y:S01]  /*5b060*/  IMAD.MOV.U32 R9, RZ, RZ, 0x1 ;  /* 0x00000001ff097424 */ /* 0x000fe200078e00ff */
[----:B------:R-:W-:Y:S01]  /*5b070*/  MOV R6, RZ ;  /* 0x000000ff00067202 */ /* 0x000fe20000000f00 */
[----:B------:R-:W-:Y:S01]  /*5b080*/  ULDC UR6, c[0x0][0x14] ;  /* 0x0000050000067ab9 */ /* 0x000fe20000000800 */
[----:B------:R-:W-:Y:S01]  /*5b090*/  ULDC UR4, c[0x0][0x600] ;  /* 0x0001800000047ab9 */ /* 0x000fe20000000800 */
[----:B------:R-:W-:-:S02]  /*5b0a0*/  UIMAD.WIDE.U32 UR22, UR8, UR6, URZ ;  /* 0x00000006081672a5 */ /* 0x000fc4000f8e003f */
[----:B------:R-:W-:Y:S01]  /*5b0b0*/  UIMAD UR13, UR9, UR6, URZ ;  /* 0x00000006090d72a4 */ /* 0x000fe2000f8e023f */
[----:B------:R-:W-:Y:S01]  /*5b0c0*/  UMOV UR11, 0x1 ;  /* 0x00000001000b7882 */ /* 0x000fe20000000000 */
[----:B------:R-:W-:Y:S02]  /*5b0d0*/  ULOP3.LUT UR21, UR7, 0x2, URZ, 0xfc, !UPT ;  /* 0x0000000207157892 */ /* 0x000fe4000f8efc3f */
[----:B------:R-:W-:Y:S02]  /*5b0e0*/  UIADD3 UR4, UR4, -0x1, URZ ;  /* 0xffffffff04047890 */ /* 0x000fe4000fffe03f */
[----:B------:R-:W-:Y:S01]  /*5b0f0*/  USHF.L.U32 UR5, UR11, UR5, URZ ;  /* 0x000000050b057299 */ /* 0x000fe2000800063f */
[----:B0-----:R-:W-:Y:S01]  /*5b100*/  VIADD R0, R0, 0x7f ;  /* 0x0000007f00007836 */ /* 0x001fe20000000000 */
[----:B------:R-:W-:Y:S02]  /*5b110*/  ULOP3.LUT UR19, URZ, UR10, URZ, 0x33, !UPT ;  /* 0x0000000a3f137292 */ /* 0x000fe4000f8e333f */
[----:B------:R-:W-:-:S02]  /*5b120*/  UIADD3 UR13, UR23, UR13, URZ ;  /* 0x0000000d170d7290 */ /* 0x000fc4000fffe03f */
[----:B------:R-:W-:Y:S01]  /*5b130*/  SHF.R.S32.HI R3, RZ, 0x1f, R0 ;  /* 0x0000001fff037819 */ /* 0x000fe20000011400 */
[----:B------:R-:W-:-:S03]  /*5b140*/  ULDC.64 UR24, c[0x0][0x198] ;  /* 0x0000660000187ab9 */ /* 0x000fc60000000a00 */
[----:B------:R-:W-:Y:S01]  /*5b150*/  LEA.HI R3, R3, R0, RZ, 0x7 ;  /* 0x0000000003037211 */ /* 0x000fe200078f38ff */
[----:B------:R-:W-:Y:S01]  /*5b160*/  IMAD.MOV.U32 R0, RZ, RZ, 0x1 ;  /* 0x00000001ff007424 */ /* 0x000fe200078e00ff */
[C---:B-1----:R-:W-:Y:S01]  /*5b170*/  SHF.L.U32 R16, R10.reuse, 0x8, RZ ;  /* 0x000000080a107819 */ /* 0x042fe200000006ff */
[----:B------:R-:W-:Y:S01]  /*5b180*/  IMAD.SHL.U32 R10, R10, 0x8000, RZ ;  /* 0x000080000a0a7824 */ /* 0x000fe200078e00ff */
[----:B------:R-:W-:Y:S02]  /*5b190*/  SHF.R.S32.HI R7, RZ, 0x7, R3 ;  /* 0x00000007ff077819 */ /* 0x000fe40000011403 */
[----:B------:R-:W-:Y:S02]  /*5b1a0*/  LOP3.LUT R16, R16, 0x100, RZ, 0xc0, !PT ;  /* 0x0000010010107812 */ /* 0x000fe400078ec0ff */
[----:B------:R-:W-:Y:S01]  /*5b1b0*/  LOP3.LUT R10, R10, 0x8000, RZ, 0xc0, !PT ;  /* 0x000080000a0a7812 */ /* 0x000fe200078ec0ff */
[----:B------:R-:W-:-:S07]  /*5b1c0*/  VIADD R17, R7, 0x1 ;  /* 0x0000000107117836 */ /* 0x000fce0000000000 */
.L_x_1080:
[----:B------:R-:W-:-:S03]  /*5b1d0*/  UMOV UR6, 0xffffffff ;  /* 0xffffffff00067882 */ /* 0x000fc60000000000 */
[----:B------:R-:W-:Y:S05]  /*5b1e0*/  BRA.DIV UR6, `(.L_x_1070) ;  /* 0x0000000e06887947 */ /* 0x000fea000b800000 */
[----:B------:R-:W-:-:S13]  /*5b1f0*/  ELECT P0, URZ, PT ;  /* 0x00000000003f782f */ /* 0x000fda0003800000 */
.L_x_1089:
[----:B------:R-:W0:Y:S01]  /*5b200*/  LDC R2, c[0x0][0x28c] ;  /* 0x0000a300ff027b82 */ /* 0x000e220000000800 */
[----:B------:R-:W-:Y:S01]  /*5b210*/  BSSY B1, `(.L_x_1071) ;  /* 0x000003a000017945 */ /* 0x000fe20003800000 */
[----:B0-----:R-:W-:-:S13]  /*5b220*/  ISETP.LT.OR P0, PT, R2, 0x1, !P0 ;  /* 0x000000010200780c */ /* 0x001fda0004701670 */
[----:B------:R-:W-:Y:S05]  /*5b230*/  @P0 BRA `(.L_x_1072) ;  /* 0x0000000000dc0947 */ /* 0x000fea0003800000 */
[----:B------:R-:W-:Y:S01]  /*5b240*/  IMAD R5, R5, 0x200, R16 ;  /* 0x0000020005057824 */ /* 0x000fe200078e0210 */
[----:B------:R-:W-:Y:S01]  /*5b250*/  SHF.L.U32 R4, R4, 0x8, RZ ;  /* 0x0000000804047819 */ /* 0x000fe200000006ff */
[----:B------:R-:W-:Y:S01]  /*5b260*/  IMAD.MOV.U32 R14, RZ, RZ, RZ ;  /* 0x000000ffff0e7224 */ /* 0x000fe200078e00ff */
[----:B------:R-:W-:Y:S01]  /*5b270*/  MOV R3, R0 ;  /* 0x0000000000037202 */ /* 0x000fe20000000f00 */
[----:B------:R-:W-:Y:S02]  /*5b280*/  IMAD.MOV.U32 R2, RZ, RZ, R17 ;  /* 0x000000ffff027224 */ /* 0x000fe400078e0011 */
[----:B------:R-:W-:-:S07]  /*5b290*/  IMAD.MOV.U32 R13, RZ, RZ, R6 ;  /* 0x000000ffff0d7224 */ /* 0x000fce00078e0006 */
.L_x_1075:
[----:B------:R-:W0:Y:S01]  /*5b2a0*/  S2R R15, SR_CgaCtaId ;  /* 0x00000000000f7919 */ /* 0x000e220000008800 */
[----:B------:R-:W-:Y:S02]  /*5b2b0*/  MOV R8, 0x400 ;  /* 0x0000040000087802 */ /* 0x000fe40000000f00 */
[----:B------:R-:W-:Y:S02]  /*5b2c0*/  SHF.L.U32 R12, R3, 0x1f, RZ ;  /* 0x0000001f030c7819 */ /* 0x000fe400000006ff */
[----:B0-----:R-:W-:-:S05]  /*5b2d0*/  LEA R8, R15, R8, 0x18 ;  /* 0x000000080f087211 */ /* 0x001fca00078ec0ff */
[----:B------:R-:W-:-:S04]  /*5b2e0*/  IMAD R15, R13, 0x8, R8 ;  /* 0x000000080d0f7824 */ /* 0x000fc800078e0208 */
[----:B------:R-:W0:Y:S02]  /*5b2f0*/  SYNCS.PHASECHK.TRANS64.TRYWAIT P0, [R15+URZ+0x10], R12 ;  /* 0x0000100c0f0075a7 */ /* 0x000e24000800017f */
[----:B0-----:R-:W-:Y:S05]  /*5b300*/  @!P0 BRA `(.L_x_1073) ;  /* 0x0000000c00608947 */ /* 0x001fea0003800000 */
.L_x_1090:
[----:B------:R-:W1:Y:S01]  /*5b310*/  S2R R18, SR_TID.X ;  /* 0x0000000000127919 */ /* 0x000e620000002100 */
[----:B------:R-:W-:-:S04]  /*5b320*/  UPRMT UR6, UR21, 0x9910, URZ ;  /* 0x0000991015067896 */ /* 0x000fc8000800003f */
[----:B------:R-:W-:Y:S01]  /*5b330*/  UISETP.NE.AND UP0, UPT, UR6, 0x2, UPT ;  /* 0x000000020600788c */ /* 0x000fe2000bf05270 */
[----:B-1----:R-:W-:-:S13]  /*5b340*/  LOP3.LUT P0, RZ, R18, 0x7f, RZ, 0xc0, !PT ;  /* 0x0000007f12ff7812 */ /* 0x002fda000780c0ff */
[----:B0-----:R-:W0:Y:S02]  /*5b350*/  @!P0 LDC R12, c[0x0][0x500] ;  /* 0x00014000ff0c8b82 */ /* 0x001e240000000800 */
[----:B0-----:R0:W-:Y:S01]  /*5b360*/  @!P0 SYNCS.ARRIVE.TRANS64 RZ, [R15+URZ], R12 ;  /* 0x0000000c0fff89a7 */ /* 0x0011e2000800003f */
[----:B------:R-:W-:-:S13]  /*5b370*/  PLOP3.LUT P0, PT, PT, PT, UP0, 0x80, 0x0 ;  /* 0x000000000000781c */ /* 0x000fda0003f0f008 */
[----:B0-----:R-:W-:Y:S05]  /*5b380*/  @P0 BRA `(.L_x_1074) ;  /* 0x0000000000040947 */ /* 0x001fea0003800000 */
[----:B------:R-:W-:Y:S01]  /*5b390*/  BPT.TRAP 0x1 ;  /* 0x000000040000795c */ /* 0x000fe20000300000 */
.L_x_1074:
[C---:B------:R-:W-:Y:S01]  /*5b3a0*/  LEA R12, R13.reuse, R8, 0xf ;  /* 0x000000080d0c7211 */ /* 0x040fe200078e78ff */
[----:B------:R-:W-:Y:S01]  /*5b3b0*/  UIADD3 UR14, UP0, UR24, 0xf0, URZ ;  /* 0x000000f0180e7890 */ /* 0x000fe2000ff1e03f */
[----:B------:R-:W-:Y:S01]  /*5b3c0*/  R2UR UR18, R8 ;  /* 0x00000000081272ca */ /* 0x000fe200000e0000 */
[----:B------:R-:W-:Y:S01]  /*5b3d0*/  IMAD R8, R13, 0x10000, R10 ;  /* 0x000100000d087824 */ /* 0x000fe200078e020a */
[----:B------:R-:W-:Y:S01]  /*5b3e0*/  R2UR UR6, R12 ;  /* 0x000000000c0672ca */ /* 0x000fe200000e0000 */
[----:B------:R-:W-:Y:S01]  /*5b3f0*/  UIADD3 UR26, UP1, UR24, 0x1f0, URZ ;  /* 0x000001f0181a7890 */ /* 0x000fe2000ff3e03f */
[----:B------:R-:W-:Y:S01]  /*5b400*/  R2UR UR9, R15 ;  /* 0x000000000f0972ca */ /* 0x000fe200000e0000 */
[----:B------:R-:W-:Y:S01]  /*5b410*/  UIADD3.X UR15, URZ, UR25, URZ, UP0, !UPT ;  /* 0x000000193f0f7290 */ /* 0x000fe200087fe43f */
[----:B------:R-:W-:Y:S01]  /*5b420*/  R2UR UR8, R8 ;  /* 0x00000000080872ca */ /* 0x000fe200000e0000 */
[----:B------:R-:W-:Y:S01]  /*5b430*/  VIADD R13, R13, 0x1 ;  /* 0x000000010d0d7836 */ /* 0x000fe20000000000 */
[----:B------:R-:W-:Y:S01]  /*5b440*/  R2UR UR11, R4 ;  /* 0x00000000040b72ca */ /* 0x000fe200000e0000 */
[----:B------:R-:W-:Y:S01]  /*5b450*/  UIADD3.X UR27, URZ, UR25, URZ, UP1, !UPT ;  /* 0x000000193f1b7290 */ /* 0x000fe20008ffe43f */
[----:B------:R-:W-:Y:S01]  /*5b460*/  R2UR UR10, R14 ;  /* 0x000000000e0a72ca */ /* 0x000fe200000e0000 */
[----:B------:R-:W-:Y:S01]  /*5b470*/  UMOV UR16, 0x0 ;  /* 0x0000000000107882 */ /* 0x000fe20000000000 */
[----:B------:R-:W-:Y:S01]  /*5b480*/  R2UR UR12, R11 ;  /* 0x000000000b0c72ca */ /* 0x000fe200000e0000 */
[----:B------:R-:W-:Y:S01]  /*5b490*/  UMOV UR17, 0x10000000 ;  /* 0x1000000000117882 */ /* 0x000fe20000000000 */
[----:B------:R-:W-:Y:S01]  /*5b4a0*/  IADD3 R2, R2, -0x1, RZ ;  /* 0xffffffff02027810 */ /* 0x000fe20007ffe0ff */
[----:B------:R-:W-:Y:S01]  /*5b4b0*/  UIADD3 UR6, UR6, 0x100, URZ ;  /* 0x0000010006067890 */ /* 0x000fe2000fffe03f */
[----:B------:R-:W-:Y:S01]  /*5b4c0*/  R2UR UR20, R5 ;  /* 0x00000000051472ca */ /* 0x000fe200000e0000 */
[----:B------:R-:W-:Y:S01]  /*5b4d0*/  UMOV UR28, 0x30000 ;  /* 0x00030000001c7882 */ /* 0x000fe20000000000 */
[----:B------:R-:W-:Y:S01]  /*5b4e0*/  ISETP.GT.AND P1, PT, R2, 0x1, PT ;  /* 0x000000010200780c */ /* 0x000fe20003f24270 */
[----:B------:R-:W-:Y:S01]  /*5b4f0*/  UIADD3 UR18, UR18, 0x10100, UR8 ;  /* 0x0001010012127890 */ /* 0x000fe2000fffe008 */
[----:B------:R-:W-:Y:S01]  /*5b500*/  ISETP.NE.AND P0, PT, R13, 0x2, PT ;  /* 0x000000020d00780c */ /* 0x000fe20003f05270 */
[----:B------:R-:W-:Y:S01]  /*5b510*/  VIADD R14, R14, 0x80 ;  /* 0x000000800e0e7836 */ /* 0x000fe20000000000 */
[----:B------:R-:W-:-:S02]  /*5b520*/  UMOV UR8, UR6 ;  /* 0x0000000600087c82 */ /* 0x000fc40008000000 */
[----:B------:R-:W-:Y:S01]  /*5b530*/  SEL R8, RZ, 0x1, P0 ;  /* 0x00000001ff087807 */ /* 0x000fe20000000000 */
[----:B------:R0:W-:Y:S01]  /*5b540*/  UTMALDG.3D [UR8], [UR14], desc[UR16] ;  /* 0x000010080e0075b4 */ /* 0x0001e20008011000 */
[----:B------:R-:W-:Y:S02]  /*5b550*/  SEL R13, R13, RZ, P0 ;  /* 0x000000ff0d0d7207 */ /* 0x000fe40000000000 */
[----:B------:R-:W-:Y:S01]  /*5b560*/  LOP3.LUT R3, R3, R8, RZ, 0x3c, !PT ;  /* 0x0000000803037212 */ /* 0x000fe200078e3cff */
[----:B0-----:R-:W-:Y:S01]  /*5b570*/  UMOV UR11, UR20 ;  /* 0x00000014000b7c82 */ /* 0x001fe20008000000 */
[----:B------:R-:W-:Y:S02]  /*5b580*/  UMOV UR8, UR18 ;  /* 0x0000001200087c82 */ /* 0x000fe40008000000 */
[----:B------:R0:W-:Y:S02]  /*5b590*/  UTMALDG.3D.MULTICAST [UR8], [UR26], UR28, desc[UR16] ;  /* 0x000010081a0073b4 */ /* 0x0001e4000801181c */
[----:B0-----:R-:W-:Y:S05]  /*5b5a0*/  @P1 BRA `(.L_x_1075) ;  /* 0xfffffffc003c1947 */ /* 0x001fea000383ffff */
.L_x_1072:
[----:B------:R-:W-:Y:S05]  /*5b5b0*/  BSYNC B1 ;  /* 0x0000000000017941 */ /* 0x000fea0003800000 */
.L_x_1071:
[----:B------:R-:W2:Y:S01]  /*5b5c0*/  LDL.LU R15, [R1+0xc58] ;  /* 0x000c5800010f7983 */ /* 0x000ea20000300800 */
[----:B------:R-:W-:Y:S01]  /*5b5d0*/  LOP3.LUT P2, RZ, R9, 0xff, RZ, 0xc0, !PT ;  /* 0x000000ff09ff7812 */ /* 0x000fe2000784c0ff */
[----:B------:R-:W-:Y:S01]  /*5b5e0*/  IMAD.IADD R6, R7, 0x1, R6 ;  /* 0x0000000107067824 */ /* 0x000fe200078e0206 */
[----:B------:R-:W-:Y:S01]  /*5b5f0*/  ULDC.64 UR8, c[0x0][0x650] ;  /* 0x0001940000087ab9 */ /* 0x000fe20000000a00 */
[----:B------:R-:W3:Y:S01]  /*5b600*/  LDL.LU R12, [R1+0xc5c] ;  /* 0x000c5c00010c7983 */ /* 0x000ee20000300800 */
[----:B------:R-:W-:Y:S01]  /*5b610*/  BSSY B1, `(.L_x_1076) ;  /* 0x000006f000017945 */ /* 0x000fe20003800000 */
[----:B------:R-:W-:Y:S01]  /*5b620*/  MOV R4, 0xffffffff ;  /* 0xffffffff00047802 */ /* 0x000fe20000000f00 */
[----:B------:R-:W-:Y:S01]  /*5b630*/  IMAD.MOV.U32 R5, RZ, RZ, -0x1 ;  /* 0xffffffffff057424 */ /* 0x000fe200078e00ff */
[----:B------:R-:W-:Y:S01]  /*5b640*/  SHF.R.U32.HI R2, RZ, 0x1, R6 ;  /* 0x00000001ff027819 */ /* 0x000fe20000011606 */
[----:B------:R-:W-:Y:S01]  /*5b650*/  IMAD.MOV.U32 R11, RZ, RZ, -0x1 ;  /* 0xffffffffff0b7424 */ /* 0x000fe200078e00ff */
[----:B------:R-:W-:-:S02]  /*5b660*/  ISETP.GT.U32.AND P0, PT, R6, 0x1, PT ;  /* 0x000000010600780c */ /* 0x000fc40003f04070 */
[----:B------:R-:W-:Y:S02]  /*5b670*/  LOP3.LUT R2, R2, 0x1, RZ, 0xc0, !PT ;  /* 0x0000000102027812 */ /* 0x000fe400078ec0ff */
[----:B------:R-:W0:Y:S01]  /*5b680*/  @P2 S2R R3, SR_CgaCtaId ;  /* 0x0000000000032919 */ /* 0x000e220000008800 */
[C---:B------:R-:W-:Y:S02]  /*5b690*/  ISETP.LT.U32.AND P0, PT, R7.reuse, 0x2, P0 ;  /* 0x000000020700780c */ /* 0x040fe40000701070 */
[----:B------:R-:W-:Y:S02]  /*5b6a0*/  ISETP.NE.U32.AND P1, PT, R2, 0x1, PT ;  /* 0x000000010200780c */ /* 0x000fe40003f25070 */
[----:B------:R-:W-:Y:S02]  /*5b6b0*/  @P2 MOV R2, 0x400 ;  /* 0x0000040000022802 */ /* 0x000fe40000000f00 */
[----:B------:R-:W-:Y:S02]  /*5b6c0*/  ISETP.GT.U32.AND P1, PT, R7, 0x1, !P1 ;  /* 0x000000010700780c */ /* 0x000fe40004f24070 */
[----:B------:R-:W-:-:S02]  /*5b6d0*/  LOP3.LUT R6, R6, 0x1, RZ, 0xc0, !PT ;  /* 0x0000000106067812 */ /* 0x000fc400078ec0ff */
[----:B------:R-:W-:Y:S02]  /*5b6e0*/  PRMT R9, RZ, 0x7610, R9 ;  /* 0x00007610ff097816 */ /* 0x000fe40000000009 */
[----:B0-----:R-:W-:Y:S02]  /*5b6f0*/  @P2 LEA R2, R3, R2, 0x18 ;  /* 0x0000000203022211 */ /* 0x001fe400078ec0ff */
[----:B------:R-:W-:Y:S02]  /*5b700*/  SEL R3, RZ, 0x1, !P0 ;  /* 0x00000001ff037807 */ /* 0x000fe40004000000 */
[----:B------:R0:W-:Y:S02]  /*5b710*/  @P2 SYNCS.ARRIVE.TRANS64.A1T0 RZ, [R2+URZ+0x38], RZ ;  /* 0x000038ff02ff29a7 */ /* 0x0001e4000810003f */
[----:B0-----:R-:W-:-:S04]  /*5b720*/  SEL R2, RZ, 0x1, !P1 ;  /* 0x00000001ff027807 */ /* 0x001fc80004800000 */
[----:B------:R-:W-:Y:S02]  /*5b730*/  LOP3.LUT R0, R2, R0, R3, 0x96, !PT ;  /* 0x0000000002007212 */ /* 0x000fe400078e9603 */
[----:B------:R-:W-:Y:S02]  /*5b740*/  PRMT R2, RZ, 0x7610, R2 ;  /* 0x00007610ff027816 */ /* 0x000fe40000000002 */
[----:B---3--:R-:W-:-:S04]  /*5b750*/  IADD3 R12, P0, R12, UR22, RZ ;  /* 0x000000160c0c7c10 */ /* 0x008fc8000ff1e0ff */
[----:B--2---:R-:W-:Y:S01]  /*5b760*/  IADD3.X R15, R15, UR13, RZ, P0, !PT ;  /* 0x0000000d0f0f7c10 */ /* 0x004fe200087fe4ff */
[----:B------:R0:W-:Y:S01]  /*5b770*/  STL [R1+0xc5c], R12 ;  /* 0x000c5c0c01007387 */ /* 0x0001e20000100800 */
[----:B------:R-:W-:-:S03]  /*5b780*/  ISETP.GE.U32.AND P0, PT, R12, UR8, PT ;  /* 0x000000080c007c0c */ /* 0x000fc6000bf06070 */
[----:B------:R0:W-:Y:S01]  /*5b790*/  STL [R1+0xc58], R15 ;  /* 0x000c580f01007387 */ /* 0x0001e20000100800 */
[----:B------:R-:W-:-:S13]  /*5b7a0*/  ISETP.GE.U32.AND.EX P0, PT, R15, UR9, PT, P0 ;  /* 0x000000090f007c0c */ /* 0x000fda000bf06100 */
[----:B0-----:R-:W-:Y:S05]  /*5b7b0*/  @P0 BRA `(.L_x_1077) ;  /* 0x0000000400500947 */ /* 0x001fea0003800000 */
[----:B------:R-:W0:Y:S01]  /*5b7c0*/  S2R R8, SR_CTAID.X ;  /* 0x0000000000087919 */ /* 0x000e220000002500 */
[----:B------:R-:W-:Y:S01]  /*5b7d0*/  ULDC UR6, c[0x0][0x150] ;  /* 0x0000540000067ab9 */ /* 0x000fe20000000800 */
[----:B------:R-:W1:Y:S01]  /*5b7e0*/  LDC R5, c[0x0][0x144] ;  /* 0x00005100ff057b82 */ /* 0x000e620000000800 */
[----:B------:R-:W-:Y:S01]  /*5b7f0*/  ULDC.64 UR8, c[0x0][0x628] ;  /* 0x00018a0000087ab9 */ /* 0x000fe20000000a00 */
[----:B------:R-:W2:Y:S01]  /*5b800*/  S2R R2, SR_CTAID.Y ;  /* 0x0000000000027919 */ /* 0x000ea20000002600 */
[----:B------:R-:W-:Y:S01]  /*5b810*/  ISETP.NE.U32.AND P0, PT, RZ, UR8, PT ;  /* 0x00000008ff007c0c */ /* 0x000fe2000bf05070 */
[----:B------:R-:W-:-:S03]  /*5b820*/  ULDC UR10, c[0x0][0x630] ;  /* 0x00018c00000a7ab9 */ /* 0x000fc60000000800 */
[----:B------:R-:W-:Y:S01]  /*5b830*/  ISETP.NE.AND.EX P0, PT, RZ, UR9, PT, P0 ;  /* 0x00000009ff007c0c */ /* 0x000fe2000bf05300 */
[----:B------:R-:W3:Y:S01]  /*5b840*/  LDC R13, c[0x0][0x148] ;  /* 0x00005200ff0d7b82 */ /* 0x000ee20000000800 */
[----:B0-----:R-:W-:Y:S02]  /*5b850*/  I2FP.F32.U32 R3, R8 ;  /* 0x0000000800037245 */ /* 0x001fe40000201000 */
[----:B--2---:R-:W-:-:S03]  /*5b860*/  I2FP.F32.U32 R4, R2 ;  /* 0x0000000200047245 */ /* 0x004fc60000201000 */
[----:B------:R-:W-:Y:S01]  /*5b870*/  FMUL R3, R3, UR6 ;  /* 0x0000000603037c20 */ /* 0x000fe20008400000 */
[----:B------:R-:W-:Y:S02]  /*5b880*/  ULDC UR6, c[0x0][0x154] ;  /* 0x0000550000067ab9 */ /* 0x000fe40000000800 */
[----:B------:R-:W-:-:S03]  /*5b890*/  FMUL R11, R4, UR6 ;  /* 0x00000006040b7c20 */ /* 0x000fc60008400000 */
[----:B------:R-:W0:Y:S08]  /*5b8a0*/  F2I.U32.TRUNC.NTZ R3, R3 ;  /* 0x0000000300037305 */ /* 0x000e30000020f000 */
[----:B------:R-:W2:Y:S01]  /*5b8b0*/  F2I.U32.TRUNC.NTZ R11, R11 ;  /* 0x0000000b000b7305 */ /* 0x000ea2000020f000 */
[----:B0-----:R-:W-:Y:S02]  /*5b8c0*/  IADD3 R4, -R3, RZ, RZ ;  /* 0x000000ff03047210 */ /* 0x001fe40007ffe1ff */
[----:B------:R-:W-:-:S03]  /*5b8d0*/  MOV R3, R15 ;  /* 0x0000000f00037202 */ /* 0x000fc60000000f00 */
[----:B-1----:R-:W-:Y:S02]  /*5b8e0*/  IMAD R8, R5, R4, R8 ;  /* 0x0000000405087224 */ /* 0x002fe400078e0208 */
[----:B--2---:R-:W-:-:S04]  /*5b8f0*/  IMAD.MOV R4, RZ, RZ, -R11 ;  /* 0x000000ffff047224 */ /* 0x004fc800078e0a0b */
[----:B---3--:R-:W-:Y:S02]  /*5b900*/  @P4 IMAD R8, R13, R4, R2 ;  /* 0x000000040d084224 */ /* 0x008fe400078e0202 */
[----:B------:R-:W-:Y:S01]  /*5b910*/  IMAD.MOV.U32 R2, RZ, RZ, R12 ;  /* 0x000000ffff027224 */ /* 0x000fe200078e000c */
[----:B------:R-:W-:Y:S06]  /*5b920*/  @!P0 BRA `(.L_x_1078) ;  /* 0x0000000000288947 */ /* 0x000fec0003800000 */
[----:B------:R-:W-:Y:S02]  /*5b930*/  ULDC UR6, c[0x0][0x634] ;  /* 0x00018d0000067ab9 */ /* 0x000fe40000000800 */
[----:B------:R-:W-:-:S05]  /*5b940*/  IADD3 R3, P0, R12, UR6, RZ ;  /* 0x000000060c037c10 */ /* 0x000fca000ff1e0ff */
[----:B------:R-:W-:-:S04]  /*5b950*/  IMAD.X R11, RZ, RZ, R15, P0 ;  /* 0x000000ffff0b7224 */ /* 0x000fc800000e060f */
[----:B------:R-:W-:-:S04]  /*5b960*/  IMAD.WIDE.U32 R4, R11, UR8, RZ ;  /* 0x000000080b047c25 */ /* 0x000fc8000f8e00ff */
[----:B------:R-:W-:-:S04]  /*5b970*/  IMAD.WIDE.U32 R4, P0, R3, UR9, R4 ;  /* 0x0000000903047c25 */ /* 0x000fc8000f800004 */
[----:B------:R-:W-:Y:S01]  /*5b980*/  IMAD.WIDE.U32 R2, R3, UR8, RZ ;  /* 0x0000000803027c25 */ /* 0x000fe2000f8e00ff */
[----:B------:R-:W-:-:S04]  /*5b990*/  MOV R2, R5 ;  /* 0x0000000500027202 */ /* 0x000fc80000000f00 */
[----:B------:R-:W-:Y:S01]  /*5b9a0*/  IADD3 RZ, P1, R3, R4, RZ ;  /* 0x0000000403ff7210 */ /* 0x000fe20007f3e0ff */
[----:B------:R-:W-:-:S04]  /*5b9b0*/  IMAD.X R3, RZ, RZ, RZ, P0 ;  /* 0x000000ffff037224 */ /* 0x000fc800000e06ff */
[----:B------:R-:W-:-:S08]  /*5b9c0*/  IMAD.WIDE.U32.X R2, R11, UR9, R2, P1 ;  /* 0x000000090b027c25 */ /* 0x000fd000088e0402 */
.L_x_1078:
[--C-:B------:R-:W-:Y:S01]  /*5b9d0*/  SHF.R.U64 R11, R2, UR10, R3.reuse ;  /* 0x0000000a020b7c19 */ /* 0x100fe20008001203 */
[----:B------:R-:W-:Y:S01]  /*5b9e0*/  ULDC.64 UR8, c[0x0][0x620] ;  /* 0x0001880000087ab9 */ /* 0x000fe20000000a00 */
[----:B------:R-:W-:Y:S01]  /*5b9f0*/  SHF.R.U32.HI R2, RZ, UR10, R3 ;  /* 0x0000000aff027c19 */ /* 0x000fe20008011603 */
[----:B------:R-:W-:Y:S01]  /*5ba00*/  ULDC UR6, c[0x0][0x618] ;  /* 0x0001860000067ab9 */ /* 0x000fe20000000800 */
[----:B------:R-:W-:Y:S02]  /*5ba10*/  IADD3 R13, P0, RZ, -R11, RZ ;  /* 0x8000000bff0d7210 */ /* 0x000fe40007f1e0ff */
[----:B------:R-:W-:-:S03]  /*5ba20*/  MOV R3, R15 ;  /* 0x0000000f00037202 */ /* 0x000fc60000000f00 */
[----:B------:R-:W-:-:S04]  /*5ba30*/  IMAD.X R2, RZ, RZ, ~R2, P0 ;  /* 0x000000ffff027224 */ /* 0x000fc800000e0e02 */
[----:B------:R-:W-:-:S04]  /*5ba40*/  IMAD R2, R2, UR8, RZ ;  /* 0x0000000802027c24 */ /* 0x000fc8000f8e02ff */
[----:B------:R-:W-:Y:S02]  /*5ba50*/  IMAD R5, R13, UR9, R2 ;  /* 0x000000090d057c24 */ /* 0x000fe4000f8e0202 */
[----:B------:R-:W-:-:S04]  /*5ba60*/  IMAD.MOV.U32 R2, RZ, RZ, R12 ;  /* 0x000000ffff027224 */ /* 0x000fc800078e000c */
[----:B------:R-:W-:Y:S01]  /*5ba70*/  IMAD.WIDE.U32 R2, R13, UR8, R2 ;  /* 0x000000080d027c25 */ /* 0x000fe2000f8e0002 */
[----:B------:R-:W-:Y:S02]  /*5ba80*/  ULDC.64 UR8, c[0x0][0x640] ;  /* 0x0001900000087ab9 */ /* 0x000fe40000000a00 */
[----:B------:R-:W-:Y:S01]  /*5ba90*/  ISETP.NE.U32.AND P0, PT, RZ, UR8, PT ;  /* 0x00000008ff007c0c */ /* 0x000fe2000bf05070 */
[----:B------:R-:W-:-:S03]  /*5baa0*/  IMAD.IADD R3, R3, 0x1, R5 ;  /* 0x0000000103037824 */ /* 0x000fc600078e0205 */
[----:B------:R-:W-:Y:S02]  /*5bab0*/  ISETP.NE.AND.EX P0, PT, RZ, UR9, PT, P0 ;  /* 0x00000009ff007c0c */ /* 0x000fe4000bf05300 */
[--C-:B------:R-:W-:Y:S02]  /*5bac0*/  SHF.R.U64 R12, R2, UR6, R3.reuse ;  /* 0x00000006020c7c19 */ /* 0x100fe40008001203 */
[----:B------:R-:W-:Y:S01]  /*5bad0*/  SHF.R.U32.HI R3, RZ, UR6, R3 ;  /* 0x00000006ff037c19 */ /* 0x000fe20008011603 */
[----:B------:R-:W-:-:S03]  /*5bae0*/  ULDC UR6, c[0x0][0x608] ;  /* 0x0001820000067ab9 */ /* 0x000fc60000000800 */
[--C-:B------:R-:W-:Y:S02]  /*5baf0*/  SHF.R.U64 R13, R12, UR6, R3.reuse ;  /* 0x000000060c0d7c19 */ /* 0x100fe40008001203 */
[----:B------:R-:W-:Y:S01]  /*5bb00*/  SHF.R.U32.HI R2, RZ, UR6, R3 ;  /* 0x00000006ff027c19 */ /* 0x000fe20008011603 */
[----:B------:R-:W-:-:S03]  /*5bb10*/  ULDC UR6, c[0x0][0x658] ;  /* 0x0001960000067ab9 */ /* 0x000fc60000000800 */
[--C-:B------:R-:W-:Y:S02]  /*5bb20*/  SHF.R.U64 R14, R13, UR6, R2.reuse ;  /* 0x000000060d0e7c19 */ /* 0x100fe40008001202 */
[----:B------:R-:W-:-:S03]  /*5bb30*/  SHF.R.U32.HI R15, RZ, UR6, R2 ;  /* 0x00000006ff0f7c19 */ /* 0x000fc60008011602 */
[----:B------:R-:W-:Y:S01]  /*5bb40*/  IMAD.MOV.U32 R2, RZ, RZ, R14 ;  /* 0x000000ffff027224 */ /* 0x000fe200078e000e */
[----:B------:R-:W-:Y:S01]  /*5bb50*/  MOV R3, R15 ;  /* 0x0000000f00037202 */ /* 0x000fe20000000f00 */
        /* <DEDUP_REMOVED lines=11> */
.L_x_1079:
[----:B------:R-:W-:Y:S01]  /*5bc10*/  ULDC UR6, c[0x0][0x648] ;  /* 0x0001920000067ab9 */ /* 0x000fe20000000800 */
[----:B------:R-:W-:Y:S02]  /*5bc20*/  LOP3.LUT R13, R13, UR19, RZ, 0xc0, !PT ;  /* 0x000000130d0d7c12 */ /* 0x000fe4000f8ec0ff */
[----:B------:R-:W-:Y:S01]  /*5bc30*/  SHF.R.U64 R2, R2, UR6, R3 ;  /* 0x0000000602027c19 */ /* 0x000fe20008001203 */
[----:B------:R-:W-:-:S04]  /*5bc40*/  ULDC UR6, c[0x0][0x638] ;  /* 0x00018e0000067ab9 */ /* 0x000fc80000000800 */
[----:B------:R-:W-:Y:S02]  /*5bc50*/  IMAD.MOV R3, RZ, RZ, -R2 ;  /* 0x000000ffff037224 */ /* 0x000fe400078e0a02 */
[----:B------:R-:W-:Y:S02]  /*5bc60*/  IMAD R13, R2, UR5, R13 ;  /* 0x00000005020d7c24 */ /* 0x000fe4000f8e020d */
[----:B------:R-:W-:Y:S01]  /*5bc70*/  IMAD R14, R3, UR6, R14 ;  /* 0x00000006030e7c24 */ /* 0x000fe2000f8e020e */
[----:B------:R-:W-:Y:S01]  /*5bc80*/  ULDC UR6, c[0x0][0x610] ;  /* 0x0001840000067ab9 */ /* 0x000fe20000000800 */
[----:B------:R-:W-:Y:S01]  /*5bc90*/  LOP3.LUT R3, R12, UR4, RZ, 0xc0, !PT ;  /* 0x000000040c037c12 */ /* 0x000fe2000f8ec0ff */
[----:B------:R-:W-:Y:S01]  /*5bca0*/  IMAD R8, R13, UR6, R8 ;  /* 0x000000060d087c24 */ /* 0x000fe2000f8e0208 */
[----:B------:R-:W-:Y:S01]  /*5bcb0*/  ULDC UR6, c[0x0][0x600] ;  /* 0x0001800000067ab9 */ /* 0x000fe20000000800 */
[----:B------:R-:W-:Y:S02]  /*5bcc0*/  IMAD.MOV.U32 R2, RZ, RZ, 0x1 ;  /* 0x00000001ff027424 */ /* 0x000fe400078e00ff */
[----:B------:R-:W-:-:S05]  /*5bcd0*/  IMAD R3, R14, UR6, R3 ;  /* 0x000000060e037c24 */ /* 0x000fca000f8e0203 */
[----:B------:R-:W-:Y:S02]  /*5bce0*/  SEL R5, R3, R8, !P4 ;  /* 0x0000000803057207 */ /* 0x000fe40006000000 */
[----:B------:R-:W-:-:S07]  /*5bcf0*/  SEL R4, R8, R3, !P4 ;  /* 0x0000000308047207 */ /* 0x000fce0006000000 */
.L_x_1077:
[----:B------:R-:W-:Y:S05]  /*5bd00*/  BSYNC B1 ;  /* 0x0000000000017941 */ /* 0x000fea0003800000 */
.L_x_1076:
[----:B------:R-:W-:-:S13]  /*5bd10*/  LOP3.LUT P0, RZ, R2, 0xff, RZ, 0xc0, !PT ;  /* 0x000000ff02ff7812 */ /* 0x000fda000780c0ff */
[----:B------:R-:W-:Y:S05]  /*5bd20*/  @P0 BRA `(.L_x_1080) ;  /* 0xfffffff400280947 */ /* 0x000fea000383ffff */
[----:B------:R-:W-:Y:S05]  /*5bd30*/  BSYNC B0 ;  /* 0x0000000000007941 */ /* 0x000fea0003800000 */
.L_x_1069:
[----:B------:R-:W-:-:S03]  /*5bd40*/  UMOV UR6, 0xffffffff ;  /* 0xffffffff00067882 */ /* 0x000fc60000000000 */
[----:B------:R-:W-:Y:S05]  /*5bd50*/  BRA.DIV UR6, `(.L_x_1081) ;  /* 0x0000000206e07947 */ /* 0x000fea000b800000 */
[----:B------:R-:W-:-:S13]  /*5bd60*/  ELECT P0, URZ, PT ;  /* 0x00000000003f782f */ /* 0x000fda0003800000 */
.L_x_1093:
[----:B------:R-:W-:Y:S04]  /*5bd70*/  BSSY B0, `(.L_x_1082) ;  /* 0x000001a000007945 */ /* 0x000fe80003800000 */
[----:B------:R-:W-:Y:S05]  /*5bd80*/  @!P0 BRA `(.L_x_1083) ;  /* 0x0000000000608947 */ /* 0x000fea0003800000 */
[----:B------:R-:W-:-:S04]  /*5bd90*/  ULOP3.LUT UR6, UR7, 0x2, URZ, 0xfc, !UPT ;  /* 0x0000000207067892 */ /* 0x000fc8000f8efc3f */
[----:B------:R-:W-:-:S06]  /*5bda0*/  UISETP.NE.AND UP0, UPT, UR6, 0x3, UPT ;  /* 0x000000030600788c */ /* 0x000fcc000bf05270 */
[----:B------:R-:W-:-:S13]  /*5bdb0*/  PLOP3.LUT P0, PT, PT, PT, UP0, 0x80, 0x0 ;  /* 0x000000000000781c */ /* 0x000fda0003f0f008 */
[----:B------:R-:W-:Y:S05]  /*5bdc0*/  @!P0 BRA `(.L_x_1084) ;  /* 0x0000000000048947 */ /* 0x000fea0003800000 */
[----:B------:R-:W-:Y:S01]  /*5bdd0*/  BPT.TRAP 0x1 ;  /* 0x000000040000795c */ /* 0x000fe20000300000 */
.L_x_1084:
[----:B------:R-:W0:Y:S01]  /*5bde0*/  S2R R3, SR_CgaCtaId ;  /* 0x0000000000037919 */ /* 0x000e220000008800 */
[----:B------:R-:W-:-:S04]  /*5bdf0*/  MOV R2, 0x400 ;  /* 0x0000040000027802 */ /* 0x000fc80000000f00 */
[----:B0-----:R-:W-:Y:S02]  /*5be00*/  LEA R3, R3, R2, 0x18 ;  /* 0x0000000203037211 */ /* 0x001fe400078ec0ff */
[----:B------:R-:W-:Y:S02]  /*5be10*/  SHF.L.U32 R2, R0, 0x1f, RZ ;  /* 0x0000001f00027819 */ /* 0x000fe400000006ff */
[----:B------:R-:W-:-:S05]  /*5be20*/  IADD3 R3, R3, 0x10, RZ ;  /* 0x0000001003037810 */ /* 0x000fca0007ffe0ff */
[----:B------:R-:W-:-:S04]  /*5be30*/  IMAD R5, R6, 0x8, R3 ;  /* 0x0000000806057824 */ /* 0x000fc800078e0203 */
[----:B------:R-:W0:Y:S02]  /*5be40*/  SYNCS.PHASECHK.TRANS64.TRYWAIT P0, [R5+URZ], R2 ;  /* 0x00000002050075a7 */ /* 0x000e24000800017f */
[----:B0-----:R-:W-:Y:S05]  /*5be50*/  @!P0 BRA `(.L_x_1085) ;  /* 0x0000000000c08947 */ /* 0x001fea0003800000 */
.L_x_1094:
[----:B------:R-:W-:-:S05]  /*5be60*/  VIADD R6, R6, 0x1 ;  /* 0x0000000106067836 */ /* 0x000fca0000000000 */
[----:B------:R-:W-:-:S04]  /*5be70*/  ISETP.NE.AND P0, PT, R6, 0x2, PT ;  /* 0x000000020600780c */ /* 0x000fc80003f05270 */
[----:B0-----:R-:W-:Y:S02]  /*5be80*/  SEL R5, RZ, 0x1, P0 ;  /* 0x00000001ff057807 */ /* 0x001fe40000000000 */
[----:B------:R-:W-:Y:S02]  /*5be90*/  SEL R6, R6, RZ, P0 ;  /* 0x000000ff06067207 */ /* 0x000fe40000000000 */
[----:B------:R-:W-:Y:S02]  /*5bea0*/  LOP3.LUT R0, R0, R5, RZ, 0x3c, !PT ;  /* 0x0000000500007212 */ /* 0x000fe400078e3cff */
[----:B------:R-:W-:Y:S02]  /*5beb0*/  LEA R3, R6, R3, 0x3 ;  /* 0x0000000306037211 */ /* 0x000fe400078e18ff */
[----:B------:R-:W-:-:S07]  /*5bec0*/  SHF.L.U32 R0, R0, 0x1f, RZ ;  /* 0x0000001f00007819 */ /* 0x000fce00000006ff */
.L_x_1086:
[----:B0-----:R0:W1:Y:S02]  /*5bed0*/  SYNCS.PHASECHK.TRANS64.TRYWAIT P0, [R3+URZ], R0 ;  /* 0x00000000030075a7 */ /* 0x001064000800017f */
[----:B-1----:R-:W-:Y:S05]  /*5bee0*/  @!P0 NANOSLEEP.SYNCS 0x989680 ;  /* 0x009896800000895d */ /* 0x002fea0003900000 */
[----:B------:R-:W1:Y:S02]  /*5bef0*/  @!P0 SYNCS.PHASECHK.TRANS64 P0, [R3+URZ], R0 ;  /* 0x00000000030085a7 */ /* 0x000e64000800007f */
[----:B-1----:R-:W-:Y:S05]  /*5bf00*/  @!P0 BRA `(.L_x_1086) ;  /* 0xfffffffc00f08947 */ /* 0x002fea000383ffff */
.L_x_1083:
[----:B------:R-:W-:Y:S05]  /*5bf10*/  BSYNC B0 ;  /* 0x0000000000007941 */ /* 0x000fea0003800000 */
.L_x_1082:
[----:B------:R-:W-:Y:S05]  /*5bf20*/  EXIT ;  /* 0x000000000000794d */ /* 0x000fea0003800000 */
.L_x_21:
[----:B--2---:R-:W-:-:S04]  /*5bf30*/  IMAD.U32 R3, RZ, RZ, UR6 ;  /* 0x00000006ff037e24 */ /* 0x004fc8000f8e00ff */
[----:B------:R2:W3:Y:S03]  /*5bf40*/  SYNCS.PHASECHK.TRANS64.TRYWAIT P0, [R3+URZ], R0 ;  /* 0x00000000030075a7 */ /* 0x0004e6000800017f */
[----:B---3--:R-:W-:Y:S05]  /*5bf50*/  @!P0 NANOSLEEP.SYNCS 0x989680 ;  /* 0x009896800000895d */ /* 0x008fea0003900000 */
[----:B------:R-:W3:Y:S02]  /*5bf60*/  @!P0 SYNCS.PHASECHK.TRANS64 P0, [R3+URZ], R0 ;  /* 0x00000000030085a7 */ /* 0x000ee4000800007f */
[----:B---3--:R-:W-:Y:S05]  /*5bf70*/  @!P0 BRA `(.L_x_21) ;  /* 0xfffffffc00ec8947 */ /* 0x008fea000383ffff */
[----:B------:R-:W-:Y:S05]  /*5bf80*/  BRA `(.L_x_20) ;  /* 0xfffffa8c00847947 */ /* 0x000fea000383ffff */
.L_x_27:
[----:B-----5:R2:W-:Y:S02]  /*5bf90*/  STL [R1+0xc70], R2 ;  /* 0x000c700201007387 */ /* 0x0205e40000100800 */
[----:B--2---:R-:W-:-:S04]  /*5bfa0*/  IMAD.U32 R2, RZ, RZ, UR18 ;  /* 0x00000012ff027e24 */ /* 0x004fc8000f8e00ff */
[----:B------:R2:W3:Y:S03]  /*5bfb0*/  SYNCS.PHASECHK.TRANS64.TRYWAIT P0, [R2+URZ], R0 ;  /* 0x00000000020075a7 */ /* 0x0004e6000800017f */
[----:B---3--:R-:W-:Y:S05]  /*5bfc0*/  @!P0 NANOSLEEP.SYNCS 0x989680 ;  /* 0x009896800000895d */ /* 0x008fea0003900000 */
[----:B------:R2:W3:Y:S02]  /*5bfd0*/  @!P0 SYNCS.PHASECHK.TRANS64 P0, [R2+URZ], R0 ;  /* 0x00000000020085a7 */ /* 0x0004e4000800007f */
[----:B--2---:R2:W5:Y:S02]  /*5bfe0*/  LDL.LU R2, [R1+0xc70] ;  /* 0x000c700001027983 */ /* 0x0045640000300800 */
[----:B--23--:R-:W-:Y:S05]  /*5bff0*/  @!P0 BRA `(.L_x_27) ;  /* 0xfffffffc00e48947 */ /* 0x00cfea000383ffff */
[----:B------:R-:W-:Y:S05]  /*5c000*/  BRA `(.L_x_26) ;  /* 0xfffffba400c07947 */ /* 0x000fea000383ffff */
.L_x_1070:
[----:B------:R-:W-:Y:S01]  /*5c010*/  BSSY B1, `(.L_x_1087) ;  /* 0x0000006000017945 */ /* 0x000fe20003800000 */
[----:B------:R-:W-:-:S07]  /*5c020*/  MOV R2, 0xffffffff ;  /* 0xffffffff00027802 */ /* 0x000fce0000000f00 */
[----:B------:R-:W-:Y:S05]  /*5c030*/  WARPSYNC.COLLECTIVE R2, `(.L_x_1088) ;  /* 0x00000000020c7348 */ /* 0x000fea0003c00000 */
[----:B------:R-:W-:Y:S02]  /*5c040*/  ELECT P0, UR62, PT ;  /* 0x00000000003e782f */ /* 0x000fe40003800000 */
[----:B------:R-:W-:Y:S01]  /*5c050*/  MOV R2, UR62 ;  /* 0x0000003e00027c02 */ /* 0x000fe20008000f00 */
[----:B------:R-:W-:Y:S10]  /*5c060*/  ENDCOLLECTIVE ;  /* 0x000000000000791b */ /* 0x000ff40003800000 */
.L_x_1088:
[----:B------:R-:W-:Y:S05]  /*5c070*/  BSYNC B1 ;  /* 0x0000000000017941 */ /* 0x000fea0003800000 */
.L_x_1087:
[----:B------:R-:W-:Y:S05]  /*5c080*/  BRA `(.L_x_1089) ;  /* 0xfffffff0005c7947 */ /* 0x000fea000383ffff */
.L_x_1073:
[----:B0-----:R0:W1:Y:S02]  /*5c090*/  SYNCS.PHASECHK.TRANS64.TRYWAIT P0, [R15+URZ+0x10], R12 ;  /* 0x0000100c0f0075a7 */ /* 0x001064000800017f */
[----:B-1----:R-:W-:Y:S05]  /*5c0a0*/  @!P0 NANOSLEEP.SYNCS 0x989680 ;  /* 0x009896800000895d */ /* 0x002fea0003900000 */
[----:B------:R-:W1:Y:S02]  /*5c0b0*/  @!P0 SYNCS.PHASECHK.TRANS64 P0, [R15+URZ+0x10], R12 ;  /* 0x0000100c0f0085a7 */ /* 0x000e64000800007f */
[----:B-1----:R-:W-:Y:S05]  /*5c0c0*/  @!P0 BRA `(.L_x_1073) ;  /* 0xfffffffc00f08947 */ /* 0x002fea000383ffff */
[----:B------:R-:W-:Y:S05]  /*5c0d0*/  BRA `(.L_x_1090) ;  /* 0xfffffff0008c7947 */ /* 0x000fea000383ffff */
.L_x_1081:
[----:B------:R-:W-:Y:S01]  /*5c0e0*/  BSSY B0, `(.L_x_1091) ;  /* 0x0000006000007945 */ /* 0x000fe20003800000 */
[----:B------:R-:W-:-:S07]  /*5c0f0*/  IMAD.MOV.U32 R2, RZ, RZ, -0x1 ;  /* 0xffffffffff027424 */ /* 0x000fce00078e00ff */
[----:B------:R-:W-:Y:S05]  /*5c100*/  WARPSYNC.COLLECTIVE R2, `(.L_x_1092) ;  /* 0x00000000020c7348 */ /* 0x000fea0003c00000 */
[----:B------:R-:W-:Y:S02]  /*5c110*/  ELECT P0, UR62, PT ;  /* 0x00000000003e782f */ /* 0x000fe40003800000 */
[----:B------:R-:W-:Y:S01]  /*5c120*/  MOV R2, UR62 ;  /* 0x0000003e00027c02 */ /* 0x000fe20008000f00 */
[----:B------:R-:W-:Y:S10]  /*5c130*/  ENDCOLLECTIVE ;  /* 0x000000000000791b */ /* 0x000ff40003800000 */
.L_x_1092:
[----:B------:R-:W-:Y:S05]  /*5c140*/  BSYNC B0 ;  /* 0x0000000000007941 */ /* 0x000fea0003800000 */
.L_x_1091:
[----:B------:R-:W-:Y:S05]  /*5c150*/  BRA `(.L_x_1093) ;  /* 0xfffffffc00047947 */ /* 0x000fea000383ffff */
.L_x_1085:
[----:B0-----:R0:W1:Y:S02]  /*5c160*/  SYNCS.PHASECHK.TRANS64.TRYWAIT P0, [R5+URZ], R2 ;  /* 0x00000002050075a7 */ /* 0x001064000800017f */
[----:B-1----:R-:W-:Y:S05]  /*5c170*/  @!P0 NANOSLEEP.SYNCS 0x989680 ;  /* 0x009896800000895d */ /* 0x002fea0003900000 */
[----:B------:R-:W1:Y:S02]  /*5c180*/  @!P0 SYNCS.PHASECHK.TRANS64 P0, [R5+URZ], R2 ;  /* 0x00000002050085a7 */ /* 0x000e64000800007f */
[----:B-1----:R-:W-:Y:S05]  /*5c190*/  @!P0 BRA `(.L_x_1085) ;  /* 0xfffffffc00f08947 */ /* 0x002fea000383ffff */
[----:B------:R-:W-:Y:S05]  /*5c1a0*/  BRA `(.L_x_1094) ;  /* 0xfffffffc002c7947 */ /* 0x000fea000383ffff */
.L_x_1095:
[----:B------:R-:W-:-:S00]  /*5c1b0*/  BRA `(.L_x_1095) ;  /* 0xfffffffc00fc7947 */ /* 0x000fc0000383ffff */
[----:B------:R-:W-:-:S00]  /*5c1c0*/  NOP ;  /* 0x0000000000007918 */ /* 0x000fc00000000000 */
        /* <DEDUP_REMOVED lines=11> */
.L_x_1096:


//--------------------- .nv.shared._ZN7cutlass13device_kernelINS_4gemm6kernel13GemmUniversalIN4cute5tupleIJiiiiEEENS1_10collective13CollectiveMmaINS1_37MainloopSm90TmaGmmaWarpSpecializedFP8ILi2ENS5_IJNS4_1CILi2EEENSA_ILi1EEESC_EEENS1_35KernelTmaWarpSpecializedCooperativeEEENS5_IJNSA_ILi256EEENSA_ILi512EEENSA_ILi128EEEEEENS_12float_e4m3_tENS5_IJlSC_lEEESK_SL_NS4_8TiledMMAINS4_8MMA_AtomIJNS4_4SM904GMMA31MMA_64x256x32_F32E4M3E4M3_SS_TNILNSP_7ScaleInE1ELSR_1EEEEEENS4_6LayoutISD_NS5_IJSC_NSA_ILi0EEESV_EEEEENS5_IJNS4_10UnderscoreESY_SY_EEEEENS4_13SM90_TMA_LOADENS4_14ComposedLayoutINS4_7SwizzleILi3ELi4ELi3EEENS4_18smem_ptr_flag_bitsILi8EEENSU_INS5_IJNSA_ILi8EEESI_EEENS5_IJSI_SC_EEEEEEEvNS4_8identityENS4_23SM90_TMA_LOAD_MULTICASTES1B_vS1C_EENS_8epilogue10collective6detail29Sm90TmaWarpSpecializedAdapterINS1G_15DefaultEpilogueISK_SL_SL_NS1F_6thread17LinearCombinationISK_Li1EffLNS1K_9ScaleType4KindE0ELNS_15FloatRoundStyleE2ESK_EENS1_15EpilogueDefaultEEEEEvvEEEEvNT_6ParamsE --------------------------
	.section	.nv.shared._ZN7cutlass13device_kernelINS_4gemm6kernel13GemmUniversalIN4cute5tupleIJiiiiEEENS1_10collective13CollectiveMmaINS1_37MainloopSm90TmaGmmaWarpSpecializedFP8ILi2ENS5_IJNS4_1CILi2EEENSA_ILi1EEESC_EEENS1_35KernelTmaWarpSpecializedCooperativeEEENS5_IJNSA_ILi256EEENSA_ILi512EEENSA_ILi128EEEEEENS_12float_e4m3_tENS5_IJlSC_lEEESK_SL_NS4_8TiledMMAINS4_8MMA_AtomIJNS4_4SM904GMMA31MMA_64x256x32_F32E4M3E4M3_SS_TNILNSP_7ScaleInE1ELSR_1EEEEEENS4_6LayoutISD_NS5_IJSC_NSA_ILi0EEESV_EEEEENS5_IJNS4_10UnderscoreESY_SY_EEEEENS4_13SM90_TMA_LOADENS4_14ComposedLayoutINS4_7SwizzleILi3ELi4ELi3EEENS4_18smem_ptr_flag_bitsILi8EEENSU_INS5_IJNSA_ILi8EEESI_EEENS5_IJSI_SC_EEEEEEEvNS4_8identityENS4_23SM90_TMA_LOAD_MULTICASTES1B_vS1C_EENS_8epilogue10collective6detail29Sm90TmaWarpSpecializedAdapterINS1G_15DefaultEpilogueISK_SL_SL_NS1F_6thread17LinearCombinationISK_Li1EffLNS1K_9ScaleType4KindE0ELNS_15FloatRoundStyleE2ESK_EENS1_15EpilogueDefaultEEEEEvvEEEEvNT_6ParamsE,"aw",@nobits
	.sectionflags	@""
	.align	16
	.zero		1024


//--------------------- .nv.shared.reserved.0     --------------------------
	.section	.nv.shared.reserved.0,"aw",@nobits
	.weak		__nv_reservedSMEM_offset_0_alias
	.size		__nv_reservedSMEM_offset_0_alias, 0, 0
	.other		__nv_reservedSMEM_offset_0_alias,@"STO_CUDA_RESERVED_SHARED STV_DEFAULT"
__nv_reservedSMEM_offset_0_alias:
	.zero		0


//--------------------- .nv.global                --------------------------
	.section	.nv.global,"aw",@nobits
.nv.global:
	.type		_ZN39_INTERNAL_fc938294_4_k_cu_a994cd51_63974cute1_E,@object
	.size		_ZN39_INTERNAL_fc938294_4_k_cu_a994cd51_63974cute1_E,(_ZN39_INTERNAL_fc938294_4_k_cu_a994cd51_63974cuda3std3__45__cpo6cbeginE - _ZN39_INTERNAL_fc938294_4_k_cu_a994cd51_63974cute1_E)
_ZN39_INTERNAL_fc938294_4_k_cu_a994cd51_63974cute1_E:
	.zero		1
	.type		_ZN39_INTERNAL_fc938294_4_k_cu_a994cd51_63974cuda3std3__45__cpo6cbeginE,@object
	.size		_ZN39_INTERNAL_fc938294_4_k_cu_a994cd51_63974cuda3std3__45__cpo6cbeginE,(_ZN39_INTERNAL_fc938294_4_k_cu_a994cd51_63974cuda3std3__48in_placeE - _ZN39_INTERNAL_fc938294_4_k_cu_a994cd51_63974cuda3std3__45__cpo6cbeginE)
_ZN39_INTERNAL_fc938294_4_k_cu_a994cd51_63974cuda3std3__45__cpo6cbeginE:
	.zero		1
	.type		_ZN39_INTERNAL_fc938294_4_k_cu_a994cd51_63974cuda3std3__48in_placeE,@object
	.size		_ZN39_INTERNAL_fc938294_4_k_cu_a994cd51_63974cuda3std3__48in_placeE,(_ZN39_INTERNAL_fc938294_4_k_cu_a994cd51_63974cuda3std6ranges3__45__cpo9iter_moveE - _ZN39_INTERNAL_fc938294_4_k_cu_a994cd51_63974cuda3std3__48in_placeE)
_ZN39_INTERNAL_fc938294_4_k_cu_a994cd51_63974cuda3std3__48in_placeE:
	.zero		1
	.type		_ZN39_INTERNAL_fc938294_4_k_cu_a994cd51_63974cuda3std6ranges3__45__cpo9iter_moveE,@object
	.size		_ZN39_INTERNAL_fc938294_4_k_cu_a994cd51_63974cuda3std6ranges3__45__cpo9iter_moveE,(_ZN39_INTERNAL_fc938294_4_k_cu_a994cd51_63974cuda3std3__45__cpo5beginE - _ZN39_INTERNAL_fc938294_4_k_cu_a994cd51_63974cuda3std6ranges3__45__cpo9iter_moveE)
_ZN39_INTERNAL_fc938294_4_k_cu_a994cd51_63974cuda3std6ranges3__45__cpo9iter_moveE:
	.zero		1
	.type		_ZN39_INTERNAL_fc938294_4_k_cu_a994cd51_63974cuda3std3__45__cpo5beginE,@object
	.size		_ZN39_INTERNAL_fc938294_4_k_cu_a994cd51_63974cuda3std3__45__cpo5beginE,(_ZN39_INTERNAL_fc938294_4_k_cu_a994cd51_63974cuda3std3__441_GLOBAL__N__fc938294_4_k_cu_a994cd51_63976ignoreE - _ZN39_INTERNAL_fc938294_4_k_cu_a994cd51_63974cuda3std3__45__cpo5beginE)
_ZN39_INTERNAL_fc938294_4_k_cu_a994cd51_63974cuda3std3__45__cpo5beginE:
	.zero		1
	.type		_ZN39_INTERNAL_fc938294_4_k_cu_a994cd51_63974cuda3std3__441_GLOBAL__N__fc938294_4_k_cu_a994cd51_63976ignoreE,@object
	.size		_ZN39_INTERNAL_fc938294_4_k_cu_a994cd51_63974cuda3std3__441_GLOBAL__N__fc938294_4_k_cu_a994cd51_63976ignoreE,(_ZN39_INTERNAL_fc938294_4_k_cu_a994cd51_63974cute7productE - _ZN39_INTERNAL_fc938294_4_k_cu_a994cd51_63974cuda3std3__441_GLOBAL__N__fc938294_4_k_cu_a994cd51_63976ignoreE)
_ZN39_INTERNAL_fc938294_4_k_cu_a994cd51_63974cuda3std3__441_GLOBAL__N__fc938294_4_k_cu_a994cd51_63976ignoreE:
	.zero		1
	.type		_ZN39_INTERNAL_fc938294_4_k_cu_a994cd51_63974cute7productE,@object
	.size		_ZN39_INTERNAL_fc938294_4_k_cu_a994cd51_63974cute7productE,(_ZN39_INTERNAL_fc938294_4_k_cu_a994cd51_63974cuda3std3__45__cpo3endE - _ZN39_INTERNAL_fc938294_4_k_cu_a994cd51_63974cute7productE)
_ZN39_INTERNAL_fc938294_4_k_cu_a994cd51_63974cute7productE:
	.zero		1
	.type		_ZN39_INTERNAL_fc938294_4_k_cu_a994cd51_63974cuda3std3__45__cpo3endE,@object
	.size		_ZN39_INTERNAL_fc938294_4_k_cu_a994cd51_63974cuda3std3__45__cpo3endE,(_ZN39_INTERNAL_fc938294_4_k_cu_a994cd51_63974cuda3std3__419piecewise_constructE - _ZN39_INTERNAL_fc938294_4_k_cu_a994cd51_63974cuda3std3__45__cpo3endE)
_ZN39_INTERNAL_fc938294_4_k_cu_a994cd51_63974cuda3std3__45__cpo3endE:
	.zero		1
	.type		_ZN39_INTERNAL_fc938294_4_k_cu_a994cd51_63974cuda3std3__419piecewise_constructE,@object
	.size		_ZN39_INTERNAL_fc938294_4_k_cu_a994cd51_63974cuda3std3__419piecewise_constructE,(_ZN39_INTERNAL_fc938294_4_k_cu_a994cd51_63974cuda3std3__45__cpo4cendE - _ZN39_INTERNAL_fc938294_4_k_cu_a994cd51_63974cuda3std3__419piecewise_constructE)
_ZN39_INTERNAL_fc938294_4_k_cu_a994cd51_63974cuda3std3__419piecewise_constructE:
	.zero		1
	.type		_ZN39_INTERNAL_fc938294_4_k_cu_a994cd51_63974cuda3std3__45__cpo4cendE,@object
	.size		_ZN39_INTERNAL_fc938294_4_k_cu_a994cd51_63974cuda3std3__45__cpo4cendE,(_ZN39_INTERNAL_fc938294_4_k_cu_a994cd51_63974cuda3std6ranges3__45__cpo4swapE - _ZN39_INTERNAL_fc938294_4_k_cu_a994cd51_63974cuda3std3__45__cpo4cendE)
_ZN39_INTERNAL_fc938294_4_k_cu_a994cd51_63974cuda3std3__45__cpo4cendE:
	.zero		1
	.type		_ZN39_INTERNAL_fc938294_4_k_cu_a994cd51_63974cuda3std6ranges3__45__cpo4swapE,@object
	.size		_ZN39_INTERNAL_fc938294_4_k_cu_a994cd51_63974cuda3std6ranges3__45__cpo4swapE,(.L_7 - _ZN39_INTERNAL_fc938294_4_k_cu_a994cd51_63974cuda3std6ranges3__45__cpo4swapE)
_ZN39_INTERNAL_fc938294_4_k_cu_a994cd51_63974cuda3std6ranges3__45__cpo4swapE:
	.zero		1
.L_7:


//--------------------- .nv.constant0._ZN7cutlass13device_kernelINS_4gemm6kernel13GemmUniversalIN4cute5tupleIJiiiiEEENS1_10collective13CollectiveMmaINS1_37MainloopSm90TmaGmmaWarpSpecializedFP8ILi2ENS5_IJNS4_1CILi2EEENSA_ILi1EEESC_EEENS1_35KernelTmaWarpSpecializedCooperativeEEENS5_IJNSA_ILi256EEENSA_ILi512EEENSA_ILi128EEEEEENS_12float_e4m3_tENS5_IJlSC_lEEESK_SL_NS4_8TiledMMAINS4_8MMA_AtomIJNS4_4SM904GMMA31MMA_64x256x32_F32E4M3E4M3_SS_TNILNSP_7ScaleInE1ELSR_1EEEEEENS4_6LayoutISD_NS5_IJSC_NSA_ILi0EEESV_EEEEENS5_IJNS4_10UnderscoreESY_SY_EEEEENS4_13SM90_TMA_LOADENS4_14ComposedLayoutINS4_7SwizzleILi3ELi4ELi3EEENS4_18smem_ptr_flag_bitsILi8EEENSU_INS5_IJNSA_ILi8EEESI_EEENS5_IJSI_SC_EEEEEEEvNS4_8identityENS4_23SM90_TMA_LOAD_MULTICASTES1B_vS1C_EENS_8epilogue10collective6detail29Sm90TmaWarpSpecializedAdapterINS1G_15DefaultEpilogueISK_SL_SL_NS1F_6thread17LinearCombinationISK_Li1EffLNS1K_9ScaleType4KindE0ELNS_15FloatRoundStyleE2ESK_EENS1_15EpilogueDefaultEEEEEvvEEEEvNT_6ParamsE --------------------------
	.section	.nv.constant0._ZN7cutlass13device_kernelINS_4gemm6kernel13GemmUniversalIN4cute5tupleIJiiiiEEENS1_10collective13CollectiveMmaINS1_37MainloopSm90TmaGmmaWarpSpecializedFP8ILi2ENS5_IJNS4_1CILi2EEENSA_ILi1EEESC_EEENS1_35KernelTmaWarpSpecializedCooperativeEEENS5_IJNSA_ILi256EEENSA_ILi512EEENSA_ILi128EEEEEENS_12float_e4m3_tENS5_IJlSC_lEEESK_SL_NS4_8TiledMMAINS4_8MMA_AtomIJNS4_4SM904GMMA31MMA_64x256x32_F32E4M3E4M3_SS_TNILNSP_7ScaleInE1ELSR_1EEEEEENS4_6LayoutISD_NS5_IJSC_NSA_ILi0EEESV_EEEEENS5_IJNS4_10UnderscoreESY_SY_EEEEENS4_13SM90_TMA_LOADENS4_14ComposedLayoutINS4_7SwizzleILi3ELi4ELi3EEENS4_18smem_ptr_flag_bitsILi8EEENSU_INS5_IJNSA_ILi8EEESI_EEENS5_IJSI_SC_EEEEEEEvNS4_8identityENS4_23SM90_TMA_LOAD_MULTICASTES1B_vS1C_EENS_8epilogue10collective6detail29Sm90TmaWarpSpecializedAdapterINS1G_15DefaultEpilogueISK_SL_SL_NS1F_6thread17LinearCombinationISK_Li1EffLNS1K_9ScaleType4KindE0ELNS_15FloatRoundStyleE2ESK_EENS1_15EpilogueDefaultEEEEEvvEEEEvNT_6ParamsE,"a",@progbits
	.sectionflags	@""
	.align	4
.nv.constant0._ZN7cutlass13device_kernelINS_4gemm6kernel13GemmUniversalIN4cute5tupleIJiiiiEEENS1_10collective13CollectiveMmaINS1_37MainloopSm90TmaGmmaWarpSpecializedFP8ILi2ENS5_IJNS4_1CILi2EEENSA_ILi1EEESC_EEENS1_35KernelTmaWarpSpecializedCooperativeEEENS5_IJNSA_ILi256EEENSA_ILi512EEENSA_ILi128EEEEEENS_12float_e4m3_tENS5_IJlSC_lEEESK_SL_NS4_8TiledMMAINS4_8MMA_AtomIJNS4_4SM904GMMA31MMA_64x256x32_F32E4M3E4M3_SS_TNILNSP_7ScaleInE1ELSR_1EEEEEENS4_6LayoutISD_NS5_IJSC_NSA_ILi0EEESV_EEEEENS5_IJNS4_10UnderscoreESY_SY_EEEEENS4_13SM90_TMA_LOADENS4_14ComposedLayoutINS4_7SwizzleILi3ELi4ELi3EEENS4_18smem_ptr_flag_bitsILi8EEENSU_INS5_IJNSA_ILi8EEESI_EEENS5_IJSI_SC_EEEEEEEvNS4_8identityENS4_23SM90_TMA_LOAD_MULTICASTES1B_vS1C_EENS_8epilogue10collective6detail29Sm90TmaWarpSpecializedAdapterINS1G_15DefaultEpilogueISK_SL_SL_NS1F_6thread17LinearCombinationISK_Li1EffLNS1K_9ScaleType4KindE0ELNS_15FloatRoundStyleE2ESK_EENS1_15EpilogueDefaultEEEEEvvEEEEvNT_6ParamsE:
	.zero		1664


//--------------------- SYMBOLS --------------------------

	.type		.nv.reservedSmem.offset0,@object
	.size		.nv.reservedSmem.offset0,0x4
